//
// Generated by NVIDIA NVVM Compiler
//
// Compiler Build ID: CL-36424714
// Cuda compilation tools, release 13.0, V13.0.88
// Based on NVVM 20.0.0
//

.version 9.0
.target sm_100
.address_size 64

	// .globl	_Z7add_fwdPfS_S_i
.global .align 4 .b8 precalc_xorwow_matrix[102400];
.global .align 4 .b8 precalc_xorwow_offset_matrix[102400];
.global .align 4 .b8 mrg32k3aM1[2304];
.global .align 4 .b8 mrg32k3aM2[2304];
.global .align 4 .b8 mrg32k3aM1SubSeq[2016];
.global .align 4 .b8 mrg32k3aM2SubSeq[2016];
.global .align 4 .b8 mrg32k3aM1Seq[2304];
.global .align 4 .b8 mrg32k3aM2Seq[2304];
.const .align 8 .b8 __cr_lgamma_table[72];

.visible .entry _Z7add_fwdPfS_S_i(
	.param .u64 .ptr .align 1 _Z7add_fwdPfS_S_i_param_0,
	.param .u64 .ptr .align 1 _Z7add_fwdPfS_S_i_param_1,
	.param .u64 .ptr .align 1 _Z7add_fwdPfS_S_i_param_2,
	.param .u32 _Z7add_fwdPfS_S_i_param_3
)
{
	.reg .pred 	%p<2>;
	.reg .b32 	%r<6>;
	.reg .b32 	%f<4>;
	.reg .b64 	%rd<11>;

	ld.param.u64 	%rd1, [_Z7add_fwdPfS_S_i_param_0];
	ld.param.u64 	%rd2, [_Z7add_fwdPfS_S_i_param_1];
	ld.param.u64 	%rd3, [_Z7add_fwdPfS_S_i_param_2];
	ld.param.u32 	%r2, [_Z7add_fwdPfS_S_i_param_3];
	mov.u32 	%r3, %ctaid.x;
	mov.u32 	%r4, %ntid.x;
	mov.u32 	%r5, %tid.x;
	mad.lo.s32 	%r1, %r3, %r4, %r5;
	setp.ge.s32 	%p1, %r1, %r2;
	@%p1 bra 	$L__BB0_2;
	cvta.to.global.u64 	%rd4, %rd1;
	cvta.to.global.u64 	%rd5, %rd2;
	cvta.to.global.u64 	%rd6, %rd3;
	mul.wide.s32 	%rd7, %r1, 4;
	add.s64 	%rd8, %rd4, %rd7;
	ld.global.f32 	%f1, [%rd8];
	add.s64 	%rd9, %rd5, %rd7;
	ld.global.f32 	%f2, [%rd9];
	add.f32 	%f3, %f1, %f2;
	add.s64 	%rd10, %rd6, %rd7;
	st.global.f32 	[%rd10], %f3;
$L__BB0_2:
	ret;

}
	// .globl	_Z7add_bwdPfS_S_i
.visible .entry _Z7add_bwdPfS_S_i(
	.param .u64 .ptr .align 1 _Z7add_bwdPfS_S_i_param_0,
	.param .u64 .ptr .align 1 _Z7add_bwdPfS_S_i_param_1,
	.param .u64 .ptr .align 1 _Z7add_bwdPfS_S_i_param_2,
	.param .u32 _Z7add_bwdPfS_S_i_param_3
)
{
	.reg .pred 	%p<2>;
	.reg .b32 	%r<6>;
	.reg .b32 	%f<5>;
	.reg .b64 	%rd<11>;

	ld.param.u64 	%rd1, [_Z7add_bwdPfS_S_i_param_0];
	ld.param.u64 	%rd2, [_Z7add_bwdPfS_S_i_param_1];
	ld.param.u64 	%rd3, [_Z7add_bwdPfS_S_i_param_2];
	ld.param.u32 	%r2, [_Z7add_bwdPfS_S_i_param_3];
	mov.u32 	%r3, %ctaid.x;
	mov.u32 	%r4, %ntid.x;
	mov.u32 	%r5, %tid.x;
	mad.lo.s32 	%r1, %r3, %r4, %r5;
	setp.ge.s32 	%p1, %r1, %r2;
	@%p1 bra 	$L__BB1_2;
	cvta.to.global.u64 	%rd4, %rd1;
	cvta.to.global.u64 	%rd5, %rd2;
	cvta.to.global.u64 	%rd6, %rd3;
	mul.wide.s32 	%rd7, %r1, 4;
	add.s64 	%rd8, %rd5, %rd7;
	add.s64 	%rd9, %rd4, %rd7;
	ld.global.f32 	%f1, [%rd9];
	atom.global.add.f32 	%f2, [%rd8], %f1;
	add.s64 	%rd10, %rd6, %rd7;
	ld.global.f32 	%f3, [%rd9];
	atom.global.add.f32 	%f4, [%rd10], %f3;
$L__BB1_2:
	ret;

}
	// .globl	_Z7sub_fwdPfS_S_i
.visible .entry _Z7sub_fwdPfS_S_i(
	.param .u64 .ptr .align 1 _Z7sub_fwdPfS_S_i_param_0,
	.param .u64 .ptr .align 1 _Z7sub_fwdPfS_S_i_param_1,
	.param .u64 .ptr .align 1 _Z7sub_fwdPfS_S_i_param_2,
	.param .u32 _Z7sub_fwdPfS_S_i_param_3
)
{
	.reg .pred 	%p<2>;
	.reg .b32 	%r<6>;
	.reg .b32 	%f<4>;
	.reg .b64 	%rd<11>;

	ld.param.u64 	%rd1, [_Z7sub_fwdPfS_S_i_param_0];
	ld.param.u64 	%rd2, [_Z7sub_fwdPfS_S_i_param_1];
	ld.param.u64 	%rd3, [_Z7sub_fwdPfS_S_i_param_2];
	ld.param.u32 	%r2, [_Z7sub_fwdPfS_S_i_param_3];
	mov.u32 	%r3, %ctaid.x;
	mov.u32 	%r4, %ntid.x;
	mov.u32 	%r5, %tid.x;
	mad.lo.s32 	%r1, %r3, %r4, %r5;
	setp.ge.s32 	%p1, %r1, %r2;
	@%p1 bra 	$L__BB2_2;
	cvta.to.global.u64 	%rd4, %rd1;
	cvta.to.global.u64 	%rd5, %rd2;
	cvta.to.global.u64 	%rd6, %rd3;
	mul.wide.s32 	%rd7, %r1, 4;
	add.s64 	%rd8, %rd4, %rd7;
	ld.global.f32 	%f1, [%rd8];
	add.s64 	%rd9, %rd5, %rd7;
	ld.global.f32 	%f2, [%rd9];
	sub.f32 	%f3, %f1, %f2;
	add.s64 	%rd10, %rd6, %rd7;
	st.global.f32 	[%rd10], %f3;
$L__BB2_2:
	ret;

}
	// .globl	_Z7sub_bwdPfS_S_i
.visible .entry _Z7sub_bwdPfS_S_i(
	.param .u64 .ptr .align 1 _Z7sub_bwdPfS_S_i_param_0,
	.param .u64 .ptr .align 1 _Z7sub_bwdPfS_S_i_param_1,
	.param .u64 .ptr .align 1 _Z7sub_bwdPfS_S_i_param_2,
	.param .u32 _Z7sub_bwdPfS_S_i_param_3
)
{
	.reg .pred 	%p<2>;
	.reg .b32 	%r<6>;
	.reg .b32 	%f<6>;
	.reg .b64 	%rd<11>;

	ld.param.u64 	%rd1, [_Z7sub_bwdPfS_S_i_param_0];
	ld.param.u64 	%rd2, [_Z7sub_bwdPfS_S_i_param_1];
	ld.param.u64 	%rd3, [_Z7sub_bwdPfS_S_i_param_2];
	ld.param.u32 	%r2, [_Z7sub_bwdPfS_S_i_param_3];
	mov.u32 	%r3, %ctaid.x;
	mov.u32 	%r4, %ntid.x;
	mov.u32 	%r5, %tid.x;
	mad.lo.s32 	%r1, %r3, %r4, %r5;
	setp.ge.s32 	%p1, %r1, %r2;
	@%p1 bra 	$L__BB3_2;
	cvta.to.global.u64 	%rd4, %rd1;
	cvta.to.global.u64 	%rd5, %rd2;
	cvta.to.global.u64 	%rd6, %rd3;
	mul.wide.s32 	%rd7, %r1, 4;
	add.s64 	%rd8, %rd5, %rd7;
	add.s64 	%rd9, %rd4, %rd7;
	ld.global.f32 	%f1, [%rd9];
	atom.global.add.f32 	%f2, [%rd8], %f1;
	add.s64 	%rd10, %rd6, %rd7;
	ld.global.f32 	%f3, [%rd9];
	neg.f32 	%f4, %f3;
	atom.global.add.f32 	%f5, [%rd10], %f4;
$L__BB3_2:
	ret;

}
	// .globl	_Z7mul_fwdPfS_S_i
.visible .entry _Z7mul_fwdPfS_S_i(
	.param .u64 .ptr .align 1 _Z7mul_fwdPfS_S_i_param_0,
	.param .u64 .ptr .align 1 _Z7mul_fwdPfS_S_i_param_1,
	.param .u64 .ptr .align 1 _Z7mul_fwdPfS_S_i_param_2,
	.param .u32 _Z7mul_fwdPfS_S_i_param_3
)
{
	.reg .pred 	%p<2>;
	.reg .b32 	%r<6>;
	.reg .b32 	%f<4>;
	.reg .b64 	%rd<11>;

	ld.param.u64 	%rd1, [_Z7mul_fwdPfS_S_i_param_0];
	ld.param.u64 	%rd2, [_Z7mul_fwdPfS_S_i_param_1];
	ld.param.u64 	%rd3, [_Z7mul_fwdPfS_S_i_param_2];
	ld.param.u32 	%r2, [_Z7mul_fwdPfS_S_i_param_3];
	mov.u32 	%r3, %ctaid.x;
	mov.u32 	%r4, %ntid.x;
	mov.u32 	%r5, %tid.x;
	mad.lo.s32 	%r1, %r3, %r4, %r5;
	setp.ge.s32 	%p1, %r1, %r2;
	@%p1 bra 	$L__BB4_2;
	cvta.to.global.u64 	%rd4, %rd1;
	cvta.to.global.u64 	%rd5, %rd2;
	cvta.to.global.u64 	%rd6, %rd3;
	mul.wide.s32 	%rd7, %r1, 4;
	add.s64 	%rd8, %rd4, %rd7;
	ld.global.f32 	%f1, [%rd8];
	add.s64 	%rd9, %rd5, %rd7;
	ld.global.f32 	%f2, [%rd9];
	mul.f32 	%f3, %f1, %f2;
	add.s64 	%rd10, %rd6, %rd7;
	st.global.f32 	[%rd10], %f3;
$L__BB4_2:
	ret;

}
	// .globl	_Z7mul_bwdPfS_S_S_S_i
.visible .entry _Z7mul_bwdPfS_S_S_S_i(
	.param .u64 .ptr .align 1 _Z7mul_bwdPfS_S_S_S_i_param_0,
	.param .u64 .ptr .align 1 _Z7mul_bwdPfS_S_S_S_i_param_1,
	.param .u64 .ptr .align 1 _Z7mul_bwdPfS_S_S_S_i_param_2,
	.param .u64 .ptr .align 1 _Z7mul_bwdPfS_S_S_S_i_param_3,
	.param .u64 .ptr .align 1 _Z7mul_bwdPfS_S_S_S_i_param_4,
	.param .u32 _Z7mul_bwdPfS_S_S_S_i_param_5
)
{
	.reg .pred 	%p<2>;
	.reg .b32 	%r<6>;
	.reg .b32 	%f<9>;
	.reg .b64 	%rd<17>;

	ld.param.u64 	%rd1, [_Z7mul_bwdPfS_S_S_S_i_param_0];
	ld.param.u64 	%rd2, [_Z7mul_bwdPfS_S_S_S_i_param_1];
	ld.param.u64 	%rd3, [_Z7mul_bwdPfS_S_S_S_i_param_2];
	ld.param.u64 	%rd4, [_Z7mul_bwdPfS_S_S_S_i_param_3];
	ld.param.u64 	%rd5, [_Z7mul_bwdPfS_S_S_S_i_param_4];
	ld.param.u32 	%r2, [_Z7mul_bwdPfS_S_S_S_i_param_5];
	mov.u32 	%r3, %ctaid.x;
	mov.u32 	%r4, %ntid.x;
	mov.u32 	%r5, %tid.x;
	mad.lo.s32 	%r1, %r3, %r4, %r5;
	setp.ge.s32 	%p1, %r1, %r2;
	@%p1 bra 	$L__BB5_2;
	cvta.to.global.u64 	%rd6, %rd2;
	cvta.to.global.u64 	%rd7, %rd3;
	cvta.to.global.u64 	%rd8, %rd4;
	cvta.to.global.u64 	%rd9, %rd1;
	cvta.to.global.u64 	%rd10, %rd5;
	mul.wide.s32 	%rd11, %r1, 4;
	add.s64 	%rd12, %rd8, %rd11;
	add.s64 	%rd13, %rd6, %rd11;
	ld.global.f32 	%f1, [%rd13];
	add.s64 	%rd14, %rd7, %rd11;
	ld.global.f32 	%f2, [%rd14];
	mul.f32 	%f3, %f1, %f2;
	atom.global.add.f32 	%f4, [%rd12], %f3;
	add.s64 	%rd15, %rd10, %rd11;
	add.s64 	%rd16, %rd9, %rd11;
	ld.global.f32 	%f5, [%rd16];
	ld.global.f32 	%f6, [%rd14];
	mul.f32 	%f7, %f5, %f6;
	atom.global.add.f32 	%f8, [%rd15], %f7;
$L__BB5_2:
	ret;

}
	// .globl	_Z7div_fwdPfS_S_i
.visible .entry _Z7div_fwdPfS_S_i(
	.param .u64 .ptr .align 1 _Z7div_fwdPfS_S_i_param_0,
	.param .u64 .ptr .align 1 _Z7div_fwdPfS_S_i_param_1,
	.param .u64 .ptr .align 1 _Z7div_fwdPfS_S_i_param_2,
	.param .u32 _Z7div_fwdPfS_S_i_param_3
)
{
	.reg .pred 	%p<2>;
	.reg .b32 	%r<6>;
	.reg .b32 	%f<4>;
	.reg .b64 	%rd<11>;

	ld.param.u64 	%rd1, [_Z7div_fwdPfS_S_i_param_0];
	ld.param.u64 	%rd2, [_Z7div_fwdPfS_S_i_param_1];
	ld.param.u64 	%rd3, [_Z7div_fwdPfS_S_i_param_2];
	ld.param.u32 	%r2, [_Z7div_fwdPfS_S_i_param_3];
	mov.u32 	%r3, %ctaid.x;
	mov.u32 	%r4, %ntid.x;
	mov.u32 	%r5, %tid.x;
	mad.lo.s32 	%r1, %r3, %r4, %r5;
	setp.ge.s32 	%p1, %r1, %r2;
	@%p1 bra 	$L__BB6_2;
	cvta.to.global.u64 	%rd4, %rd1;
	cvta.to.global.u64 	%rd5, %rd2;
	cvta.to.global.u64 	%rd6, %rd3;
	mul.wide.s32 	%rd7, %r1, 4;
	add.s64 	%rd8, %rd4, %rd7;
	ld.global.f32 	%f1, [%rd8];
	add.s64 	%rd9, %rd5, %rd7;
	ld.global.f32 	%f2, [%rd9];
	div.rn.f32 	%f3, %f1, %f2;
	add.s64 	%rd10, %rd6, %rd7;
	st.global.f32 	[%rd10], %f3;
$L__BB6_2:
	ret;

}
	// .globl	_Z7div_bwdPfS_S_S_S_i
.visible .entry _Z7div_bwdPfS_S_S_S_i(
	.param .u64 .ptr .align 1 _Z7div_bwdPfS_S_S_S_i_param_0,
	.param .u64 .ptr .align 1 _Z7div_bwdPfS_S_S_S_i_param_1,
	.param .u64 .ptr .align 1 _Z7div_bwdPfS_S_S_S_i_param_2,
	.param .u64 .ptr .align 1 _Z7div_bwdPfS_S_S_S_i_param_3,
	.param .u64 .ptr .align 1 _Z7div_bwdPfS_S_S_S_i_param_4,
	.param .u32 _Z7div_bwdPfS_S_S_S_i_param_5
)
{
	.reg .pred 	%p<2>;
	.reg .b32 	%r<6>;
	.reg .b32 	%f<13>;
	.reg .b64 	%rd<17>;

	ld.param.u64 	%rd1, [_Z7div_bwdPfS_S_S_S_i_param_0];
	ld.param.u64 	%rd2, [_Z7div_bwdPfS_S_S_S_i_param_1];
	ld.param.u64 	%rd3, [_Z7div_bwdPfS_S_S_S_i_param_2];
	ld.param.u64 	%rd4, [_Z7div_bwdPfS_S_S_S_i_param_3];
	ld.param.u64 	%rd5, [_Z7div_bwdPfS_S_S_S_i_param_4];
	ld.param.u32 	%r2, [_Z7div_bwdPfS_S_S_S_i_param_5];
	mov.u32 	%r3, %ctaid.x;
	mov.u32 	%r4, %ntid.x;
	mov.u32 	%r5, %tid.x;
	mad.lo.s32 	%r1, %r3, %r4, %r5;
	setp.ge.s32 	%p1, %r1, %r2;
	@%p1 bra 	$L__BB7_2;
	cvta.to.global.u64 	%rd6, %rd3;
	cvta.to.global.u64 	%rd7, %rd2;
	cvta.to.global.u64 	%rd8, %rd4;
	cvta.to.global.u64 	%rd9, %rd1;
	cvta.to.global.u64 	%rd10, %rd5;
	mul.wide.s32 	%rd11, %r1, 4;
	add.s64 	%rd12, %rd8, %rd11;
	add.s64 	%rd13, %rd6, %rd11;
	ld.global.f32 	%f1, [%rd13];
	add.s64 	%rd14, %rd7, %rd11;
	ld.global.f32 	%f2, [%rd14];
	div.rn.f32 	%f3, %f1, %f2;
	atom.global.add.f32 	%f4, [%rd12], %f3;
	add.s64 	%rd15, %rd10, %rd11;
	ld.global.f32 	%f5, [%rd13];
	neg.f32 	%f6, %f5;
	add.s64 	%rd16, %rd9, %rd11;
	ld.global.f32 	%f7, [%rd16];
	mul.f32 	%f8, %f7, %f6;
	ld.global.f32 	%f9, [%rd14];
	mul.f32 	%f10, %f9, %f9;
	div.rn.f32 	%f11, %f8, %f10;
	atom.global.add.f32 	%f12, [%rd15], %f11;
$L__BB7_2:
	ret;

}
	// .globl	_Z7pow_fwdPffS_i
.visible .entry _Z7pow_fwdPffS_i(
	.param .u64 .ptr .align 1 _Z7pow_fwdPffS_i_param_0,
	.param .f32 _Z7pow_fwdPffS_i_param_1,
	.param .u64 .ptr .align 1 _Z7pow_fwdPffS_i_param_2,
	.param .u32 _Z7pow_fwdPffS_i_param_3
)
{
	.reg .pred 	%p<23>;
	.reg .b32 	%r<20>;
	.reg .b32 	%f<77>;
	.reg .b64 	%rd<9>;

	ld.param.u64 	%rd1, [_Z7pow_fwdPffS_i_param_0];
	ld.param.f32 	%f10, [_Z7pow_fwdPffS_i_param_1];
	ld.param.u64 	%rd2, [_Z7pow_fwdPffS_i_param_2];
	ld.param.u32 	%r2, [_Z7pow_fwdPffS_i_param_3];
	mov.u32 	%r3, %ctaid.x;
	mov.u32 	%r4, %ntid.x;
	mov.u32 	%r5, %tid.x;
	mad.lo.s32 	%r1, %r3, %r4, %r5;
	setp.ge.s32 	%p1, %r1, %r2;
	mov.f32 	%f76, 0f3F800000;
	@%p1 bra 	$L__BB8_10;
	cvta.to.global.u64 	%rd3, %rd1;
	mul.wide.s32 	%rd4, %r1, 4;
	add.s64 	%rd5, %rd3, %rd4;
	ld.global.f32 	%f1, [%rd5];
	mul.f32 	%f12, %f10, 0f3F000000;
	cvt.rzi.f32.f32 	%f13, %f12;
	add.f32 	%f14, %f13, %f13;
	sub.f32 	%f15, %f10, %f14;
	abs.f32 	%f2, %f15;
	abs.f32 	%f3, %f1;
	setp.lt.f32 	%p2, %f3, 0f00800000;
	mul.f32 	%f16, %f3, 0f4B800000;
	selp.f32 	%f17, %f16, %f3, %p2;
	selp.f32 	%f18, 0fC1C00000, 0f00000000, %p2;
	mov.b32 	%r6, %f17;
	add.s32 	%r7, %r6, -1060439283;
	and.b32  	%r8, %r7, -8388608;
	sub.s32 	%r9, %r6, %r8;
	mov.b32 	%f19, %r9;
	cvt.rn.f32.s32 	%f20, %r8;
	fma.rn.f32 	%f21, %f20, 0f34000000, %f18;
	add.f32 	%f22, %f19, 0fBF800000;
	add.f32 	%f23, %f19, 0f3F800000;
	rcp.approx.ftz.f32 	%f24, %f23;
	add.f32 	%f25, %f22, %f22;
	mul.f32 	%f26, %f25, %f24;
	mul.f32 	%f27, %f26, %f26;
	sub.f32 	%f28, %f22, %f26;
	add.f32 	%f29, %f28, %f28;
	neg.f32 	%f30, %f26;
	fma.rn.f32 	%f31, %f30, %f22, %f29;
	mul.rn.f32 	%f32, %f24, %f31;
	fma.rn.f32 	%f33, %f27, 0f3A2C32E4, 0f3B52E7DB;
	fma.rn.f32 	%f34, %f33, %f27, 0f3C93BB73;
	fma.rn.f32 	%f35, %f34, %f27, 0f3DF6384F;
	mul.rn.f32 	%f36, %f35, %f27;
	fma.rn.f32 	%f37, %f26, 0f3FB8AA3B, %f21;
	sub.f32 	%f38, %f21, %f37;
	fma.rn.f32 	%f39, %f26, 0f3FB8AA3B, %f38;
	fma.rn.f32 	%f40, %f32, 0f3FB8AA3B, %f39;
	fma.rn.f32 	%f41, %f26, 0f32A55E34, %f40;
	mul.f32 	%f42, %f36, 0f40400000;
	fma.rn.f32 	%f43, %f42, %f32, %f41;
	fma.rn.f32 	%f44, %f36, %f26, %f43;
	add.rn.f32 	%f45, %f37, %f44;
	neg.f32 	%f46, %f37;
	add.rn.f32 	%f47, %f45, %f46;
	neg.f32 	%f48, %f47;
	add.rn.f32 	%f49, %f44, %f48;
	mul.rn.f32 	%f50, %f45, %f10;
	neg.f32 	%f51, %f50;
	fma.rn.f32 	%f52, %f45, %f10, %f51;
	fma.rn.f32 	%f53, %f49, %f10, %f52;
	cvt.rni.f32.f32 	%f54, %f50;
	sub.f32 	%f55, %f50, %f54;
	add.f32 	%f56, %f55, %f53;
	fma.rn.f32 	%f57, %f56, 0f391FCB8E, 0f3AAF85ED;
	fma.rn.f32 	%f58, %f57, %f56, 0f3C1D9856;
	fma.rn.f32 	%f59, %f58, %f56, 0f3D6357BB;
	fma.rn.f32 	%f60, %f59, %f56, 0f3E75FDEC;
	fma.rn.f32 	%f61, %f60, %f56, 0f3F317218;
	fma.rn.f32 	%f62, %f61, %f56, 0f3F800000;
	cvt.rzi.s32.f32 	%r10, %f54;
	setp.gt.f32 	%p3, %f54, 0f00000000;
	selp.b32 	%r11, 0, -2097152000, %p3;
	add.s32 	%r12, %r11, 2130706432;
	mov.b32 	%f63, %r12;
	mul.f32 	%f64, %f62, %f63;
	shl.b32 	%r13, %r10, 23;
	sub.s32 	%r14, %r13, %r11;
	mov.b32 	%f65, %r14;
	mul.f32 	%f66, %f64, %f65;
	abs.f32 	%f67, %f50;
	setp.gt.f32 	%p4, %f67, 0f43180000;
	setp.lt.f32 	%p5, %f50, 0f00000000;
	selp.f32 	%f68, 0f00000000, 0f7F800000, %p5;
	selp.f32 	%f4, %f68, %f66, %p4;
	setp.eq.f32 	%p6, %f1, 0f3F800000;
	setp.eq.f32 	%p7, %f10, 0f00000000;
	or.pred  	%p8, %p7, %p6;
	@%p8 bra 	$L__BB8_9;
	setp.num.f32 	%p9, %f3, %f3;
	abs.f32 	%f69, %f10;
	setp.num.f32 	%p10, %f69, %f69;
	and.pred  	%p11, %p9, %p10;
	@%p11 bra 	$L__BB8_4;
	add.rn.f32 	%f76, %f1, %f10;
	bra.uni 	$L__BB8_9;
$L__BB8_4:
	setp.neu.f32 	%p12, %f1, 0f00000000;
	setp.neu.f32 	%p13, %f3, 0f7F800000;
	and.pred  	%p14, %p12, %p13;
	@%p14 bra 	$L__BB8_6;
	setp.neu.f32 	%p21, %f2, 0f3F800000;
	add.f32 	%f74, %f1, %f1;
	mov.b32 	%r15, %f74;
	setp.lt.f32 	%p22, %f10, 0f00000000;
	xor.b32  	%r16, %r15, 2139095040;
	selp.b32 	%r17, %r16, %r15, %p22;
	and.b32  	%r18, %r17, 2147483647;
	selp.b32 	%r19, %r18, %r17, %p21;
	mov.b32 	%f76, %r19;
	bra.uni 	$L__BB8_9;
$L__BB8_6:
	setp.eq.f32 	%p15, %f1, 0fBF800000;
	setp.eq.f32 	%p16, %f69, 0f7F800000;
	and.pred  	%p17, %p15, %p16;
	@%p17 bra 	$L__BB8_9;
	setp.geu.f32 	%p18, %f1, 0f00000000;
	mov.f32 	%f76, %f4;
	@%p18 bra 	$L__BB8_9;
	setp.neu.f32 	%p19, %f2, 0f3F800000;
	neg.f32 	%f71, %f4;
	selp.f32 	%f72, %f4, %f71, %p19;
	cvt.rmi.f32.f32 	%f73, %f10;
	setp.neu.f32 	%p20, %f10, %f73;
	selp.f32 	%f76, 0f7FFFFFFF, %f72, %p20;
$L__BB8_9:
	cvta.to.global.u64 	%rd6, %rd2;
	add.s64 	%rd8, %rd6, %rd4;
	st.global.f32 	[%rd8], %f76;
$L__BB8_10:
	ret;

}
	// .globl	_Z7pow_bwdPffS_S_i
.visible .entry _Z7pow_bwdPffS_S_i(
	.param .u64 .ptr .align 1 _Z7pow_bwdPffS_S_i_param_0,
	.param .f32 _Z7pow_bwdPffS_S_i_param_1,
	.param .u64 .ptr .align 1 _Z7pow_bwdPffS_S_i_param_2,
	.param .u64 .ptr .align 1 _Z7pow_bwdPffS_S_i_param_3,
	.param .u32 _Z7pow_bwdPffS_S_i_param_4
)
{
	.reg .pred 	%p<23>;
	.reg .b32 	%r<20>;
	.reg .b32 	%f<82>;
	.reg .b64 	%rd<12>;

	ld.param.u64 	%rd2, [_Z7pow_bwdPffS_S_i_param_0];
	ld.param.f32 	%f11, [_Z7pow_bwdPffS_S_i_param_1];
	ld.param.u64 	%rd3, [_Z7pow_bwdPffS_S_i_param_2];
	ld.param.u64 	%rd4, [_Z7pow_bwdPffS_S_i_param_3];
	ld.param.u32 	%r2, [_Z7pow_bwdPffS_S_i_param_4];
	mov.u32 	%r3, %ctaid.x;
	mov.u32 	%r4, %ntid.x;
	mov.u32 	%r5, %tid.x;
	mad.lo.s32 	%r1, %r3, %r4, %r5;
	setp.ge.s32 	%p1, %r1, %r2;
	mov.f32 	%f81, 0f3F800000;
	@%p1 bra 	$L__BB9_10;
	cvta.to.global.u64 	%rd5, %rd2;
	cvta.to.global.u64 	%rd6, %rd4;
	mul.wide.s32 	%rd7, %r1, 4;
	add.s64 	%rd1, %rd6, %rd7;
	add.s64 	%rd8, %rd5, %rd7;
	ld.global.f32 	%f1, [%rd8];
	add.f32 	%f2, %f11, 0fBF800000;
	mul.f32 	%f13, %f2, 0f3F000000;
	cvt.rzi.f32.f32 	%f14, %f13;
	add.f32 	%f15, %f14, %f14;
	sub.f32 	%f16, %f2, %f15;
	abs.f32 	%f3, %f16;
	abs.f32 	%f4, %f1;
	setp.lt.f32 	%p2, %f4, 0f00800000;
	mul.f32 	%f17, %f4, 0f4B800000;
	selp.f32 	%f18, %f17, %f4, %p2;
	selp.f32 	%f19, 0fC1C00000, 0f00000000, %p2;
	mov.b32 	%r6, %f18;
	add.s32 	%r7, %r6, -1060439283;
	and.b32  	%r8, %r7, -8388608;
	sub.s32 	%r9, %r6, %r8;
	mov.b32 	%f20, %r9;
	cvt.rn.f32.s32 	%f21, %r8;
	fma.rn.f32 	%f22, %f21, 0f34000000, %f19;
	add.f32 	%f23, %f20, 0fBF800000;
	add.f32 	%f24, %f20, 0f3F800000;
	rcp.approx.ftz.f32 	%f25, %f24;
	add.f32 	%f26, %f23, %f23;
	mul.f32 	%f27, %f26, %f25;
	mul.f32 	%f28, %f27, %f27;
	sub.f32 	%f29, %f23, %f27;
	add.f32 	%f30, %f29, %f29;
	neg.f32 	%f31, %f27;
	fma.rn.f32 	%f32, %f31, %f23, %f30;
	mul.rn.f32 	%f33, %f25, %f32;
	fma.rn.f32 	%f34, %f28, 0f3A2C32E4, 0f3B52E7DB;
	fma.rn.f32 	%f35, %f34, %f28, 0f3C93BB73;
	fma.rn.f32 	%f36, %f35, %f28, 0f3DF6384F;
	mul.rn.f32 	%f37, %f36, %f28;
	fma.rn.f32 	%f38, %f27, 0f3FB8AA3B, %f22;
	sub.f32 	%f39, %f22, %f38;
	fma.rn.f32 	%f40, %f27, 0f3FB8AA3B, %f39;
	fma.rn.f32 	%f41, %f33, 0f3FB8AA3B, %f40;
	fma.rn.f32 	%f42, %f27, 0f32A55E34, %f41;
	mul.f32 	%f43, %f37, 0f40400000;
	fma.rn.f32 	%f44, %f43, %f33, %f42;
	fma.rn.f32 	%f45, %f37, %f27, %f44;
	add.rn.f32 	%f46, %f38, %f45;
	neg.f32 	%f47, %f38;
	add.rn.f32 	%f48, %f46, %f47;
	neg.f32 	%f49, %f48;
	add.rn.f32 	%f50, %f45, %f49;
	mul.rn.f32 	%f51, %f46, %f2;
	neg.f32 	%f52, %f51;
	fma.rn.f32 	%f53, %f46, %f2, %f52;
	fma.rn.f32 	%f54, %f50, %f2, %f53;
	cvt.rni.f32.f32 	%f55, %f51;
	sub.f32 	%f56, %f51, %f55;
	add.f32 	%f57, %f56, %f54;
	fma.rn.f32 	%f58, %f57, 0f391FCB8E, 0f3AAF85ED;
	fma.rn.f32 	%f59, %f58, %f57, 0f3C1D9856;
	fma.rn.f32 	%f60, %f59, %f57, 0f3D6357BB;
	fma.rn.f32 	%f61, %f60, %f57, 0f3E75FDEC;
	fma.rn.f32 	%f62, %f61, %f57, 0f3F317218;
	fma.rn.f32 	%f63, %f62, %f57, 0f3F800000;
	cvt.rzi.s32.f32 	%r10, %f55;
	setp.gt.f32 	%p3, %f55, 0f00000000;
	selp.b32 	%r11, 0, -2097152000, %p3;
	add.s32 	%r12, %r11, 2130706432;
	mov.b32 	%f64, %r12;
	mul.f32 	%f65, %f63, %f64;
	shl.b32 	%r13, %r10, 23;
	sub.s32 	%r14, %r13, %r11;
	mov.b32 	%f66, %r14;
	mul.f32 	%f67, %f65, %f66;
	abs.f32 	%f68, %f51;
	setp.gt.f32 	%p4, %f68, 0f43180000;
	setp.lt.f32 	%p5, %f51, 0f00000000;
	selp.f32 	%f69, 0f00000000, 0f7F800000, %p5;
	selp.f32 	%f5, %f69, %f67, %p4;
	setp.eq.f32 	%p6, %f1, 0f3F800000;
	setp.eq.f32 	%p7, %f2, 0f00000000;
	or.pred  	%p8, %p7, %p6;
	@%p8 bra 	$L__BB9_9;
	setp.num.f32 	%p9, %f4, %f4;
	abs.f32 	%f70, %f2;
	setp.num.f32 	%p10, %f70, %f70;
	and.pred  	%p11, %p9, %p10;
	@%p11 bra 	$L__BB9_4;
	add.rn.f32 	%f81, %f1, %f2;
	bra.uni 	$L__BB9_9;
$L__BB9_4:
	setp.neu.f32 	%p12, %f1, 0f00000000;
	setp.neu.f32 	%p13, %f4, 0f7F800000;
	and.pred  	%p14, %p12, %p13;
	@%p14 bra 	$L__BB9_6;
	setp.neu.f32 	%p21, %f3, 0f3F800000;
	add.f32 	%f75, %f1, %f1;
	mov.b32 	%r15, %f75;
	setp.lt.f32 	%p22, %f2, 0f00000000;
	xor.b32  	%r16, %r15, 2139095040;
	selp.b32 	%r17, %r16, %r15, %p22;
	and.b32  	%r18, %r17, 2147483647;
	selp.b32 	%r19, %r18, %r17, %p21;
	mov.b32 	%f81, %r19;
	bra.uni 	$L__BB9_9;
$L__BB9_6:
	setp.eq.f32 	%p15, %f1, 0fBF800000;
	setp.eq.f32 	%p16, %f70, 0f7F800000;
	and.pred  	%p17, %p15, %p16;
	@%p17 bra 	$L__BB9_9;
	setp.geu.f32 	%p18, %f1, 0f00000000;
	mov.f32 	%f81, %f5;
	@%p18 bra 	$L__BB9_9;
	setp.neu.f32 	%p19, %f3, 0f3F800000;
	neg.f32 	%f72, %f5;
	selp.f32 	%f73, %f5, %f72, %p19;
	cvt.rmi.f32.f32 	%f74, %f2;
	setp.neu.f32 	%p20, %f2, %f74;
	selp.f32 	%f81, 0f7FFFFFFF, %f73, %p20;
$L__BB9_9:
	mul.f32 	%f76, %f11, %f81;
	cvta.to.global.u64 	%rd9, %rd3;
	add.s64 	%rd11, %rd9, %rd7;
	ld.global.f32 	%f77, [%rd11];
	mul.f32 	%f78, %f76, %f77;
	atom.global.add.f32 	%f79, [%rd1], %f78;
$L__BB9_10:
	ret;

}
	// .globl	_Z8relu_fwdPfS_i
.visible .entry _Z8relu_fwdPfS_i(
	.param .u64 .ptr .align 1 _Z8relu_fwdPfS_i_param_0,
	.param .u64 .ptr .align 1 _Z8relu_fwdPfS_i_param_1,
	.param .u32 _Z8relu_fwdPfS_i_param_2
)
{
	.reg .pred 	%p<2>;
	.reg .b32 	%r<6>;
	.reg .b32 	%f<3>;
	.reg .b64 	%rd<8>;

	ld.param.u64 	%rd1, [_Z8relu_fwdPfS_i_param_0];
	ld.param.u64 	%rd2, [_Z8relu_fwdPfS_i_param_1];
	ld.param.u32 	%r2, [_Z8relu_fwdPfS_i_param_2];
	mov.u32 	%r3, %ctaid.x;
	mov.u32 	%r4, %ntid.x;
	mov.u32 	%r5, %tid.x;
	mad.lo.s32 	%r1, %r3, %r4, %r5;
	setp.ge.s32 	%p1, %r1, %r2;
	@%p1 bra 	$L__BB10_2;
	cvta.to.global.u64 	%rd3, %rd1;
	cvta.to.global.u64 	%rd4, %rd2;
	mul.wide.s32 	%rd5, %r1, 4;
	add.s64 	%rd6, %rd3, %rd5;
	ld.global.f32 	%f1, [%rd6];
	max.f32 	%f2, %f1, 0f00000000;
	add.s64 	%rd7, %rd4, %rd5;
	st.global.f32 	[%rd7], %f2;
$L__BB10_2:
	ret;

}
	// .globl	_Z8gelu_fwdPfS_i
.visible .entry _Z8gelu_fwdPfS_i(
	.param .u64 .ptr .align 1 _Z8gelu_fwdPfS_i_param_0,
	.param .u64 .ptr .align 1 _Z8gelu_fwdPfS_i_param_1,
	.param .u32 _Z8gelu_fwdPfS_i_param_2
)
{
	.reg .pred 	%p<4>;
	.reg .b32 	%r<6>;
	.reg .b32 	%f<24>;
	.reg .b64 	%rd<8>;

	ld.param.u64 	%rd1, [_Z8gelu_fwdPfS_i_param_0];
	ld.param.u64 	%rd2, [_Z8gelu_fwdPfS_i_param_1];
	ld.param.u32 	%r2, [_Z8gelu_fwdPfS_i_param_2];
	mov.u32 	%r3, %ctaid.x;
	mov.u32 	%r4, %ntid.x;
	mov.u32 	%r5, %tid.x;
	mad.lo.s32 	%r1, %r3, %r4, %r5;
	setp.ge.s32 	%p1, %r1, %r2;
	@%p1 bra 	$L__BB11_2;
	cvta.to.global.u64 	%rd3, %rd1;
	cvta.to.global.u64 	%rd4, %rd2;
	mul.wide.s32 	%rd5, %r1, 4;
	add.s64 	%rd6, %rd3, %rd5;
	ld.global.f32 	%f1, [%rd6];
	mul.f32 	%f2, %f1, 0f3F000000;
	mul.f32 	%f3, %f1, 0f3D372713;
	mul.f32 	%f4, %f1, %f3;
	fma.rn.f32 	%f5, %f1, %f4, %f1;
	mul.f32 	%f6, %f5, 0f3F4C422A;
	abs.f32 	%f7, %f6;
	mul.f32 	%f8, %f7, 0f4038AA3B;
	ex2.approx.ftz.f32 	%f9, %f8;
	add.f32 	%f10, %f9, 0f3F800000;
	rcp.approx.ftz.f32 	%f11, %f10;
	fma.rn.f32 	%f12, %f11, 0fC0000000, 0f3F800000;
	setp.ge.f32 	%p2, %f7, 0f41102CB4;
	selp.f32 	%f13, 0f3F800000, %f12, %p2;
	copysign.f32 	%f14, %f6, %f13;
	mul.f32 	%f15, %f6, %f6;
	fma.rn.f32 	%f16, %f15, 0f3C80F082, 0fBD563CAE;
	fma.rn.f32 	%f17, %f16, %f15, 0f3E085941;
	fma.rn.f32 	%f18, %f17, %f15, 0fBEAAA9ED;
	fma.rn.f32 	%f19, %f18, %f15, 0f00000000;
	fma.rn.f32 	%f20, %f19, %f6, %f6;
	setp.ge.f32 	%p3, %f7, 0f3F19999A;
	selp.f32 	%f21, %f14, %f20, %p3;
	add.f32 	%f22, %f21, 0f3F800000;
	mul.f32 	%f23, %f2, %f22;
	add.s64 	%rd7, %rd4, %rd5;
	st.global.f32 	[%rd7], %f23;
$L__BB11_2:
	ret;

}
	// .globl	_Z8gelu_bwdPfS_S_i
.visible .entry _Z8gelu_bwdPfS_S_i(
	.param .u64 .ptr .align 1 _Z8gelu_bwdPfS_S_i_param_0,
	.param .u64 .ptr .align 1 _Z8gelu_bwdPfS_S_i_param_1,
	.param .u64 .ptr .align 1 _Z8gelu_bwdPfS_S_i_param_2,
	.param .u32 _Z8gelu_bwdPfS_S_i_param_3
)
{
	.reg .pred 	%p<4>;
	.reg .b32 	%r<6>;
	.reg .b32 	%f<35>;
	.reg .b64 	%rd<11>;

	ld.param.u64 	%rd1, [_Z8gelu_bwdPfS_S_i_param_0];
	ld.param.u64 	%rd2, [_Z8gelu_bwdPfS_S_i_param_1];
	ld.param.u64 	%rd3, [_Z8gelu_bwdPfS_S_i_param_2];
	ld.param.u32 	%r2, [_Z8gelu_bwdPfS_S_i_param_3];
	mov.u32 	%r3, %ctaid.x;
	mov.u32 	%r4, %ntid.x;
	mov.u32 	%r5, %tid.x;
	mad.lo.s32 	%r1, %r3, %r4, %r5;
	setp.ge.s32 	%p1, %r1, %r2;
	@%p1 bra 	$L__BB12_2;
	cvta.to.global.u64 	%rd4, %rd1;
	cvta.to.global.u64 	%rd5, %rd2;
	cvta.to.global.u64 	%rd6, %rd3;
	mul.wide.s32 	%rd7, %r1, 4;
	add.s64 	%rd8, %rd4, %rd7;
	ld.global.f32 	%f1, [%rd8];
	mul.f32 	%f2, %f1, %f1;
	mul.f32 	%f3, %f1, %f2;
	fma.rn.f32 	%f4, %f3, 0f3D372713, %f1;
	mul.f32 	%f5, %f4, 0f3F4C422A;
	abs.f32 	%f6, %f5;
	mul.f32 	%f7, %f6, 0f4038AA3B;
	ex2.approx.ftz.f32 	%f8, %f7;
	add.f32 	%f9, %f8, 0f3F800000;
	rcp.approx.ftz.f32 	%f10, %f9;
	fma.rn.f32 	%f11, %f10, 0fC0000000, 0f3F800000;
	setp.ge.f32 	%p2, %f6, 0f41102CB4;
	selp.f32 	%f12, 0f3F800000, %f11, %p2;
	copysign.f32 	%f13, %f5, %f12;
	mul.f32 	%f14, %f5, %f5;
	fma.rn.f32 	%f15, %f14, 0f3C80F082, 0fBD563CAE;
	fma.rn.f32 	%f16, %f15, %f14, 0f3E085941;
	fma.rn.f32 	%f17, %f16, %f14, 0fBEAAA9ED;
	fma.rn.f32 	%f18, %f17, %f14, 0f00000000;
	fma.rn.f32 	%f19, %f18, %f5, %f5;
	setp.ge.f32 	%p3, %f6, 0f3F19999A;
	selp.f32 	%f20, %f13, %f19, %p3;
	mul.f32 	%f21, %f20, %f20;
	mov.f32 	%f22, 0f3F800000;
	sub.f32 	%f23, %f22, %f21;
	add.f32 	%f24, %f20, 0f3F800000;
	mul.f32 	%f25, %f1, 0f3F000000;
	mul.f32 	%f26, %f25, %f23;
	mul.f32 	%f27, %f26, 0f3F4C422A;
	mul.f32 	%f28, %f1, 0f3E095D4E;
	fma.rn.f32 	%f29, %f1, %f28, 0f3F800000;
	mul.f32 	%f30, %f29, %f27;
	fma.rn.f32 	%f31, %f24, 0f3F000000, %f30;
	add.s64 	%rd9, %rd6, %rd7;
	add.s64 	%rd10, %rd5, %rd7;
	ld.global.f32 	%f32, [%rd10];
	mul.f32 	%f33, %f32, %f31;
	atom.global.add.f32 	%f34, [%rd9], %f33;
$L__BB12_2:
	ret;

}
	// .globl	_Z8relu_bwdPfS_S_i
.visible .entry _Z8relu_bwdPfS_S_i(
	.param .u64 .ptr .align 1 _Z8relu_bwdPfS_S_i_param_0,
	.param .u64 .ptr .align 1 _Z8relu_bwdPfS_S_i_param_1,
	.param .u64 .ptr .align 1 _Z8relu_bwdPfS_S_i_param_2,
	.param .u32 _Z8relu_bwdPfS_S_i_param_3
)
{
	.reg .pred 	%p<3>;
	.reg .b32 	%r<6>;
	.reg .b32 	%f<6>;
	.reg .b64 	%rd<11>;

	ld.param.u64 	%rd1, [_Z8relu_bwdPfS_S_i_param_0];
	ld.param.u64 	%rd2, [_Z8relu_bwdPfS_S_i_param_1];
	ld.param.u64 	%rd3, [_Z8relu_bwdPfS_S_i_param_2];
	ld.param.u32 	%r2, [_Z8relu_bwdPfS_S_i_param_3];
	mov.u32 	%r3, %ctaid.x;
	mov.u32 	%r4, %ntid.x;
	mov.u32 	%r5, %tid.x;
	mad.lo.s32 	%r1, %r3, %r4, %r5;
	setp.ge.s32 	%p1, %r1, %r2;
	@%p1 bra 	$L__BB13_2;
	cvta.to.global.u64 	%rd4, %rd1;
	cvta.to.global.u64 	%rd5, %rd2;
	cvta.to.global.u64 	%rd6, %rd3;
	mul.wide.s32 	%rd7, %r1, 4;
	add.s64 	%rd8, %rd6, %rd7;
	add.s64 	%rd9, %rd4, %rd7;
	ld.global.f32 	%f1, [%rd9];
	setp.gt.f32 	%p2, %f1, 0f00000000;
	selp.f32 	%f2, 0f3F800000, 0f00000000, %p2;
	add.s64 	%rd10, %rd5, %rd7;
	ld.global.f32 	%f3, [%rd10];
	mul.f32 	%f4, %f3, %f2;
	atom.global.add.f32 	%f5, [%rd8], %f4;
$L__BB13_2:
	ret;

}
	// .globl	_Z11sigmoid_fwdPfS_i
.visible .entry _Z11sigmoid_fwdPfS_i(
	.param .u64 .ptr .align 1 _Z11sigmoid_fwdPfS_i_param_0,
	.param .u64 .ptr .align 1 _Z11sigmoid_fwdPfS_i_param_1,
	.param .u32 _Z11sigmoid_fwdPfS_i_param_2
)
{
	.reg .pred 	%p<2>;
	.reg .b32 	%r<8>;
	.reg .b32 	%f<15>;
	.reg .b64 	%rd<8>;

	ld.param.u64 	%rd1, [_Z11sigmoid_fwdPfS_i_param_0];
	ld.param.u64 	%rd2, [_Z11sigmoid_fwdPfS_i_param_1];
	ld.param.u32 	%r2, [_Z11sigmoid_fwdPfS_i_param_2];
	mov.u32 	%r3, %ctaid.x;
	mov.u32 	%r4, %ntid.x;
	mov.u32 	%r5, %tid.x;
	mad.lo.s32 	%r1, %r3, %r4, %r5;
	setp.ge.s32 	%p1, %r1, %r2;
	@%p1 bra 	$L__BB14_2;
	cvta.to.global.u64 	%rd3, %rd1;
	cvta.to.global.u64 	%rd4, %rd2;
	mul.wide.s32 	%rd5, %r1, 4;
	add.s64 	%rd6, %rd3, %rd5;
	ld.global.f32 	%f1, [%rd6];
	fma.rn.f32 	%f2, %f1, 0fBBBB989D, 0f3F000000;
	cvt.sat.f32.f32 	%f3, %f2;
	mov.f32 	%f4, 0f4B400001;
	mov.f32 	%f5, 0f437C0000;
	fma.rm.f32 	%f6, %f3, %f5, %f4;
	add.f32 	%f7, %f6, 0fCB40007F;
	neg.f32 	%f8, %f7;
	fma.rn.f32 	%f9, %f1, 0fBFB8AA3B, %f8;
	fma.rn.f32 	%f10, %f1, 0fB2A57060, %f9;
	mov.b32 	%r6, %f6;
	shl.b32 	%r7, %r6, 23;
	mov.b32 	%f11, %r7;
	ex2.approx.ftz.f32 	%f12, %f10;
	fma.rn.f32 	%f13, %f12, %f11, 0f3F800000;
	rcp.rn.f32 	%f14, %f13;
	add.s64 	%rd7, %rd4, %rd5;
	st.global.f32 	[%rd7], %f14;
$L__BB14_2:
	ret;

}
	// .globl	_Z11sigmoid_bwdPfS_S_i
.visible .entry _Z11sigmoid_bwdPfS_S_i(
	.param .u64 .ptr .align 1 _Z11sigmoid_bwdPfS_S_i_param_0,
	.param .u64 .ptr .align 1 _Z11sigmoid_bwdPfS_S_i_param_1,
	.param .u64 .ptr .align 1 _Z11sigmoid_bwdPfS_S_i_param_2,
	.param .u32 _Z11sigmoid_bwdPfS_S_i_param_3
)
{
	.reg .pred 	%p<2>;
	.reg .b32 	%r<6>;
	.reg .b32 	%f<8>;
	.reg .b64 	%rd<11>;

	ld.param.u64 	%rd1, [_Z11sigmoid_bwdPfS_S_i_param_0];
	ld.param.u64 	%rd2, [_Z11sigmoid_bwdPfS_S_i_param_1];
	ld.param.u64 	%rd3, [_Z11sigmoid_bwdPfS_S_i_param_2];
	ld.param.u32 	%r2, [_Z11sigmoid_bwdPfS_S_i_param_3];
	mov.u32 	%r3, %ctaid.x;
	mov.u32 	%r4, %ntid.x;
	mov.u32 	%r5, %tid.x;
	mad.lo.s32 	%r1, %r3, %r4, %r5;
	setp.ge.s32 	%p1, %r1, %r2;
	@%p1 bra 	$L__BB15_2;
	cvta.to.global.u64 	%rd4, %rd1;
	cvta.to.global.u64 	%rd5, %rd2;
	cvta.to.global.u64 	%rd6, %rd3;
	mul.wide.s32 	%rd7, %r1, 4;
	add.s64 	%rd8, %rd4, %rd7;
	ld.global.f32 	%f1, [%rd8];
	add.s64 	%rd9, %rd6, %rd7;
	mov.f32 	%f2, 0f3F800000;
	sub.f32 	%f3, %f2, %f1;
	mul.f32 	%f4, %f1, %f3;
	add.s64 	%rd10, %rd5, %rd7;
	ld.global.f32 	%f5, [%rd10];
	mul.f32 	%f6, %f5, %f4;
	atom.global.add.f32 	%f7, [%rd9], %f6;
$L__BB15_2:
	ret;

}
	// .globl	_Z8tanh_fwdPfS_i
.visible .entry _Z8tanh_fwdPfS_i(
	.param .u64 .ptr .align 1 _Z8tanh_fwdPfS_i_param_0,
	.param .u64 .ptr .align 1 _Z8tanh_fwdPfS_i_param_1,
	.param .u32 _Z8tanh_fwdPfS_i_param_2
)
{
	.reg .pred 	%p<4>;
	.reg .b32 	%r<6>;
	.reg .b32 	%f<17>;
	.reg .b64 	%rd<8>;

	ld.param.u64 	%rd1, [_Z8tanh_fwdPfS_i_param_0];
	ld.param.u64 	%rd2, [_Z8tanh_fwdPfS_i_param_1];
	ld.param.u32 	%r2, [_Z8tanh_fwdPfS_i_param_2];
	mov.u32 	%r3, %ctaid.x;
	mov.u32 	%r4, %ntid.x;
	mov.u32 	%r5, %tid.x;
	mad.lo.s32 	%r1, %r3, %r4, %r5;
	setp.ge.s32 	%p1, %r1, %r2;
	@%p1 bra 	$L__BB16_2;
	cvta.to.global.u64 	%rd3, %rd1;
	cvta.to.global.u64 	%rd4, %rd2;
	mul.wide.s32 	%rd5, %r1, 4;
	add.s64 	%rd6, %rd3, %rd5;
	ld.global.f32 	%f1, [%rd6];
	abs.f32 	%f2, %f1;
	mul.f32 	%f3, %f2, 0f4038AA3B;
	ex2.approx.ftz.f32 	%f4, %f3;
	add.f32 	%f5, %f4, 0f3F800000;
	rcp.approx.ftz.f32 	%f6, %f5;
	fma.rn.f32 	%f7, %f6, 0fC0000000, 0f3F800000;
	setp.ge.f32 	%p2, %f2, 0f41102CB4;
	selp.f32 	%f8, 0f3F800000, %f7, %p2;
	copysign.f32 	%f9, %f1, %f8;
	mul.f32 	%f10, %f1, %f1;
	fma.rn.f32 	%f11, %f10, 0f3C80F082, 0fBD563CAE;
	fma.rn.f32 	%f12, %f11, %f10, 0f3E085941;
	fma.rn.f32 	%f13, %f12, %f10, 0fBEAAA9ED;
	fma.rn.f32 	%f14, %f13, %f10, 0f00000000;
	fma.rn.f32 	%f15, %f14, %f1, %f1;
	setp.ge.f32 	%p3, %f2, 0f3F19999A;
	selp.f32 	%f16, %f9, %f15, %p3;
	add.s64 	%rd7, %rd4, %rd5;
	st.global.f32 	[%rd7], %f16;
$L__BB16_2:
	ret;

}
	// .globl	_Z8tanh_bwdPfS_S_i
.visible .entry _Z8tanh_bwdPfS_S_i(
	.param .u64 .ptr .align 1 _Z8tanh_bwdPfS_S_i_param_0,
	.param .u64 .ptr .align 1 _Z8tanh_bwdPfS_S_i_param_1,
	.param .u64 .ptr .align 1 _Z8tanh_bwdPfS_S_i_param_2,
	.param .u32 _Z8tanh_bwdPfS_S_i_param_3
)
{
	.reg .pred 	%p<2>;
	.reg .b32 	%r<6>;
	.reg .b32 	%f<8>;
	.reg .b64 	%rd<11>;

	ld.param.u64 	%rd1, [_Z8tanh_bwdPfS_S_i_param_0];
	ld.param.u64 	%rd2, [_Z8tanh_bwdPfS_S_i_param_1];
	ld.param.u64 	%rd3, [_Z8tanh_bwdPfS_S_i_param_2];
	ld.param.u32 	%r2, [_Z8tanh_bwdPfS_S_i_param_3];
	mov.u32 	%r3, %ctaid.x;
	mov.u32 	%r4, %ntid.x;
	mov.u32 	%r5, %tid.x;
	mad.lo.s32 	%r1, %r3, %r4, %r5;
	setp.ge.s32 	%p1, %r1, %r2;
	@%p1 bra 	$L__BB17_2;
	cvta.to.global.u64 	%rd4, %rd1;
	cvta.to.global.u64 	%rd5, %rd2;
	cvta.to.global.u64 	%rd6, %rd3;
	mul.wide.s32 	%rd7, %r1, 4;
	add.s64 	%rd8, %rd4, %rd7;
	ld.global.f32 	%f1, [%rd8];
	add.s64 	%rd9, %rd6, %rd7;
	mul.f32 	%f2, %f1, %f1;
	mov.f32 	%f3, 0f3F800000;
	sub.f32 	%f4, %f3, %f2;
	add.s64 	%rd10, %rd5, %rd7;
	ld.global.f32 	%f5, [%rd10];
	mul.f32 	%f6, %f5, %f4;
	atom.global.add.f32 	%f7, [%rd9], %f6;
$L__BB17_2:
	ret;

}
	// .globl	_Z11step_kernelPfS_fi
.visible .entry _Z11step_kernelPfS_fi(
	.param .u64 .ptr .align 1 _Z11step_kernelPfS_fi_param_0,
	.param .u64 .ptr .align 1 _Z11step_kernelPfS_fi_param_1,
	.param .f32 _Z11step_kernelPfS_fi_param_2,
	.param .u32 _Z11step_kernelPfS_fi_param_3
)
{
	.reg .pred 	%p<2>;
	.reg .b32 	%r<7>;
	.reg .b32 	%f<6>;
	.reg .b64 	%rd<8>;

	ld.param.u64 	%rd1, [_Z11step_kernelPfS_fi_param_0];
	ld.param.u64 	%rd2, [_Z11step_kernelPfS_fi_param_1];
	ld.param.f32 	%f1, [_Z11step_kernelPfS_fi_param_2];
	ld.param.u32 	%r2, [_Z11step_kernelPfS_fi_param_3];
	mov.u32 	%r3, %ctaid.x;
	mov.u32 	%r4, %ntid.x;
	mov.u32 	%r5, %tid.x;
	mad.lo.s32 	%r1, %r3, %r4, %r5;
	setp.ge.s32 	%p1, %r1, %r2;
	@%p1 bra 	$L__BB18_2;
	cvta.to.global.u64 	%rd3, %rd2;
	cvta.to.global.u64 	%rd4, %rd1;
	mul.wide.s32 	%rd5, %r1, 4;
	add.s64 	%rd6, %rd3, %rd5;
	ld.global.f32 	%f2, [%rd6];
	mul.f32 	%f3, %f1, %f2;
	add.s64 	%rd7, %rd4, %rd5;
	ld.global.f32 	%f4, [%rd7];
	sub.f32 	%f5, %f4, %f3;
	st.global.f32 	[%rd7], %f5;
	mov.b32 	%r6, 0;
	st.global.u32 	[%rd6], %r6;
$L__BB18_2:
	ret;

}
	// .globl	_Z10matmul_fwdPfS_S_iii
.visible .entry _Z10matmul_fwdPfS_S_iii(
	.param .u64 .ptr .align 1 _Z10matmul_fwdPfS_S_iii_param_0,
	.param .u64 .ptr .align 1 _Z10matmul_fwdPfS_S_iii_param_1,
	.param .u64 .ptr .align 1 _Z10matmul_fwdPfS_S_iii_param_2,
	.param .u32 _Z10matmul_fwdPfS_S_iii_param_3,
	.param .u32 _Z10matmul_fwdPfS_S_iii_param_4,
	.param .u32 _Z10matmul_fwdPfS_S_iii_param_5
)
{
	.reg .pred 	%p<13>;
	.reg .b32 	%r<41>;
	.reg .b32 	%f<68>;
	.reg .b64 	%rd<53>;

	ld.param.u64 	%rd7, [_Z10matmul_fwdPfS_S_iii_param_0];
	ld.param.u64 	%rd8, [_Z10matmul_fwdPfS_S_iii_param_1];
	ld.param.u64 	%rd6, [_Z10matmul_fwdPfS_S_iii_param_2];
	ld.param.u32 	%r20, [_Z10matmul_fwdPfS_S_iii_param_3];
	ld.param.u32 	%r18, [_Z10matmul_fwdPfS_S_iii_param_4];
	ld.param.u32 	%r19, [_Z10matmul_fwdPfS_S_iii_param_5];
	cvta.to.global.u64 	%rd1, %rd8;
	cvta.to.global.u64 	%rd2, %rd7;
	mov.u32 	%r21, %ctaid.y;
	mov.u32 	%r22, %ntid.y;
	mov.u32 	%r23, %tid.y;
	mad.lo.s32 	%r1, %r21, %r22, %r23;
	mov.u32 	%r24, %ctaid.x;
	mov.u32 	%r25, %ntid.x;
	mov.u32 	%r26, %tid.x;
	mad.lo.s32 	%r2, %r24, %r25, %r26;
	setp.ge.s32 	%p1, %r1, %r20;
	setp.ge.s32 	%p2, %r2, %r19;
	or.pred  	%p3, %p1, %p2;
	@%p3 bra 	$L__BB19_14;
	setp.lt.s32 	%p4, %r18, 1;
	mov.f32 	%f67, 0f00000000;
	@%p4 bra 	$L__BB19_13;
	mul.lo.s32 	%r3, %r18, %r1;
	and.b32  	%r4, %r18, 7;
	setp.lt.u32 	%p5, %r18, 8;
	mov.f32 	%f67, 0f00000000;
	mov.b32 	%r39, 0;
	@%p5 bra 	$L__BB19_5;
	and.b32  	%r39, %r18, 2147483640;
	neg.s32 	%r37, %r39;
	shl.b32 	%r7, %r19, 3;
	mul.wide.u32 	%rd9, %r3, 4;
	add.s64 	%rd10, %rd9, %rd2;
	add.s64 	%rd52, %rd10, 16;
	mov.f32 	%f67, 0f00000000;
	mul.wide.s32 	%rd13, %r19, 4;
	mov.u32 	%r36, %r2;
$L__BB19_4:
	.pragma "nounroll";
	ld.global.f32 	%f17, [%rd52+-16];
	mul.wide.s32 	%rd11, %r36, 4;
	add.s64 	%rd12, %rd1, %rd11;
	ld.global.f32 	%f18, [%rd12];
	fma.rn.f32 	%f19, %f17, %f18, %f67;
	ld.global.f32 	%f20, [%rd52+-12];
	add.s64 	%rd14, %rd12, %rd13;
	ld.global.f32 	%f21, [%rd14];
	fma.rn.f32 	%f22, %f20, %f21, %f19;
	ld.global.f32 	%f23, [%rd52+-8];
	add.s64 	%rd15, %rd14, %rd13;
	ld.global.f32 	%f24, [%rd15];
	fma.rn.f32 	%f25, %f23, %f24, %f22;
	ld.global.f32 	%f26, [%rd52+-4];
	add.s64 	%rd16, %rd15, %rd13;
	ld.global.f32 	%f27, [%rd16];
	fma.rn.f32 	%f28, %f26, %f27, %f25;
	ld.global.f32 	%f29, [%rd52];
	add.s64 	%rd17, %rd16, %rd13;
	ld.global.f32 	%f30, [%rd17];
	fma.rn.f32 	%f31, %f29, %f30, %f28;
	ld.global.f32 	%f32, [%rd52+4];
	add.s64 	%rd18, %rd17, %rd13;
	ld.global.f32 	%f33, [%rd18];
	fma.rn.f32 	%f34, %f32, %f33, %f31;
	ld.global.f32 	%f35, [%rd52+8];
	add.s64 	%rd19, %rd18, %rd13;
	ld.global.f32 	%f36, [%rd19];
	fma.rn.f32 	%f37, %f35, %f36, %f34;
	ld.global.f32 	%f38, [%rd52+12];
	add.s64 	%rd20, %rd19, %rd13;
	ld.global.f32 	%f39, [%rd20];
	fma.rn.f32 	%f67, %f38, %f39, %f37;
	add.s32 	%r37, %r37, 8;
	add.s32 	%r36, %r36, %r7;
	add.s64 	%rd52, %rd52, 32;
	setp.ne.s32 	%p6, %r37, 0;
	@%p6 bra 	$L__BB19_4;
$L__BB19_5:
	setp.eq.s32 	%p7, %r4, 0;
	@%p7 bra 	$L__BB19_13;
	and.b32  	%r13, %r18, 3;
	setp.lt.u32 	%p8, %r4, 4;
	@%p8 bra 	$L__BB19_8;
	add.s32 	%r28, %r39, %r3;
	mul.wide.u32 	%rd21, %r28, 4;
	add.s64 	%rd22, %rd2, %rd21;
	ld.global.f32 	%f41, [%rd22];
	mad.lo.s32 	%r29, %r39, %r19, %r2;
	mul.wide.s32 	%rd23, %r29, 4;
	add.s64 	%rd24, %rd1, %rd23;
	ld.global.f32 	%f42, [%rd24];
	fma.rn.f32 	%f43, %f41, %f42, %f67;
	cvt.u64.u32 	%rd25, %r3;
	cvt.u64.u32 	%rd26, %r39;
	add.s64 	%rd27, %rd26, %rd25;
	shl.b64 	%rd28, %rd27, 2;
	add.s64 	%rd29, %rd2, %rd28;
	ld.global.f32 	%f44, [%rd29+4];
	mul.wide.s32 	%rd30, %r19, 4;
	add.s64 	%rd31, %rd24, %rd30;
	ld.global.f32 	%f45, [%rd31];
	fma.rn.f32 	%f46, %f44, %f45, %f43;
	ld.global.f32 	%f47, [%rd29+8];
	add.s64 	%rd32, %rd31, %rd30;
	ld.global.f32 	%f48, [%rd32];
	fma.rn.f32 	%f49, %f47, %f48, %f46;
	ld.global.f32 	%f50, [%rd29+12];
	add.s64 	%rd33, %rd32, %rd30;
	ld.global.f32 	%f51, [%rd33];
	fma.rn.f32 	%f67, %f50, %f51, %f49;
	add.s32 	%r39, %r39, 4;
$L__BB19_8:
	setp.eq.s32 	%p9, %r13, 0;
	@%p9 bra 	$L__BB19_13;
	setp.eq.s32 	%p10, %r13, 1;
	@%p10 bra 	$L__BB19_11;
	add.s32 	%r30, %r39, %r3;
	mul.wide.u32 	%rd34, %r30, 4;
	add.s64 	%rd35, %rd2, %rd34;
	ld.global.f32 	%f53, [%rd35];
	mad.lo.s32 	%r31, %r39, %r19, %r2;
	mul.wide.s32 	%rd36, %r31, 4;
	add.s64 	%rd37, %rd1, %rd36;
	ld.global.f32 	%f54, [%rd37];
	fma.rn.f32 	%f55, %f53, %f54, %f67;
	cvt.u64.u32 	%rd38, %r3;
	cvt.u64.u32 	%rd39, %r39;
	add.s64 	%rd40, %rd39, %rd38;
	shl.b64 	%rd41, %rd40, 2;
	add.s64 	%rd42, %rd2, %rd41;
	ld.global.f32 	%f56, [%rd42+4];
	mul.wide.s32 	%rd43, %r19, 4;
	add.s64 	%rd44, %rd37, %rd43;
	ld.global.f32 	%f57, [%rd44];
	fma.rn.f32 	%f67, %f56, %f57, %f55;
	add.s32 	%r39, %r39, 2;
$L__BB19_11:
	and.b32  	%r32, %r18, 1;
	setp.eq.b32 	%p11, %r32, 1;
	not.pred 	%p12, %p11;
	@%p12 bra 	$L__BB19_13;
	add.s32 	%r33, %r39, %r3;
	mul.wide.u32 	%rd45, %r33, 4;
	add.s64 	%rd46, %rd2, %rd45;
	ld.global.f32 	%f58, [%rd46];
	mad.lo.s32 	%r34, %r39, %r19, %r2;
	mul.wide.s32 	%rd47, %r34, 4;
	add.s64 	%rd48, %rd1, %rd47;
	ld.global.f32 	%f59, [%rd48];
	fma.rn.f32 	%f67, %f58, %f59, %f67;
$L__BB19_13:
	mad.lo.s32 	%r35, %r19, %r1, %r2;
	cvta.to.global.u64 	%rd49, %rd6;
	mul.wide.s32 	%rd50, %r35, 4;
	add.s64 	%rd51, %rd49, %rd50;
	st.global.f32 	[%rd51], %f67;
$L__BB19_14:
	ret;

}
	// .globl	_Z10matmul_bwdPfS_S_S_S_iii
.visible .entry _Z10matmul_bwdPfS_S_S_S_iii(
	.param .u64 .ptr .align 1 _Z10matmul_bwdPfS_S_S_S_iii_param_0,
	.param .u64 .ptr .align 1 _Z10matmul_bwdPfS_S_S_S_iii_param_1,
	.param .u64 .ptr .align 1 _Z10matmul_bwdPfS_S_S_S_iii_param_2,
	.param .u64 .ptr .align 1 _Z10matmul_bwdPfS_S_S_S_iii_param_3,
	.param .u64 .ptr .align 1 _Z10matmul_bwdPfS_S_S_S_iii_param_4,
	.param .u32 _Z10matmul_bwdPfS_S_S_S_iii_param_5,
	.param .u32 _Z10matmul_bwdPfS_S_S_S_iii_param_6,
	.param .u32 _Z10matmul_bwdPfS_S_S_S_iii_param_7
)
{
	.reg .pred 	%p<13>;
	.reg .b32 	%r<42>;
	.reg .b32 	%f<92>;
	.reg .b64 	%rd<85>;

	ld.param.u64 	%rd13, [_Z10matmul_bwdPfS_S_S_S_iii_param_0];
	ld.param.u64 	%rd16, [_Z10matmul_bwdPfS_S_S_S_iii_param_1];
	ld.param.u64 	%rd14, [_Z10matmul_bwdPfS_S_S_S_iii_param_2];
	ld.param.u64 	%rd15, [_Z10matmul_bwdPfS_S_S_S_iii_param_3];
	ld.param.u64 	%rd17, [_Z10matmul_bwdPfS_S_S_S_iii_param_4];
	ld.param.u32 	%r19, [_Z10matmul_bwdPfS_S_S_S_iii_param_5];
	ld.param.u32 	%r17, [_Z10matmul_bwdPfS_S_S_S_iii_param_6];
	ld.param.u32 	%r18, [_Z10matmul_bwdPfS_S_S_S_iii_param_7];
	cvta.to.global.u64 	%rd1, %rd17;
	cvta.to.global.u64 	%rd2, %rd13;
	cvta.to.global.u64 	%rd3, %rd15;
	cvta.to.global.u64 	%rd4, %rd16;
	mov.u32 	%r20, %ctaid.y;
	mov.u32 	%r21, %ntid.y;
	mov.u32 	%r22, %tid.y;
	mad.lo.s32 	%r1, %r20, %r21, %r22;
	mov.u32 	%r23, %ctaid.x;
	mov.u32 	%r24, %ntid.x;
	mov.u32 	%r25, %tid.x;
	mad.lo.s32 	%r2, %r23, %r24, %r25;
	setp.ge.s32 	%p1, %r1, %r19;
	setp.ge.s32 	%p2, %r2, %r18;
	or.pred  	%p3, %p1, %p2;
	@%p3 bra 	$L__BB20_13;
	cvta.to.global.u64 	%rd18, %rd14;
	mad.lo.s32 	%r26, %r18, %r1, %r2;
	mul.wide.s32 	%rd19, %r26, 4;
	add.s64 	%rd20, %rd18, %rd19;
	ld.global.f32 	%f1, [%rd20];
	setp.lt.s32 	%p4, %r17, 1;
	@%p4 bra 	$L__BB20_13;
	mul.lo.s32 	%r3, %r17, %r1;
	setp.lt.u32 	%p5, %r17, 8;
	mov.b32 	%r40, 0;
	@%p5 bra 	$L__BB20_5;
	and.b32  	%r40, %r17, 2147483640;
	neg.s32 	%r38, %r40;
	mul.wide.u32 	%rd21, %r3, 4;
	add.s64 	%rd22, %rd21, 16;
	add.s64 	%rd84, %rd2, %rd22;
	add.s64 	%rd83, %rd3, %rd22;
	mul.wide.s32 	%rd26, %r18, 4;
	shl.b32 	%r29, %r18, 3;
	mov.u32 	%r37, %r2;
$L__BB20_4:
	.pragma "nounroll";
	mul.wide.s32 	%rd23, %r37, 4;
	add.s64 	%rd24, %rd4, %rd23;
	ld.global.f32 	%f2, [%rd24];
	mul.f32 	%f3, %f1, %f2;
	atom.global.add.f32 	%f4, [%rd83+-16], %f3;
	add.s64 	%rd25, %rd1, %rd23;
	ld.global.f32 	%f5, [%rd84+-16];
	mul.f32 	%f6, %f1, %f5;
	atom.global.add.f32 	%f7, [%rd25], %f6;
	add.s64 	%rd27, %rd24, %rd26;
	ld.global.f32 	%f8, [%rd27];
	mul.f32 	%f9, %f1, %f8;
	atom.global.add.f32 	%f10, [%rd83+-12], %f9;
	add.s64 	%rd28, %rd25, %rd26;
	ld.global.f32 	%f11, [%rd84+-12];
	mul.f32 	%f12, %f1, %f11;
	atom.global.add.f32 	%f13, [%rd28], %f12;
	add.s64 	%rd29, %rd27, %rd26;
	ld.global.f32 	%f14, [%rd29];
	mul.f32 	%f15, %f1, %f14;
	atom.global.add.f32 	%f16, [%rd83+-8], %f15;
	add.s64 	%rd30, %rd28, %rd26;
	ld.global.f32 	%f17, [%rd84+-8];
	mul.f32 	%f18, %f1, %f17;
	atom.global.add.f32 	%f19, [%rd30], %f18;
	add.s64 	%rd31, %rd29, %rd26;
	ld.global.f32 	%f20, [%rd31];
	mul.f32 	%f21, %f1, %f20;
	atom.global.add.f32 	%f22, [%rd83+-4], %f21;
	add.s64 	%rd32, %rd30, %rd26;
	ld.global.f32 	%f23, [%rd84+-4];
	mul.f32 	%f24, %f1, %f23;
	atom.global.add.f32 	%f25, [%rd32], %f24;
	add.s64 	%rd33, %rd31, %rd26;
	ld.global.f32 	%f26, [%rd33];
	mul.f32 	%f27, %f1, %f26;
	atom.global.add.f32 	%f28, [%rd83], %f27;
	add.s64 	%rd34, %rd32, %rd26;
	ld.global.f32 	%f29, [%rd84];
	mul.f32 	%f30, %f1, %f29;
	atom.global.add.f32 	%f31, [%rd34], %f30;
	add.s64 	%rd35, %rd33, %rd26;
	ld.global.f32 	%f32, [%rd35];
	mul.f32 	%f33, %f1, %f32;
	atom.global.add.f32 	%f34, [%rd83+4], %f33;
	add.s64 	%rd36, %rd34, %rd26;
	ld.global.f32 	%f35, [%rd84+4];
	mul.f32 	%f36, %f1, %f35;
	atom.global.add.f32 	%f37, [%rd36], %f36;
	add.s64 	%rd37, %rd35, %rd26;
	ld.global.f32 	%f38, [%rd37];
	mul.f32 	%f39, %f1, %f38;
	atom.global.add.f32 	%f40, [%rd83+8], %f39;
	add.s64 	%rd38, %rd36, %rd26;
	ld.global.f32 	%f41, [%rd84+8];
	mul.f32 	%f42, %f1, %f41;
	atom.global.add.f32 	%f43, [%rd38], %f42;
	add.s64 	%rd39, %rd37, %rd26;
	ld.global.f32 	%f44, [%rd39];
	mul.f32 	%f45, %f1, %f44;
	atom.global.add.f32 	%f46, [%rd83+12], %f45;
	add.s64 	%rd40, %rd38, %rd26;
	ld.global.f32 	%f47, [%rd84+12];
	mul.f32 	%f48, %f1, %f47;
	atom.global.add.f32 	%f49, [%rd40], %f48;
	add.s32 	%r38, %r38, 8;
	add.s32 	%r37, %r37, %r29;
	add.s64 	%rd84, %rd84, 32;
	add.s64 	%rd83, %rd83, 32;
	setp.ne.s32 	%p6, %r38, 0;
	@%p6 bra 	$L__BB20_4;
$L__BB20_5:
	and.b32  	%r11, %r17, 7;
	setp.eq.s32 	%p7, %r11, 0;
	@%p7 bra 	$L__BB20_13;
	ld.param.u64 	%rd82, [_Z10matmul_bwdPfS_S_S_S_iii_param_3];
	ld.param.u64 	%rd81, [_Z10matmul_bwdPfS_S_S_S_iii_param_0];
	cvta.to.global.u64 	%rd11, %rd81;
	cvta.to.global.u64 	%rd12, %rd82;
	and.b32  	%r12, %r17, 3;
	setp.lt.u32 	%p8, %r11, 4;
	@%p8 bra 	$L__BB20_8;
	add.s32 	%r30, %r40, %r3;
	mul.wide.u32 	%rd41, %r30, 4;
	add.s64 	%rd42, %rd12, %rd41;
	mad.lo.s32 	%r31, %r40, %r18, %r2;
	mul.wide.s32 	%rd43, %r31, 4;
	add.s64 	%rd44, %rd4, %rd43;
	ld.global.f32 	%f50, [%rd44];
	mul.f32 	%f51, %f1, %f50;
	atom.global.add.f32 	%f52, [%rd42], %f51;
	add.s64 	%rd45, %rd1, %rd43;
	add.s64 	%rd46, %rd11, %rd41;
	ld.global.f32 	%f53, [%rd46];
	mul.f32 	%f54, %f1, %f53;
	atom.global.add.f32 	%f55, [%rd45], %f54;
	cvt.u64.u32 	%rd47, %r3;
	cvt.u64.u32 	%rd48, %r40;
	add.s64 	%rd49, %rd48, %rd47;
	shl.b64 	%rd50, %rd49, 2;
	add.s64 	%rd51, %rd12, %rd50;
	mul.wide.s32 	%rd52, %r18, 4;
	add.s64 	%rd53, %rd44, %rd52;
	ld.global.f32 	%f56, [%rd53];
	mul.f32 	%f57, %f1, %f56;
	atom.global.add.f32 	%f58, [%rd51+4], %f57;
	add.s64 	%rd54, %rd45, %rd52;
	add.s64 	%rd55, %rd11, %rd50;
	ld.global.f32 	%f59, [%rd55+4];
	mul.f32 	%f60, %f1, %f59;
	atom.global.add.f32 	%f61, [%rd54], %f60;
	add.s64 	%rd56, %rd53, %rd52;
	ld.global.f32 	%f62, [%rd56];
	mul.f32 	%f63, %f1, %f62;
	atom.global.add.f32 	%f64, [%rd51+8], %f63;
	add.s64 	%rd57, %rd54, %rd52;
	ld.global.f32 	%f65, [%rd55+8];
	mul.f32 	%f66, %f1, %f65;
	atom.global.add.f32 	%f67, [%rd57], %f66;
	add.s64 	%rd58, %rd56, %rd52;
	ld.global.f32 	%f68, [%rd58];
	mul.f32 	%f69, %f1, %f68;
	atom.global.add.f32 	%f70, [%rd51+12], %f69;
	add.s64 	%rd59, %rd57, %rd52;
	ld.global.f32 	%f71, [%rd55+12];
	mul.f32 	%f72, %f1, %f71;
	atom.global.add.f32 	%f73, [%rd59], %f72;
	add.s32 	%r40, %r40, 4;
$L__BB20_8:
	setp.eq.s32 	%p9, %r12, 0;
	@%p9 bra 	$L__BB20_13;
	setp.eq.s32 	%p10, %r12, 1;
	@%p10 bra 	$L__BB20_11;
	add.s32 	%r32, %r40, %r3;
	mul.wide.u32 	%rd60, %r32, 4;
	add.s64 	%rd61, %rd12, %rd60;
	mad.lo.s32 	%r33, %r40, %r18, %r2;
	mul.wide.s32 	%rd62, %r33, 4;
	add.s64 	%rd63, %rd4, %rd62;
	ld.global.f32 	%f74, [%rd63];
	mul.f32 	%f75, %f1, %f74;
	atom.global.add.f32 	%f76, [%rd61], %f75;
	add.s64 	%rd64, %rd1, %rd62;
	add.s64 	%rd65, %rd11, %rd60;
	ld.global.f32 	%f77, [%rd65];
	mul.f32 	%f78, %f1, %f77;
	atom.global.add.f32 	%f79, [%rd64], %f78;
	cvt.u64.u32 	%rd66, %r3;
	cvt.u64.u32 	%rd67, %r40;
	add.s64 	%rd68, %rd67, %rd66;
	shl.b64 	%rd69, %rd68, 2;
	add.s64 	%rd70, %rd12, %rd69;
	mul.wide.s32 	%rd71, %r18, 4;
	add.s64 	%rd72, %rd63, %rd71;
	ld.global.f32 	%f80, [%rd72];
	mul.f32 	%f81, %f1, %f80;
	atom.global.add.f32 	%f82, [%rd70+4], %f81;
	add.s64 	%rd73, %rd64, %rd71;
	add.s64 	%rd74, %rd11, %rd69;
	ld.global.f32 	%f83, [%rd74+4];
	mul.f32 	%f84, %f1, %f83;
	atom.global.add.f32 	%f85, [%rd73], %f84;
	add.s32 	%r40, %r40, 2;
$L__BB20_11:
	and.b32  	%r34, %r17, 1;
	setp.eq.b32 	%p11, %r34, 1;
	not.pred 	%p12, %p11;
	@%p12 bra 	$L__BB20_13;
	add.s32 	%r35, %r40, %r3;
	mul.wide.u32 	%rd75, %r35, 4;
	add.s64 	%rd76, %rd12, %rd75;
	mad.lo.s32 	%r36, %r40, %r18, %r2;
	mul.wide.s32 	%rd77, %r36, 4;
	add.s64 	%rd78, %rd4, %rd77;
	ld.global.f32 	%f86, [%rd78];
	mul.f32 	%f87, %f1, %f86;
	atom.global.add.f32 	%f88, [%rd76], %f87;
	add.s64 	%rd79, %rd1, %rd77;
	add.s64 	%rd80, %rd11, %rd75;
	ld.global.f32 	%f89, [%rd80];
	mul.f32 	%f90, %f1, %f89;
	atom.global.add.f32 	%f91, [%rd79], %f90;
$L__BB20_13:
	ret;

}
	// .globl	_Z7log_fwdPfS_i
.visible .entry _Z7log_fwdPfS_i(
	.param .u64 .ptr .align 1 _Z7log_fwdPfS_i_param_0,
	.param .u64 .ptr .align 1 _Z7log_fwdPfS_i_param_1,
	.param .u32 _Z7log_fwdPfS_i_param_2
)
{
	.reg .pred 	%p<5>;
	.reg .b32 	%r<10>;
	.reg .b32 	%f<24>;
	.reg .b64 	%rd<8>;

	ld.param.u64 	%rd1, [_Z7log_fwdPfS_i_param_0];
	ld.param.u64 	%rd2, [_Z7log_fwdPfS_i_param_1];
	ld.param.u32 	%r2, [_Z7log_fwdPfS_i_param_2];
	mov.u32 	%r3, %ctaid.x;
	mov.u32 	%r4, %ntid.x;
	mov.u32 	%r5, %tid.x;
	mad.lo.s32 	%r1, %r3, %r4, %r5;
	setp.ge.s32 	%p1, %r1, %r2;
	@%p1 bra 	$L__BB21_2;
	cvta.to.global.u64 	%rd3, %rd1;
	cvta.to.global.u64 	%rd4, %rd2;
	mul.wide.s32 	%rd5, %r1, 4;
	add.s64 	%rd6, %rd3, %rd5;
	ld.global.f32 	%f1, [%rd6];
	add.f32 	%f2, %f1, 0f33D6BF95;
	setp.lt.f32 	%p2, %f2, 0f00800000;
	mul.f32 	%f3, %f2, 0f4B000000;
	selp.f32 	%f4, %f3, %f2, %p2;
	selp.f32 	%f5, 0fC1B80000, 0f00000000, %p2;
	mov.b32 	%r6, %f4;
	add.s32 	%r7, %r6, -1059760811;
	and.b32  	%r8, %r7, -8388608;
	sub.s32 	%r9, %r6, %r8;
	mov.b32 	%f6, %r9;
	cvt.rn.f32.s32 	%f7, %r8;
	fma.rn.f32 	%f8, %f7, 0f34000000, %f5;
	add.f32 	%f9, %f6, 0fBF800000;
	fma.rn.f32 	%f10, %f9, 0fBE055027, 0f3E1039F6;
	fma.rn.f32 	%f11, %f10, %f9, 0fBDF8CDCC;
	fma.rn.f32 	%f12, %f11, %f9, 0f3E0F2955;
	fma.rn.f32 	%f13, %f12, %f9, 0fBE2AD8B9;
	fma.rn.f32 	%f14, %f13, %f9, 0f3E4CED0B;
	fma.rn.f32 	%f15, %f14, %f9, 0fBE7FFF22;
	fma.rn.f32 	%f16, %f15, %f9, 0f3EAAAA78;
	fma.rn.f32 	%f17, %f16, %f9, 0fBF000000;
	mul.f32 	%f18, %f9, %f17;
	fma.rn.f32 	%f19, %f18, %f9, %f9;
	fma.rn.f32 	%f20, %f8, 0f3F317218, %f19;
	setp.gt.u32 	%p3, %r6, 2139095039;
	fma.rn.f32 	%f21, %f4, 0f7F800000, 0f7F800000;
	selp.f32 	%f22, %f21, %f20, %p3;
	setp.eq.f32 	%p4, %f4, 0f00000000;
	selp.f32 	%f23, 0fFF800000, %f22, %p4;
	add.s64 	%rd7, %rd4, %rd5;
	st.global.f32 	[%rd7], %f23;
$L__BB21_2:
	ret;

}
	// .globl	_Z7log_bwdPfS_S_i
.visible .entry _Z7log_bwdPfS_S_i(
	.param .u64 .ptr .align 1 _Z7log_bwdPfS_S_i_param_0,
	.param .u64 .ptr .align 1 _Z7log_bwdPfS_S_i_param_1,
	.param .u64 .ptr .align 1 _Z7log_bwdPfS_S_i_param_2,
	.param .u32 _Z7log_bwdPfS_S_i_param_3
)
{
	.reg .pred 	%p<2>;
	.reg .b32 	%r<6>;
	.reg .b32 	%f<7>;
	.reg .b64 	%rd<11>;

	ld.param.u64 	%rd1, [_Z7log_bwdPfS_S_i_param_0];
	ld.param.u64 	%rd2, [_Z7log_bwdPfS_S_i_param_1];
	ld.param.u64 	%rd3, [_Z7log_bwdPfS_S_i_param_2];
	ld.param.u32 	%r2, [_Z7log_bwdPfS_S_i_param_3];
	mov.u32 	%r3, %ctaid.x;
	mov.u32 	%r4, %ntid.x;
	mov.u32 	%r5, %tid.x;
	mad.lo.s32 	%r1, %r3, %r4, %r5;
	setp.ge.s32 	%p1, %r1, %r2;
	@%p1 bra 	$L__BB22_2;
	cvta.to.global.u64 	%rd4, %rd1;
	cvta.to.global.u64 	%rd5, %rd2;
	cvta.to.global.u64 	%rd6, %rd3;
	mul.wide.s32 	%rd7, %r1, 4;
	add.s64 	%rd8, %rd6, %rd7;
	add.s64 	%rd9, %rd4, %rd7;
	ld.global.f32 	%f1, [%rd9];
	add.f32 	%f2, %f1, 0f33D6BF95;
	rcp.rn.f32 	%f3, %f2;
	add.s64 	%rd10, %rd5, %rd7;
	ld.global.f32 	%f4, [%rd10];
	mul.f32 	%f5, %f4, %f3;
	atom.global.add.f32 	%f6, [%rd8], %f5;
$L__BB22_2:
	ret;

}
	// .globl	_Z12aft_full_fwdPfS_S_S_S_iib
.visible .entry _Z12aft_full_fwdPfS_S_S_S_iib(
	.param .u64 .ptr .align 1 _Z12aft_full_fwdPfS_S_S_S_iib_param_0,
	.param .u64 .ptr .align 1 _Z12aft_full_fwdPfS_S_S_S_iib_param_1,
	.param .u64 .ptr .align 1 _Z12aft_full_fwdPfS_S_S_S_iib_param_2,
	.param .u64 .ptr .align 1 _Z12aft_full_fwdPfS_S_S_S_iib_param_3,
	.param .u64 .ptr .align 1 _Z12aft_full_fwdPfS_S_S_S_iib_param_4,
	.param .u32 _Z12aft_full_fwdPfS_S_S_S_iib_param_5,
	.param .u32 _Z12aft_full_fwdPfS_S_S_S_iib_param_6,
	.param .u8 _Z12aft_full_fwdPfS_S_S_S_iib_param_7
)
{
	.reg .pred 	%p<13>;
	.reg .b16 	%rs<2>;
	.reg .b32 	%r<68>;
	.reg .b32 	%f<167>;
	.reg .b64 	%rd<45>;

	ld.param.u64 	%rd10, [_Z12aft_full_fwdPfS_S_S_S_iib_param_0];
	ld.param.u64 	%rd12, [_Z12aft_full_fwdPfS_S_S_S_iib_param_1];
	ld.param.u64 	%rd13, [_Z12aft_full_fwdPfS_S_S_S_iib_param_2];
	ld.param.u64 	%rd14, [_Z12aft_full_fwdPfS_S_S_S_iib_param_3];
	ld.param.u64 	%rd11, [_Z12aft_full_fwdPfS_S_S_S_iib_param_4];
	ld.param.u32 	%r28, [_Z12aft_full_fwdPfS_S_S_S_iib_param_5];
	ld.param.u32 	%r29, [_Z12aft_full_fwdPfS_S_S_S_iib_param_6];
	ld.param.s8 	%rs1, [_Z12aft_full_fwdPfS_S_S_S_iib_param_7];
	cvta.to.global.u64 	%rd1, %rd13;
	cvta.to.global.u64 	%rd2, %rd12;
	cvta.to.global.u64 	%rd3, %rd14;
	mov.u32 	%r30, %ctaid.x;
	mov.u32 	%r31, %ntid.x;
	mov.u32 	%r32, %tid.x;
	mad.lo.s32 	%r1, %r30, %r31, %r32;
	setp.ge.s32 	%p1, %r1, %r28;
	setp.lt.s32 	%p2, %r29, 1;
	or.pred  	%p3, %p1, %p2;
	@%p3 bra 	$L__BB23_13;
	setp.eq.s16 	%p4, %rs1, 0;
	add.s32 	%r34, %r1, 1;
	selp.b32 	%r2, %r28, %r34, %p4;
	mul.lo.s32 	%r3, %r28, %r1;
	mul.lo.s32 	%r4, %r29, %r1;
	and.b32  	%r5, %r2, 2147483644;
	neg.s32 	%r6, %r5;
	shl.b32 	%r7, %r29, 2;
	shl.b32 	%r8, %r29, 1;
	mul.lo.s32 	%r9, %r29, 3;
	mul.wide.u32 	%rd4, %r7, 4;
	cvta.to.global.u64 	%rd5, %rd10;
	cvta.to.global.u64 	%rd6, %rd11;
	mov.b32 	%r60, 0;
$L__BB23_2:
	setp.lt.s32 	%p5, %r2, 1;
	mov.f32 	%f166, 0f00000000;
	@%p5 bra 	$L__BB23_12;
	setp.lt.u32 	%p6, %r2, 4;
	mov.f32 	%f157, 0f00000000;
	mov.b32 	%r67, 0;
	mov.f32 	%f156, %f157;
	@%p6 bra 	$L__BB23_6;
	add.s32 	%r64, %r29, %r60;
	add.s32 	%r63, %r8, %r60;
	add.s32 	%r62, %r9, %r60;
	mul.wide.u32 	%rd44, %r60, 4;
	mov.f32 	%f157, 0f00000000;
	mov.u32 	%r61, %r3;
	mov.u32 	%r65, %r6;
$L__BB23_5:
	.pragma "nounroll";
	mul.wide.s32 	%rd15, %r61, 4;
	add.s64 	%rd16, %rd3, %rd15;
	ld.global.f32 	%f25, [%rd16];
	add.s64 	%rd17, %rd2, %rd44;
	ld.global.f32 	%f26, [%rd17];
	add.f32 	%f27, %f25, %f26;
	fma.rn.f32 	%f28, %f27, 0f3BBB989D, 0f3F000000;
	cvt.sat.f32.f32 	%f29, %f28;
	mov.f32 	%f30, 0f4B400001;
	mov.f32 	%f31, 0f437C0000;
	fma.rm.f32 	%f32, %f29, %f31, %f30;
	add.f32 	%f33, %f32, 0fCB40007F;
	neg.f32 	%f34, %f33;
	fma.rn.f32 	%f35, %f27, 0f3FB8AA3B, %f34;
	fma.rn.f32 	%f36, %f27, 0f32A57060, %f35;
	mov.b32 	%r36, %f32;
	shl.b32 	%r37, %r36, 23;
	mov.b32 	%f37, %r37;
	ex2.approx.ftz.f32 	%f38, %f36;
	mul.f32 	%f39, %f38, %f37;
	add.s64 	%rd18, %rd1, %rd44;
	ld.global.f32 	%f40, [%rd18];
	fma.rn.f32 	%f41, %f40, %f39, %f156;
	add.f32 	%f42, %f157, %f39;
	ld.global.f32 	%f43, [%rd16+4];
	mul.wide.u32 	%rd19, %r64, 4;
	add.s64 	%rd20, %rd2, %rd19;
	ld.global.f32 	%f44, [%rd20];
	add.f32 	%f45, %f43, %f44;
	fma.rn.f32 	%f46, %f45, 0f3BBB989D, 0f3F000000;
	cvt.sat.f32.f32 	%f47, %f46;
	fma.rm.f32 	%f48, %f47, %f31, %f30;
	add.f32 	%f49, %f48, 0fCB40007F;
	neg.f32 	%f50, %f49;
	fma.rn.f32 	%f51, %f45, 0f3FB8AA3B, %f50;
	fma.rn.f32 	%f52, %f45, 0f32A57060, %f51;
	mov.b32 	%r38, %f48;
	shl.b32 	%r39, %r38, 23;
	mov.b32 	%f53, %r39;
	ex2.approx.ftz.f32 	%f54, %f52;
	mul.f32 	%f55, %f54, %f53;
	add.s64 	%rd21, %rd1, %rd19;
	ld.global.f32 	%f56, [%rd21];
	fma.rn.f32 	%f57, %f56, %f55, %f41;
	add.f32 	%f58, %f42, %f55;
	ld.global.f32 	%f59, [%rd16+8];
	mul.wide.u32 	%rd22, %r63, 4;
	add.s64 	%rd23, %rd2, %rd22;
	ld.global.f32 	%f60, [%rd23];
	add.f32 	%f61, %f59, %f60;
	fma.rn.f32 	%f62, %f61, 0f3BBB989D, 0f3F000000;
	cvt.sat.f32.f32 	%f63, %f62;
	fma.rm.f32 	%f64, %f63, %f31, %f30;
	add.f32 	%f65, %f64, 0fCB40007F;
	neg.f32 	%f66, %f65;
	fma.rn.f32 	%f67, %f61, 0f3FB8AA3B, %f66;
	fma.rn.f32 	%f68, %f61, 0f32A57060, %f67;
	mov.b32 	%r40, %f64;
	shl.b32 	%r41, %r40, 23;
	mov.b32 	%f69, %r41;
	ex2.approx.ftz.f32 	%f70, %f68;
	mul.f32 	%f71, %f70, %f69;
	add.s64 	%rd24, %rd1, %rd22;
	ld.global.f32 	%f72, [%rd24];
	fma.rn.f32 	%f73, %f72, %f71, %f57;
	add.f32 	%f74, %f58, %f71;
	ld.global.f32 	%f75, [%rd16+12];
	mul.wide.u32 	%rd25, %r62, 4;
	add.s64 	%rd26, %rd2, %rd25;
	ld.global.f32 	%f76, [%rd26];
	add.f32 	%f77, %f75, %f76;
	fma.rn.f32 	%f78, %f77, 0f3BBB989D, 0f3F000000;
	cvt.sat.f32.f32 	%f79, %f78;
	fma.rm.f32 	%f80, %f79, %f31, %f30;
	add.f32 	%f81, %f80, 0fCB40007F;
	neg.f32 	%f82, %f81;
	fma.rn.f32 	%f83, %f77, 0f3FB8AA3B, %f82;
	fma.rn.f32 	%f84, %f77, 0f32A57060, %f83;
	mov.b32 	%r42, %f80;
	shl.b32 	%r43, %r42, 23;
	mov.b32 	%f85, %r43;
	ex2.approx.ftz.f32 	%f86, %f84;
	mul.f32 	%f87, %f86, %f85;
	add.s64 	%rd27, %rd1, %rd25;
	ld.global.f32 	%f88, [%rd27];
	fma.rn.f32 	%f156, %f88, %f87, %f73;
	add.f32 	%f157, %f74, %f87;
	add.s32 	%r65, %r65, 4;
	add.s32 	%r64, %r64, %r7;
	add.s32 	%r63, %r63, %r7;
	add.s32 	%r62, %r62, %r7;
	add.s64 	%rd44, %rd44, %rd4;
	add.s32 	%r61, %r61, 4;
	setp.ne.s32 	%p7, %r65, 0;
	mov.u32 	%r67, %r5;
	@%p7 bra 	$L__BB23_5;
$L__BB23_6:
	and.b32  	%r44, %r2, 3;
	setp.eq.s32 	%p8, %r44, 0;
	@%p8 bra 	$L__BB23_11;
	setp.eq.s32 	%p9, %r44, 1;
	@%p9 bra 	$L__BB23_9;
	add.s32 	%r45, %r67, %r3;
	mul.wide.s32 	%rd28, %r45, 4;
	add.s64 	%rd29, %rd3, %rd28;
	ld.global.f32 	%f90, [%rd29];
	mad.lo.s32 	%r46, %r67, %r29, %r60;
	mul.wide.u32 	%rd30, %r46, 4;
	add.s64 	%rd31, %rd2, %rd30;
	ld.global.f32 	%f91, [%rd31];
	add.f32 	%f92, %f90, %f91;
	fma.rn.f32 	%f93, %f92, 0f3BBB989D, 0f3F000000;
	cvt.sat.f32.f32 	%f94, %f93;
	mov.f32 	%f95, 0f4B400001;
	mov.f32 	%f96, 0f437C0000;
	fma.rm.f32 	%f97, %f94, %f96, %f95;
	add.f32 	%f98, %f97, 0fCB40007F;
	neg.f32 	%f99, %f98;
	fma.rn.f32 	%f100, %f92, 0f3FB8AA3B, %f99;
	fma.rn.f32 	%f101, %f92, 0f32A57060, %f100;
	mov.b32 	%r47, %f97;
	shl.b32 	%r48, %r47, 23;
	mov.b32 	%f102, %r48;
	ex2.approx.ftz.f32 	%f103, %f101;
	mul.f32 	%f104, %f103, %f102;
	add.s64 	%rd32, %rd1, %rd30;
	ld.global.f32 	%f105, [%rd32];
	fma.rn.f32 	%f106, %f105, %f104, %f156;
	add.f32 	%f107, %f157, %f104;
	ld.global.f32 	%f108, [%rd29+4];
	add.s32 	%r49, %r46, %r29;
	mul.wide.u32 	%rd33, %r49, 4;
	add.s64 	%rd34, %rd2, %rd33;
	ld.global.f32 	%f109, [%rd34];
	add.f32 	%f110, %f108, %f109;
	fma.rn.f32 	%f111, %f110, 0f3BBB989D, 0f3F000000;
	cvt.sat.f32.f32 	%f112, %f111;
	fma.rm.f32 	%f113, %f112, %f96, %f95;
	add.f32 	%f114, %f113, 0fCB40007F;
	neg.f32 	%f115, %f114;
	fma.rn.f32 	%f116, %f110, 0f3FB8AA3B, %f115;
	fma.rn.f32 	%f117, %f110, 0f32A57060, %f116;
	mov.b32 	%r50, %f113;
	shl.b32 	%r51, %r50, 23;
	mov.b32 	%f118, %r51;
	ex2.approx.ftz.f32 	%f119, %f117;
	mul.f32 	%f120, %f119, %f118;
	add.s64 	%rd35, %rd1, %rd33;
	ld.global.f32 	%f121, [%rd35];
	fma.rn.f32 	%f156, %f121, %f120, %f106;
	add.f32 	%f157, %f107, %f120;
	add.s32 	%r67, %r67, 2;
$L__BB23_9:
	and.b32  	%r52, %r2, 1;
	setp.eq.b32 	%p10, %r52, 1;
	not.pred 	%p11, %p10;
	@%p11 bra 	$L__BB23_11;
	add.s32 	%r53, %r67, %r3;
	mul.wide.s32 	%rd36, %r53, 4;
	add.s64 	%rd37, %rd3, %rd36;
	ld.global.f32 	%f122, [%rd37];
	mad.lo.s32 	%r54, %r67, %r29, %r60;
	mul.wide.u32 	%rd38, %r54, 4;
	add.s64 	%rd39, %rd2, %rd38;
	ld.global.f32 	%f123, [%rd39];
	add.f32 	%f124, %f122, %f123;
	fma.rn.f32 	%f125, %f124, 0f3BBB989D, 0f3F000000;
	cvt.sat.f32.f32 	%f126, %f125;
	mov.f32 	%f127, 0f4B400001;
	mov.f32 	%f128, 0f437C0000;
	fma.rm.f32 	%f129, %f126, %f128, %f127;
	add.f32 	%f130, %f129, 0fCB40007F;
	neg.f32 	%f131, %f130;
	fma.rn.f32 	%f132, %f124, 0f3FB8AA3B, %f131;
	fma.rn.f32 	%f133, %f124, 0f32A57060, %f132;
	mov.b32 	%r55, %f129;
	shl.b32 	%r56, %r55, 23;
	mov.b32 	%f134, %r56;
	ex2.approx.ftz.f32 	%f135, %f133;
	mul.f32 	%f136, %f135, %f134;
	add.s64 	%rd40, %rd1, %rd38;
	ld.global.f32 	%f137, [%rd40];
	fma.rn.f32 	%f156, %f137, %f136, %f156;
	add.f32 	%f157, %f157, %f136;
$L__BB23_11:
	add.f32 	%f138, %f157, 0f3089705F;
	div.rn.f32 	%f166, %f156, %f138;
$L__BB23_12:
	add.s32 	%r57, %r60, %r4;
	mul.wide.s32 	%rd41, %r57, 4;
	add.s64 	%rd42, %rd5, %rd41;
	ld.global.f32 	%f139, [%rd42];
	fma.rn.f32 	%f140, %f139, 0fBBBB989D, 0f3F000000;
	cvt.sat.f32.f32 	%f141, %f140;
	mov.f32 	%f142, 0f4B400001;
	mov.f32 	%f143, 0f437C0000;
	fma.rm.f32 	%f144, %f141, %f143, %f142;
	add.f32 	%f145, %f144, 0fCB40007F;
	neg.f32 	%f146, %f145;
	fma.rn.f32 	%f147, %f139, 0fBFB8AA3B, %f146;
	fma.rn.f32 	%f148, %f139, 0fB2A57060, %f147;
	mov.b32 	%r58, %f144;
	shl.b32 	%r59, %r58, 23;
	mov.b32 	%f149, %r59;
	ex2.approx.ftz.f32 	%f150, %f148;
	fma.rn.f32 	%f151, %f150, %f149, 0f3F800000;
	rcp.rn.f32 	%f152, %f151;
	mul.f32 	%f153, %f166, %f152;
	add.s64 	%rd43, %rd6, %rd41;
	st.global.f32 	[%rd43], %f153;
	add.s32 	%r60, %r60, 1;
	setp.ne.s32 	%p12, %r60, %r29;
	@%p12 bra 	$L__BB23_2;
$L__BB23_13:
	ret;

}
	// .globl	_Z13aft_cross_fwdPfS_S_S_S_iii
.visible .entry _Z13aft_cross_fwdPfS_S_S_S_iii(
	.param .u64 .ptr .align 1 _Z13aft_cross_fwdPfS_S_S_S_iii_param_0,
	.param .u64 .ptr .align 1 _Z13aft_cross_fwdPfS_S_S_S_iii_param_1,
	.param .u64 .ptr .align 1 _Z13aft_cross_fwdPfS_S_S_S_iii_param_2,
	.param .u64 .ptr .align 1 _Z13aft_cross_fwdPfS_S_S_S_iii_param_3,
	.param .u64 .ptr .align 1 _Z13aft_cross_fwdPfS_S_S_S_iii_param_4,
	.param .u32 _Z13aft_cross_fwdPfS_S_S_S_iii_param_5,
	.param .u32 _Z13aft_cross_fwdPfS_S_S_S_iii_param_6,
	.param .u32 _Z13aft_cross_fwdPfS_S_S_S_iii_param_7
)
{
	.reg .pred 	%p<17>;
	.reg .b32 	%r<97>;
	.reg .b32 	%f<261>;
	.reg .b64 	%rd<54>;

	ld.param.u64 	%rd9, [_Z13aft_cross_fwdPfS_S_S_S_iii_param_0];
	ld.param.u64 	%rd10, [_Z13aft_cross_fwdPfS_S_S_S_iii_param_1];
	ld.param.u64 	%rd11, [_Z13aft_cross_fwdPfS_S_S_S_iii_param_2];
	ld.param.u64 	%rd12, [_Z13aft_cross_fwdPfS_S_S_S_iii_param_3];
	ld.param.u64 	%rd13, [_Z13aft_cross_fwdPfS_S_S_S_iii_param_4];
	ld.param.u32 	%r38, [_Z13aft_cross_fwdPfS_S_S_S_iii_param_5];
	ld.param.u32 	%r36, [_Z13aft_cross_fwdPfS_S_S_S_iii_param_6];
	ld.param.u32 	%r37, [_Z13aft_cross_fwdPfS_S_S_S_iii_param_7];
	cvta.to.global.u64 	%rd1, %rd11;
	cvta.to.global.u64 	%rd2, %rd10;
	cvta.to.global.u64 	%rd3, %rd12;
	cvta.to.global.u64 	%rd4, %rd13;
	cvta.to.global.u64 	%rd5, %rd9;
	mov.u32 	%r39, %ctaid.x;
	mov.u32 	%r40, %ntid.x;
	mov.u32 	%r41, %tid.x;
	mad.lo.s32 	%r1, %r39, %r40, %r41;
	setp.ge.s32 	%p1, %r1, %r38;
	setp.lt.s32 	%p2, %r37, 1;
	or.pred  	%p3, %p1, %p2;
	@%p3 bra 	$L__BB24_20;
	setp.lt.s32 	%p4, %r36, 1;
	mul.lo.s32 	%r2, %r36, %r1;
	mul.lo.s32 	%r3, %r37, %r1;
	@%p4 bra 	$L__BB24_12;
	and.b32  	%r4, %r36, 3;
	and.b32  	%r5, %r36, 2147483644;
	and.b32  	%r6, %r36, 1;
	neg.s32 	%r7, %r5;
	shl.b32 	%r8, %r37, 2;
	shl.b32 	%r9, %r37, 1;
	mul.lo.s32 	%r10, %r37, 3;
	mov.b32 	%r86, 0;
$L__BB24_3:
	setp.lt.u32 	%p11, %r36, 4;
	mov.f32 	%f252, 0f00000000;
	mov.b32 	%r93, 0;
	mov.f32 	%f251, %f252;
	@%p11 bra 	$L__BB24_6;
	add.s32 	%r90, %r37, %r86;
	add.s32 	%r89, %r9, %r86;
	add.s32 	%r88, %r10, %r86;
	mul.wide.u32 	%rd53, %r86, 4;
	mov.f32 	%f252, 0f00000000;
	mov.u32 	%r87, %r2;
	mov.u32 	%r91, %r7;
$L__BB24_5:
	.pragma "nounroll";
	mul.wide.s32 	%rd23, %r87, 4;
	add.s64 	%rd24, %rd3, %rd23;
	ld.global.f32 	%f119, [%rd24];
	add.s64 	%rd25, %rd2, %rd53;
	ld.global.f32 	%f120, [%rd25];
	add.f32 	%f121, %f119, %f120;
	fma.rn.f32 	%f122, %f121, 0f3BBB989D, 0f3F000000;
	cvt.sat.f32.f32 	%f123, %f122;
	mov.f32 	%f124, 0f4B400001;
	mov.f32 	%f125, 0f437C0000;
	fma.rm.f32 	%f126, %f123, %f125, %f124;
	add.f32 	%f127, %f126, 0fCB40007F;
	neg.f32 	%f128, %f127;
	fma.rn.f32 	%f129, %f121, 0f3FB8AA3B, %f128;
	fma.rn.f32 	%f130, %f121, 0f32A57060, %f129;
	mov.b32 	%r64, %f126;
	shl.b32 	%r65, %r64, 23;
	mov.b32 	%f131, %r65;
	ex2.approx.ftz.f32 	%f132, %f130;
	mul.f32 	%f133, %f132, %f131;
	add.s64 	%rd26, %rd1, %rd53;
	ld.global.f32 	%f134, [%rd26];
	fma.rn.f32 	%f135, %f134, %f133, %f251;
	add.f32 	%f136, %f252, %f133;
	ld.global.f32 	%f137, [%rd24+4];
	mul.wide.u32 	%rd27, %r90, 4;
	add.s64 	%rd28, %rd2, %rd27;
	ld.global.f32 	%f138, [%rd28];
	add.f32 	%f139, %f137, %f138;
	fma.rn.f32 	%f140, %f139, 0f3BBB989D, 0f3F000000;
	cvt.sat.f32.f32 	%f141, %f140;
	fma.rm.f32 	%f142, %f141, %f125, %f124;
	add.f32 	%f143, %f142, 0fCB40007F;
	neg.f32 	%f144, %f143;
	fma.rn.f32 	%f145, %f139, 0f3FB8AA3B, %f144;
	fma.rn.f32 	%f146, %f139, 0f32A57060, %f145;
	mov.b32 	%r66, %f142;
	shl.b32 	%r67, %r66, 23;
	mov.b32 	%f147, %r67;
	ex2.approx.ftz.f32 	%f148, %f146;
	mul.f32 	%f149, %f148, %f147;
	add.s64 	%rd29, %rd1, %rd27;
	ld.global.f32 	%f150, [%rd29];
	fma.rn.f32 	%f151, %f150, %f149, %f135;
	add.f32 	%f152, %f136, %f149;
	ld.global.f32 	%f153, [%rd24+8];
	mul.wide.u32 	%rd30, %r89, 4;
	add.s64 	%rd31, %rd2, %rd30;
	ld.global.f32 	%f154, [%rd31];
	add.f32 	%f155, %f153, %f154;
	fma.rn.f32 	%f156, %f155, 0f3BBB989D, 0f3F000000;
	cvt.sat.f32.f32 	%f157, %f156;
	fma.rm.f32 	%f158, %f157, %f125, %f124;
	add.f32 	%f159, %f158, 0fCB40007F;
	neg.f32 	%f160, %f159;
	fma.rn.f32 	%f161, %f155, 0f3FB8AA3B, %f160;
	fma.rn.f32 	%f162, %f155, 0f32A57060, %f161;
	mov.b32 	%r68, %f158;
	shl.b32 	%r69, %r68, 23;
	mov.b32 	%f163, %r69;
	ex2.approx.ftz.f32 	%f164, %f162;
	mul.f32 	%f165, %f164, %f163;
	add.s64 	%rd32, %rd1, %rd30;
	ld.global.f32 	%f166, [%rd32];
	fma.rn.f32 	%f167, %f166, %f165, %f151;
	add.f32 	%f168, %f152, %f165;
	ld.global.f32 	%f169, [%rd24+12];
	mul.wide.u32 	%rd33, %r88, 4;
	add.s64 	%rd34, %rd2, %rd33;
	ld.global.f32 	%f170, [%rd34];
	add.f32 	%f171, %f169, %f170;
	fma.rn.f32 	%f172, %f171, 0f3BBB989D, 0f3F000000;
	cvt.sat.f32.f32 	%f173, %f172;
	fma.rm.f32 	%f174, %f173, %f125, %f124;
	add.f32 	%f175, %f174, 0fCB40007F;
	neg.f32 	%f176, %f175;
	fma.rn.f32 	%f177, %f171, 0f3FB8AA3B, %f176;
	fma.rn.f32 	%f178, %f171, 0f32A57060, %f177;
	mov.b32 	%r70, %f174;
	shl.b32 	%r71, %r70, 23;
	mov.b32 	%f179, %r71;
	ex2.approx.ftz.f32 	%f180, %f178;
	mul.f32 	%f181, %f180, %f179;
	add.s64 	%rd35, %rd1, %rd33;
	ld.global.f32 	%f182, [%rd35];
	fma.rn.f32 	%f251, %f182, %f181, %f167;
	add.f32 	%f252, %f168, %f181;
	add.s32 	%r91, %r91, 4;
	add.s32 	%r90, %r90, %r8;
	add.s32 	%r89, %r89, %r8;
	add.s32 	%r88, %r88, %r8;
	mul.wide.u32 	%rd36, %r8, 4;
	add.s64 	%rd53, %rd53, %rd36;
	add.s32 	%r87, %r87, 4;
	setp.ne.s32 	%p12, %r91, 0;
	mov.u32 	%r93, %r5;
	@%p12 bra 	$L__BB24_5;
$L__BB24_6:
	setp.eq.s32 	%p13, %r4, 0;
	@%p13 bra 	$L__BB24_11;
	setp.eq.s32 	%p14, %r4, 1;
	@%p14 bra 	$L__BB24_9;
	add.s32 	%r72, %r93, %r2;
	mul.wide.s32 	%rd37, %r72, 4;
	add.s64 	%rd38, %rd3, %rd37;
	ld.global.f32 	%f184, [%rd38];
	mad.lo.s32 	%r73, %r93, %r37, %r86;
	mul.wide.u32 	%rd39, %r73, 4;
	add.s64 	%rd40, %rd2, %rd39;
	ld.global.f32 	%f185, [%rd40];
	add.f32 	%f186, %f184, %f185;
	fma.rn.f32 	%f187, %f186, 0f3BBB989D, 0f3F000000;
	cvt.sat.f32.f32 	%f188, %f187;
	mov.f32 	%f189, 0f4B400001;
	mov.f32 	%f190, 0f437C0000;
	fma.rm.f32 	%f191, %f188, %f190, %f189;
	add.f32 	%f192, %f191, 0fCB40007F;
	neg.f32 	%f193, %f192;
	fma.rn.f32 	%f194, %f186, 0f3FB8AA3B, %f193;
	fma.rn.f32 	%f195, %f186, 0f32A57060, %f194;
	mov.b32 	%r74, %f191;
	shl.b32 	%r75, %r74, 23;
	mov.b32 	%f196, %r75;
	ex2.approx.ftz.f32 	%f197, %f195;
	mul.f32 	%f198, %f197, %f196;
	add.s64 	%rd41, %rd1, %rd39;
	ld.global.f32 	%f199, [%rd41];
	fma.rn.f32 	%f200, %f199, %f198, %f251;
	add.f32 	%f201, %f252, %f198;
	ld.global.f32 	%f202, [%rd38+4];
	add.s32 	%r76, %r73, %r37;
	mul.wide.u32 	%rd42, %r76, 4;
	add.s64 	%rd43, %rd2, %rd42;
	ld.global.f32 	%f203, [%rd43];
	add.f32 	%f204, %f202, %f203;
	fma.rn.f32 	%f205, %f204, 0f3BBB989D, 0f3F000000;
	cvt.sat.f32.f32 	%f206, %f205;
	fma.rm.f32 	%f207, %f206, %f190, %f189;
	add.f32 	%f208, %f207, 0fCB40007F;
	neg.f32 	%f209, %f208;
	fma.rn.f32 	%f210, %f204, 0f3FB8AA3B, %f209;
	fma.rn.f32 	%f211, %f204, 0f32A57060, %f210;
	mov.b32 	%r77, %f207;
	shl.b32 	%r78, %r77, 23;
	mov.b32 	%f212, %r78;
	ex2.approx.ftz.f32 	%f213, %f211;
	mul.f32 	%f214, %f213, %f212;
	add.s64 	%rd44, %rd1, %rd42;
	ld.global.f32 	%f215, [%rd44];
	fma.rn.f32 	%f251, %f215, %f214, %f200;
	add.f32 	%f252, %f201, %f214;
	add.s32 	%r93, %r93, 2;
$L__BB24_9:
	setp.eq.s32 	%p15, %r6, 0;
	@%p15 bra 	$L__BB24_11;
	add.s32 	%r79, %r93, %r2;
	mul.wide.s32 	%rd45, %r79, 4;
	add.s64 	%rd46, %rd3, %rd45;
	ld.global.f32 	%f216, [%rd46];
	mad.lo.s32 	%r80, %r93, %r37, %r86;
	mul.wide.u32 	%rd47, %r80, 4;
	add.s64 	%rd48, %rd2, %rd47;
	ld.global.f32 	%f217, [%rd48];
	add.f32 	%f218, %f216, %f217;
	fma.rn.f32 	%f219, %f218, 0f3BBB989D, 0f3F000000;
	cvt.sat.f32.f32 	%f220, %f219;
	mov.f32 	%f221, 0f4B400001;
	mov.f32 	%f222, 0f437C0000;
	fma.rm.f32 	%f223, %f220, %f222, %f221;
	add.f32 	%f224, %f223, 0fCB40007F;
	neg.f32 	%f225, %f224;
	fma.rn.f32 	%f226, %f218, 0f3FB8AA3B, %f225;
	fma.rn.f32 	%f227, %f218, 0f32A57060, %f226;
	mov.b32 	%r81, %f223;
	shl.b32 	%r82, %r81, 23;
	mov.b32 	%f228, %r82;
	ex2.approx.ftz.f32 	%f229, %f227;
	mul.f32 	%f230, %f229, %f228;
	add.s64 	%rd49, %rd1, %rd47;
	ld.global.f32 	%f231, [%rd49];
	fma.rn.f32 	%f251, %f231, %f230, %f251;
	add.f32 	%f252, %f252, %f230;
$L__BB24_11:
	add.f32 	%f232, %f252, 0f3089705F;
	div.rn.f32 	%f233, %f251, %f232;
	add.s32 	%r83, %r86, %r3;
	mul.wide.s32 	%rd50, %r83, 4;
	add.s64 	%rd51, %rd5, %rd50;
	ld.global.f32 	%f234, [%rd51];
	fma.rn.f32 	%f235, %f234, 0fBBBB989D, 0f3F000000;
	cvt.sat.f32.f32 	%f236, %f235;
	mov.f32 	%f237, 0f4B400001;
	mov.f32 	%f238, 0f437C0000;
	fma.rm.f32 	%f239, %f236, %f238, %f237;
	add.f32 	%f240, %f239, 0fCB40007F;
	neg.f32 	%f241, %f240;
	fma.rn.f32 	%f242, %f234, 0fBFB8AA3B, %f241;
	fma.rn.f32 	%f243, %f234, 0fB2A57060, %f242;
	mov.b32 	%r84, %f239;
	shl.b32 	%r85, %r84, 23;
	mov.b32 	%f244, %r85;
	ex2.approx.ftz.f32 	%f245, %f243;
	fma.rn.f32 	%f246, %f245, %f244, 0f3F800000;
	rcp.rn.f32 	%f247, %f246;
	mul.f32 	%f248, %f233, %f247;
	add.s64 	%rd52, %rd4, %rd50;
	st.global.f32 	[%rd52], %f248;
	add.s32 	%r86, %r86, 1;
	setp.eq.s32 	%p16, %r86, %r37;
	@%p16 bra 	$L__BB24_20;
	bra.uni 	$L__BB24_3;
$L__BB24_12:
	and.b32  	%r29, %r37, 3;
	setp.lt.u32 	%p5, %r37, 4;
	mov.b32 	%r96, 0;
	@%p5 bra 	$L__BB24_15;
	and.b32  	%r96, %r37, 2147483644;
	mov.b32 	%r94, 0;
$L__BB24_14:
	.pragma "nounroll";
	add.s32 	%r44, %r94, %r3;
	mul.wide.s32 	%rd14, %r44, 4;
	add.s64 	%rd15, %rd5, %rd14;
	ld.global.f32 	%f19, [%rd15];
	fma.rn.f32 	%f20, %f19, 0fBBBB989D, 0f3F000000;
	cvt.sat.f32.f32 	%f21, %f20;
	mov.f32 	%f22, 0f4B400001;
	mov.f32 	%f23, 0f437C0000;
	fma.rm.f32 	%f24, %f21, %f23, %f22;
	add.f32 	%f25, %f24, 0fCB40007F;
	neg.f32 	%f26, %f25;
	fma.rn.f32 	%f27, %f19, 0fBFB8AA3B, %f26;
	fma.rn.f32 	%f28, %f19, 0fB2A57060, %f27;
	mov.b32 	%r45, %f24;
	shl.b32 	%r46, %r45, 23;
	mov.b32 	%f29, %r46;
	ex2.approx.ftz.f32 	%f30, %f28;
	fma.rn.f32 	%f31, %f30, %f29, 0f3F800000;
	rcp.rn.f32 	%f32, %f31;
	mul.f32 	%f33, %f32, 0f00000000;
	add.s64 	%rd16, %rd4, %rd14;
	st.global.f32 	[%rd16], %f33;
	ld.global.f32 	%f34, [%rd15+4];
	fma.rn.f32 	%f35, %f34, 0fBBBB989D, 0f3F000000;
	cvt.sat.f32.f32 	%f36, %f35;
	fma.rm.f32 	%f37, %f36, %f23, %f22;
	add.f32 	%f38, %f37, 0fCB40007F;
	neg.f32 	%f39, %f38;
	fma.rn.f32 	%f40, %f34, 0fBFB8AA3B, %f39;
	fma.rn.f32 	%f41, %f34, 0fB2A57060, %f40;
	mov.b32 	%r47, %f37;
	shl.b32 	%r48, %r47, 23;
	mov.b32 	%f42, %r48;
	ex2.approx.ftz.f32 	%f43, %f41;
	fma.rn.f32 	%f44, %f43, %f42, 0f3F800000;
	rcp.rn.f32 	%f45, %f44;
	mul.f32 	%f46, %f45, 0f00000000;
	st.global.f32 	[%rd16+4], %f46;
	ld.global.f32 	%f47, [%rd15+8];
	fma.rn.f32 	%f48, %f47, 0fBBBB989D, 0f3F000000;
	cvt.sat.f32.f32 	%f49, %f48;
	fma.rm.f32 	%f50, %f49, %f23, %f22;
	add.f32 	%f51, %f50, 0fCB40007F;
	neg.f32 	%f52, %f51;
	fma.rn.f32 	%f53, %f47, 0fBFB8AA3B, %f52;
	fma.rn.f32 	%f54, %f47, 0fB2A57060, %f53;
	mov.b32 	%r49, %f50;
	shl.b32 	%r50, %r49, 23;
	mov.b32 	%f55, %r50;
	ex2.approx.ftz.f32 	%f56, %f54;
	fma.rn.f32 	%f57, %f56, %f55, 0f3F800000;
	rcp.rn.f32 	%f58, %f57;
	mul.f32 	%f59, %f58, 0f00000000;
	st.global.f32 	[%rd16+8], %f59;
	ld.global.f32 	%f60, [%rd15+12];
	fma.rn.f32 	%f61, %f60, 0fBBBB989D, 0f3F000000;
	cvt.sat.f32.f32 	%f62, %f61;
	fma.rm.f32 	%f63, %f62, %f23, %f22;
	add.f32 	%f64, %f63, 0fCB40007F;
	neg.f32 	%f65, %f64;
	fma.rn.f32 	%f66, %f60, 0fBFB8AA3B, %f65;
	fma.rn.f32 	%f67, %f60, 0fB2A57060, %f66;
	mov.b32 	%r51, %f63;
	shl.b32 	%r52, %r51, 23;
	mov.b32 	%f68, %r52;
	ex2.approx.ftz.f32 	%f69, %f67;
	fma.rn.f32 	%f70, %f69, %f68, 0f3F800000;
	rcp.rn.f32 	%f71, %f70;
	mul.f32 	%f72, %f71, 0f00000000;
	st.global.f32 	[%rd16+12], %f72;
	add.s32 	%r94, %r94, 4;
	setp.ne.s32 	%p6, %r94, %r96;
	@%p6 bra 	$L__BB24_14;
$L__BB24_15:
	setp.eq.s32 	%p7, %r29, 0;
	@%p7 bra 	$L__BB24_20;
	setp.eq.s32 	%p8, %r29, 1;
	@%p8 bra 	$L__BB24_18;
	add.s32 	%r53, %r96, %r3;
	mul.wide.s32 	%rd17, %r53, 4;
	add.s64 	%rd18, %rd5, %rd17;
	ld.global.f32 	%f73, [%rd18];
	fma.rn.f32 	%f74, %f73, 0fBBBB989D, 0f3F000000;
	cvt.sat.f32.f32 	%f75, %f74;
	mov.f32 	%f76, 0f4B400001;
	mov.f32 	%f77, 0f437C0000;
	fma.rm.f32 	%f78, %f75, %f77, %f76;
	add.f32 	%f79, %f78, 0fCB40007F;
	neg.f32 	%f80, %f79;
	fma.rn.f32 	%f81, %f73, 0fBFB8AA3B, %f80;
	fma.rn.f32 	%f82, %f73, 0fB2A57060, %f81;
	mov.b32 	%r54, %f78;
	shl.b32 	%r55, %r54, 23;
	mov.b32 	%f83, %r55;
	ex2.approx.ftz.f32 	%f84, %f82;
	fma.rn.f32 	%f85, %f84, %f83, 0f3F800000;
	rcp.rn.f32 	%f86, %f85;
	mul.f32 	%f87, %f86, 0f00000000;
	add.s64 	%rd19, %rd4, %rd17;
	st.global.f32 	[%rd19], %f87;
	ld.global.f32 	%f88, [%rd18+4];
	fma.rn.f32 	%f89, %f88, 0fBBBB989D, 0f3F000000;
	cvt.sat.f32.f32 	%f90, %f89;
	fma.rm.f32 	%f91, %f90, %f77, %f76;
	add.f32 	%f92, %f91, 0fCB40007F;
	neg.f32 	%f93, %f92;
	fma.rn.f32 	%f94, %f88, 0fBFB8AA3B, %f93;
	fma.rn.f32 	%f95, %f88, 0fB2A57060, %f94;
	mov.b32 	%r56, %f91;
	shl.b32 	%r57, %r56, 23;
	mov.b32 	%f96, %r57;
	ex2.approx.ftz.f32 	%f97, %f95;
	fma.rn.f32 	%f98, %f97, %f96, 0f3F800000;
	rcp.rn.f32 	%f99, %f98;
	mul.f32 	%f100, %f99, 0f00000000;
	st.global.f32 	[%rd19+4], %f100;
	add.s32 	%r96, %r96, 2;
$L__BB24_18:
	and.b32  	%r58, %r37, 1;
	setp.eq.b32 	%p9, %r58, 1;
	not.pred 	%p10, %p9;
	@%p10 bra 	$L__BB24_20;
	add.s32 	%r59, %r96, %r3;
	mul.wide.s32 	%rd20, %r59, 4;
	add.s64 	%rd21, %rd5, %rd20;
	ld.global.f32 	%f101, [%rd21];
	fma.rn.f32 	%f102, %f101, 0fBBBB989D, 0f3F000000;
	cvt.sat.f32.f32 	%f103, %f102;
	mov.f32 	%f104, 0f4B400001;
	mov.f32 	%f105, 0f437C0000;
	fma.rm.f32 	%f106, %f103, %f105, %f104;
	add.f32 	%f107, %f106, 0fCB40007F;
	neg.f32 	%f108, %f107;
	fma.rn.f32 	%f109, %f101, 0fBFB8AA3B, %f108;
	fma.rn.f32 	%f110, %f101, 0fB2A57060, %f109;
	mov.b32 	%r60, %f106;
	shl.b32 	%r61, %r60, 23;
	mov.b32 	%f111, %r61;
	ex2.approx.ftz.f32 	%f112, %f110;
	fma.rn.f32 	%f113, %f112, %f111, 0f3F800000;
	rcp.rn.f32 	%f114, %f113;
	mul.f32 	%f115, %f114, 0f00000000;
	add.s64 	%rd22, %rd4, %rd20;
	st.global.f32 	[%rd22], %f115;
$L__BB24_20:
	ret;

}
	// .globl	_Z13aft_cross_bwdPfS_S_S_S_S_S_S_S_iii
.visible .entry _Z13aft_cross_bwdPfS_S_S_S_S_S_S_S_iii(
	.param .u64 .ptr .align 1 _Z13aft_cross_bwdPfS_S_S_S_S_S_S_S_iii_param_0,
	.param .u64 .ptr .align 1 _Z13aft_cross_bwdPfS_S_S_S_S_S_S_S_iii_param_1,
	.param .u64 .ptr .align 1 _Z13aft_cross_bwdPfS_S_S_S_S_S_S_S_iii_param_2,
	.param .u64 .ptr .align 1 _Z13aft_cross_bwdPfS_S_S_S_S_S_S_S_iii_param_3,
	.param .u64 .ptr .align 1 _Z13aft_cross_bwdPfS_S_S_S_S_S_S_S_iii_param_4,
	.param .u64 .ptr .align 1 _Z13aft_cross_bwdPfS_S_S_S_S_S_S_S_iii_param_5,
	.param .u64 .ptr .align 1 _Z13aft_cross_bwdPfS_S_S_S_S_S_S_S_iii_param_6,
	.param .u64 .ptr .align 1 _Z13aft_cross_bwdPfS_S_S_S_S_S_S_S_iii_param_7,
	.param .u64 .ptr .align 1 _Z13aft_cross_bwdPfS_S_S_S_S_S_S_S_iii_param_8,
	.param .u32 _Z13aft_cross_bwdPfS_S_S_S_S_S_S_S_iii_param_9,
	.param .u32 _Z13aft_cross_bwdPfS_S_S_S_S_S_S_S_iii_param_10,
	.param .u32 _Z13aft_cross_bwdPfS_S_S_S_S_S_S_S_iii_param_11
)
{
	.reg .pred 	%p<24>;
	.reg .b32 	%r<132>;
	.reg .b32 	%f<474>;
	.reg .b64 	%rd<110>;

	ld.param.u64 	%rd13, [_Z13aft_cross_bwdPfS_S_S_S_S_S_S_S_iii_param_0];
	ld.param.u64 	%rd14, [_Z13aft_cross_bwdPfS_S_S_S_S_S_S_S_iii_param_1];
	ld.param.u64 	%rd15, [_Z13aft_cross_bwdPfS_S_S_S_S_S_S_S_iii_param_2];
	ld.param.u64 	%rd16, [_Z13aft_cross_bwdPfS_S_S_S_S_S_S_S_iii_param_3];
	ld.param.u64 	%rd17, [_Z13aft_cross_bwdPfS_S_S_S_S_S_S_S_iii_param_4];
	ld.param.u64 	%rd18, [_Z13aft_cross_bwdPfS_S_S_S_S_S_S_S_iii_param_5];
	ld.param.u64 	%rd19, [_Z13aft_cross_bwdPfS_S_S_S_S_S_S_S_iii_param_6];
	ld.param.u64 	%rd20, [_Z13aft_cross_bwdPfS_S_S_S_S_S_S_S_iii_param_7];
	ld.param.u64 	%rd21, [_Z13aft_cross_bwdPfS_S_S_S_S_S_S_S_iii_param_8];
	ld.param.u32 	%r40, [_Z13aft_cross_bwdPfS_S_S_S_S_S_S_S_iii_param_9];
	ld.param.u32 	%r38, [_Z13aft_cross_bwdPfS_S_S_S_S_S_S_S_iii_param_10];
	ld.param.u32 	%r39, [_Z13aft_cross_bwdPfS_S_S_S_S_S_S_S_iii_param_11];
	cvta.to.global.u64 	%rd1, %rd21;
	cvta.to.global.u64 	%rd2, %rd19;
	cvta.to.global.u64 	%rd3, %rd15;
	cvta.to.global.u64 	%rd4, %rd20;
	cvta.to.global.u64 	%rd5, %rd16;
	cvta.to.global.u64 	%rd6, %rd14;
	cvta.to.global.u64 	%rd7, %rd18;
	cvta.to.global.u64 	%rd8, %rd17;
	cvta.to.global.u64 	%rd9, %rd13;
	mov.u32 	%r41, %ctaid.x;
	mov.u32 	%r42, %ntid.x;
	mov.u32 	%r43, %tid.x;
	mad.lo.s32 	%r1, %r41, %r42, %r43;
	setp.ge.s32 	%p1, %r1, %r40;
	setp.lt.s32 	%p2, %r39, 1;
	or.pred  	%p3, %p1, %p2;
	@%p3 bra 	$L__BB25_28;
	mul.lo.s32 	%r2, %r38, %r1;
	mul.lo.s32 	%r3, %r39, %r1;
	setp.lt.s32 	%p4, %r38, 1;
	@%p4 bra 	$L__BB25_20;
	and.b32  	%r4, %r38, 3;
	and.b32  	%r5, %r38, 2147483644;
	shl.b32 	%r6, %r39, 2;
	mov.b32 	%r118, 0;
$L__BB25_3:
	setp.lt.u32 	%p11, %r38, 4;
	mov.f32 	%f465, 0f00000000;
	mov.b32 	%r125, 0;
	mov.f32 	%f464, %f465;
	@%p11 bra 	$L__BB25_6;
	and.b32  	%r66, %r38, 2147483644;
	neg.s32 	%r123, %r66;
	add.s32 	%r121, %r39, %r118;
	shl.b32 	%r67, %r39, 1;
	add.s32 	%r120, %r67, %r118;
	mad.lo.s32 	%r119, %r39, 3, %r118;
	mul.wide.u32 	%rd109, %r118, 4;
	mov.f32 	%f465, 0f00000000;
	mov.u32 	%r122, %r2;
$L__BB25_5:
	.pragma "nounroll";
	mul.wide.s32 	%rd34, %r122, 4;
	add.s64 	%rd35, %rd5, %rd34;
	add.s64 	%rd36, %rd6, %rd109;
	ld.global.f32 	%f160, [%rd36];
	ld.global.f32 	%f161, [%rd35];
	add.f32 	%f162, %f160, %f161;
	fma.rn.f32 	%f163, %f162, 0f3BBB989D, 0f3F000000;
	cvt.sat.f32.f32 	%f164, %f163;
	mov.f32 	%f165, 0f4B400001;
	mov.f32 	%f166, 0f437C0000;
	fma.rm.f32 	%f167, %f164, %f166, %f165;
	add.f32 	%f168, %f167, 0fCB40007F;
	neg.f32 	%f169, %f168;
	fma.rn.f32 	%f170, %f162, 0f3FB8AA3B, %f169;
	fma.rn.f32 	%f171, %f162, 0f32A57060, %f170;
	mov.b32 	%r68, %f167;
	shl.b32 	%r69, %r68, 23;
	mov.b32 	%f172, %r69;
	ex2.approx.ftz.f32 	%f173, %f171;
	mul.f32 	%f174, %f173, %f172;
	add.s64 	%rd37, %rd3, %rd109;
	ld.global.f32 	%f175, [%rd37];
	fma.rn.f32 	%f176, %f175, %f174, %f464;
	add.f32 	%f177, %f465, %f174;
	mul.wide.u32 	%rd38, %r121, 4;
	add.s64 	%rd39, %rd6, %rd38;
	ld.global.f32 	%f178, [%rd39];
	ld.global.f32 	%f179, [%rd35+4];
	add.f32 	%f180, %f178, %f179;
	fma.rn.f32 	%f181, %f180, 0f3BBB989D, 0f3F000000;
	cvt.sat.f32.f32 	%f182, %f181;
	fma.rm.f32 	%f183, %f182, %f166, %f165;
	add.f32 	%f184, %f183, 0fCB40007F;
	neg.f32 	%f185, %f184;
	fma.rn.f32 	%f186, %f180, 0f3FB8AA3B, %f185;
	fma.rn.f32 	%f187, %f180, 0f32A57060, %f186;
	mov.b32 	%r70, %f183;
	shl.b32 	%r71, %r70, 23;
	mov.b32 	%f188, %r71;
	ex2.approx.ftz.f32 	%f189, %f187;
	mul.f32 	%f190, %f189, %f188;
	add.s64 	%rd40, %rd3, %rd38;
	ld.global.f32 	%f191, [%rd40];
	fma.rn.f32 	%f192, %f191, %f190, %f176;
	add.f32 	%f193, %f177, %f190;
	mul.wide.u32 	%rd41, %r120, 4;
	add.s64 	%rd42, %rd6, %rd41;
	ld.global.f32 	%f194, [%rd42];
	ld.global.f32 	%f195, [%rd35+8];
	add.f32 	%f196, %f194, %f195;
	fma.rn.f32 	%f197, %f196, 0f3BBB989D, 0f3F000000;
	cvt.sat.f32.f32 	%f198, %f197;
	fma.rm.f32 	%f199, %f198, %f166, %f165;
	add.f32 	%f200, %f199, 0fCB40007F;
	neg.f32 	%f201, %f200;
	fma.rn.f32 	%f202, %f196, 0f3FB8AA3B, %f201;
	fma.rn.f32 	%f203, %f196, 0f32A57060, %f202;
	mov.b32 	%r72, %f199;
	shl.b32 	%r73, %r72, 23;
	mov.b32 	%f204, %r73;
	ex2.approx.ftz.f32 	%f205, %f203;
	mul.f32 	%f206, %f205, %f204;
	add.s64 	%rd43, %rd3, %rd41;
	ld.global.f32 	%f207, [%rd43];
	fma.rn.f32 	%f208, %f207, %f206, %f192;
	add.f32 	%f209, %f193, %f206;
	mul.wide.u32 	%rd44, %r119, 4;
	add.s64 	%rd45, %rd6, %rd44;
	ld.global.f32 	%f210, [%rd45];
	ld.global.f32 	%f211, [%rd35+12];
	add.f32 	%f212, %f210, %f211;
	fma.rn.f32 	%f213, %f212, 0f3BBB989D, 0f3F000000;
	cvt.sat.f32.f32 	%f214, %f213;
	fma.rm.f32 	%f215, %f214, %f166, %f165;
	add.f32 	%f216, %f215, 0fCB40007F;
	neg.f32 	%f217, %f216;
	fma.rn.f32 	%f218, %f212, 0f3FB8AA3B, %f217;
	fma.rn.f32 	%f219, %f212, 0f32A57060, %f218;
	mov.b32 	%r74, %f215;
	shl.b32 	%r75, %r74, 23;
	mov.b32 	%f220, %r75;
	ex2.approx.ftz.f32 	%f221, %f219;
	mul.f32 	%f222, %f221, %f220;
	add.s64 	%rd46, %rd3, %rd44;
	ld.global.f32 	%f223, [%rd46];
	fma.rn.f32 	%f464, %f223, %f222, %f208;
	add.f32 	%f465, %f209, %f222;
	add.s32 	%r123, %r123, 4;
	add.s32 	%r122, %r122, 4;
	add.s32 	%r121, %r121, %r6;
	add.s32 	%r120, %r120, %r6;
	add.s32 	%r119, %r119, %r6;
	mul.wide.u32 	%rd47, %r6, 4;
	add.s64 	%rd109, %rd109, %rd47;
	setp.ne.s32 	%p12, %r123, 0;
	mov.u32 	%r125, %r5;
	@%p12 bra 	$L__BB25_5;
$L__BB25_6:
	setp.eq.s32 	%p13, %r4, 0;
	@%p13 bra 	$L__BB25_11;
	setp.eq.s32 	%p14, %r4, 1;
	@%p14 bra 	$L__BB25_9;
	mad.lo.s32 	%r76, %r125, %r39, %r118;
	mul.wide.u32 	%rd48, %r76, 4;
	add.s64 	%rd49, %rd6, %rd48;
	ld.global.f32 	%f225, [%rd49];
	add.s32 	%r77, %r125, %r2;
	mul.wide.s32 	%rd50, %r77, 4;
	add.s64 	%rd51, %rd5, %rd50;
	ld.global.f32 	%f226, [%rd51];
	add.f32 	%f227, %f225, %f226;
	fma.rn.f32 	%f228, %f227, 0f3BBB989D, 0f3F000000;
	cvt.sat.f32.f32 	%f229, %f228;
	mov.f32 	%f230, 0f4B400001;
	mov.f32 	%f231, 0f437C0000;
	fma.rm.f32 	%f232, %f229, %f231, %f230;
	add.f32 	%f233, %f232, 0fCB40007F;
	neg.f32 	%f234, %f233;
	fma.rn.f32 	%f235, %f227, 0f3FB8AA3B, %f234;
	fma.rn.f32 	%f236, %f227, 0f32A57060, %f235;
	mov.b32 	%r78, %f232;
	shl.b32 	%r79, %r78, 23;
	mov.b32 	%f237, %r79;
	ex2.approx.ftz.f32 	%f238, %f236;
	mul.f32 	%f239, %f238, %f237;
	add.s64 	%rd52, %rd3, %rd48;
	ld.global.f32 	%f240, [%rd52];
	fma.rn.f32 	%f241, %f240, %f239, %f464;
	add.f32 	%f242, %f465, %f239;
	add.s32 	%r80, %r76, %r39;
	mul.wide.u32 	%rd53, %r80, 4;
	add.s64 	%rd54, %rd6, %rd53;
	ld.global.f32 	%f243, [%rd54];
	ld.global.f32 	%f244, [%rd51+4];
	add.f32 	%f245, %f243, %f244;
	fma.rn.f32 	%f246, %f245, 0f3BBB989D, 0f3F000000;
	cvt.sat.f32.f32 	%f247, %f246;
	fma.rm.f32 	%f248, %f247, %f231, %f230;
	add.f32 	%f249, %f248, 0fCB40007F;
	neg.f32 	%f250, %f249;
	fma.rn.f32 	%f251, %f245, 0f3FB8AA3B, %f250;
	fma.rn.f32 	%f252, %f245, 0f32A57060, %f251;
	mov.b32 	%r81, %f248;
	shl.b32 	%r82, %r81, 23;
	mov.b32 	%f253, %r82;
	ex2.approx.ftz.f32 	%f254, %f252;
	mul.f32 	%f255, %f254, %f253;
	add.s64 	%rd55, %rd3, %rd53;
	ld.global.f32 	%f256, [%rd55];
	fma.rn.f32 	%f464, %f256, %f255, %f241;
	add.f32 	%f465, %f242, %f255;
	add.s32 	%r125, %r125, 2;
$L__BB25_9:
	and.b32  	%r83, %r38, 1;
	setp.eq.b32 	%p15, %r83, 1;
	not.pred 	%p16, %p15;
	@%p16 bra 	$L__BB25_11;
	mad.lo.s32 	%r84, %r125, %r39, %r118;
	mul.wide.u32 	%rd56, %r84, 4;
	add.s64 	%rd57, %rd6, %rd56;
	ld.global.f32 	%f257, [%rd57];
	add.s32 	%r85, %r125, %r2;
	mul.wide.s32 	%rd58, %r85, 4;
	add.s64 	%rd59, %rd5, %rd58;
	ld.global.f32 	%f258, [%rd59];
	add.f32 	%f259, %f257, %f258;
	fma.rn.f32 	%f260, %f259, 0f3BBB989D, 0f3F000000;
	cvt.sat.f32.f32 	%f261, %f260;
	mov.f32 	%f262, 0f4B400001;
	mov.f32 	%f263, 0f437C0000;
	fma.rm.f32 	%f264, %f261, %f263, %f262;
	add.f32 	%f265, %f264, 0fCB40007F;
	neg.f32 	%f266, %f265;
	fma.rn.f32 	%f267, %f259, 0f3FB8AA3B, %f266;
	fma.rn.f32 	%f268, %f259, 0f32A57060, %f267;
	mov.b32 	%r86, %f264;
	shl.b32 	%r87, %r86, 23;
	mov.b32 	%f269, %r87;
	ex2.approx.ftz.f32 	%f270, %f268;
	mul.f32 	%f271, %f270, %f269;
	add.s64 	%rd60, %rd3, %rd56;
	ld.global.f32 	%f272, [%rd60];
	fma.rn.f32 	%f464, %f272, %f271, %f464;
	add.f32 	%f465, %f465, %f271;
$L__BB25_11:
	setp.lt.u32 	%p17, %r38, 4;
	add.f32 	%f273, %f465, 0f3089705F;
	rcp.rn.f32 	%f19, %f273;
	mul.f32 	%f20, %f464, %f19;
	add.s32 	%r89, %r118, %r3;
	mul.wide.s32 	%rd61, %r89, 4;
	add.s64 	%rd62, %rd9, %rd61;
	ld.global.f32 	%f274, [%rd62];
	fma.rn.f32 	%f275, %f274, 0fBBBB989D, 0f3F000000;
	cvt.sat.f32.f32 	%f276, %f275;
	mov.f32 	%f277, 0f4B400001;
	mov.f32 	%f278, 0f437C0000;
	fma.rm.f32 	%f279, %f276, %f278, %f277;
	add.f32 	%f280, %f279, 0fCB40007F;
	neg.f32 	%f281, %f280;
	fma.rn.f32 	%f282, %f274, 0fBFB8AA3B, %f281;
	fma.rn.f32 	%f283, %f274, 0fB2A57060, %f282;
	mov.b32 	%r90, %f279;
	shl.b32 	%r91, %r90, 23;
	mov.b32 	%f284, %r91;
	ex2.approx.ftz.f32 	%f285, %f283;
	fma.rn.f32 	%f286, %f285, %f284, 0f3F800000;
	rcp.rn.f32 	%f287, %f286;
	add.s64 	%rd63, %rd8, %rd61;
	ld.global.f32 	%f288, [%rd63];
	add.s64 	%rd64, %rd7, %rd61;
	mul.f32 	%f289, %f20, %f288;
	mul.f32 	%f290, %f289, %f287;
	mov.f32 	%f291, 0f3F800000;
	sub.f32 	%f292, %f291, %f287;
	mul.f32 	%f293, %f290, %f292;
	atom.global.add.f32 	%f294, [%rd64], %f293;
	mul.f32 	%f21, %f288, %f287;
	mov.b32 	%r128, 0;
	@%p17 bra 	$L__BB25_14;
	mov.b32 	%r126, 0;
$L__BB25_13:
	.pragma "nounroll";
	mad.lo.s32 	%r93, %r126, %r39, %r118;
	mul.wide.u32 	%rd65, %r93, 4;
	add.s64 	%rd66, %rd6, %rd65;
	ld.global.f32 	%f295, [%rd66];
	add.s32 	%r94, %r126, %r2;
	mul.wide.s32 	%rd67, %r94, 4;
	add.s64 	%rd68, %rd5, %rd67;
	ld.global.f32 	%f296, [%rd68];
	add.f32 	%f297, %f295, %f296;
	fma.rn.f32 	%f298, %f297, 0f3BBB989D, 0f3F000000;
	cvt.sat.f32.f32 	%f299, %f298;
	mov.f32 	%f300, 0f4B400001;
	mov.f32 	%f301, 0f437C0000;
	fma.rm.f32 	%f302, %f299, %f301, %f300;
	add.f32 	%f303, %f302, 0fCB40007F;
	neg.f32 	%f304, %f303;
	fma.rn.f32 	%f305, %f297, 0f3FB8AA3B, %f304;
	fma.rn.f32 	%f306, %f297, 0f32A57060, %f305;
	mov.b32 	%r95, %f302;
	shl.b32 	%r96, %r95, 23;
	mov.b32 	%f307, %r96;
	ex2.approx.ftz.f32 	%f308, %f306;
	mul.f32 	%f309, %f308, %f307;
	mul.f32 	%f310, %f19, %f309;
	mul.f32 	%f311, %f21, %f310;
	add.s64 	%rd69, %rd4, %rd65;
	atom.global.add.f32 	%f312, [%rd69], %f311;
	mul.f32 	%f313, %f21, %f309;
	add.s64 	%rd70, %rd3, %rd65;
	ld.global.f32 	%f314, [%rd70];
	sub.f32 	%f315, %f314, %f20;
	mul.f32 	%f316, %f315, %f313;
	mul.f32 	%f317, %f19, %f316;
	add.s64 	%rd71, %rd2, %rd65;
	atom.global.add.f32 	%f318, [%rd71], %f317;
	add.s64 	%rd72, %rd1, %rd67;
	atom.global.add.f32 	%f319, [%rd72], %f317;
	add.s32 	%r97, %r93, %r39;
	mul.wide.u32 	%rd73, %r97, 4;
	add.s64 	%rd74, %rd6, %rd73;
	ld.global.f32 	%f320, [%rd74];
	ld.global.f32 	%f321, [%rd68+4];
	add.f32 	%f322, %f320, %f321;
	fma.rn.f32 	%f323, %f322, 0f3BBB989D, 0f3F000000;
	cvt.sat.f32.f32 	%f324, %f323;
	fma.rm.f32 	%f325, %f324, %f301, %f300;
	add.f32 	%f326, %f325, 0fCB40007F;
	neg.f32 	%f327, %f326;
	fma.rn.f32 	%f328, %f322, 0f3FB8AA3B, %f327;
	fma.rn.f32 	%f329, %f322, 0f32A57060, %f328;
	mov.b32 	%r98, %f325;
	shl.b32 	%r99, %r98, 23;
	mov.b32 	%f330, %r99;
	ex2.approx.ftz.f32 	%f331, %f329;
	mul.f32 	%f332, %f331, %f330;
	mul.f32 	%f333, %f19, %f332;
	mul.f32 	%f334, %f21, %f333;
	add.s64 	%rd75, %rd4, %rd73;
	atom.global.add.f32 	%f335, [%rd75], %f334;
	mul.f32 	%f336, %f21, %f332;
	add.s64 	%rd76, %rd3, %rd73;
	ld.global.f32 	%f337, [%rd76];
	sub.f32 	%f338, %f337, %f20;
	mul.f32 	%f339, %f338, %f336;
	mul.f32 	%f340, %f19, %f339;
	add.s64 	%rd77, %rd2, %rd73;
	atom.global.add.f32 	%f341, [%rd77], %f340;
	atom.global.add.f32 	%f342, [%rd72+4], %f340;
	add.s32 	%r100, %r97, %r39;
	mul.wide.u32 	%rd78, %r100, 4;
	add.s64 	%rd79, %rd6, %rd78;
	ld.global.f32 	%f343, [%rd79];
	ld.global.f32 	%f344, [%rd68+8];
	add.f32 	%f345, %f343, %f344;
	fma.rn.f32 	%f346, %f345, 0f3BBB989D, 0f3F000000;
	cvt.sat.f32.f32 	%f347, %f346;
	fma.rm.f32 	%f348, %f347, %f301, %f300;
	add.f32 	%f349, %f348, 0fCB40007F;
	neg.f32 	%f350, %f349;
	fma.rn.f32 	%f351, %f345, 0f3FB8AA3B, %f350;
	fma.rn.f32 	%f352, %f345, 0f32A57060, %f351;
	mov.b32 	%r101, %f348;
	shl.b32 	%r102, %r101, 23;
	mov.b32 	%f353, %r102;
	ex2.approx.ftz.f32 	%f354, %f352;
	mul.f32 	%f355, %f354, %f353;
	mul.f32 	%f356, %f19, %f355;
	mul.f32 	%f357, %f21, %f356;
	add.s64 	%rd80, %rd4, %rd78;
	atom.global.add.f32 	%f358, [%rd80], %f357;
	mul.f32 	%f359, %f21, %f355;
	add.s64 	%rd81, %rd3, %rd78;
	ld.global.f32 	%f360, [%rd81];
	sub.f32 	%f361, %f360, %f20;
	mul.f32 	%f362, %f361, %f359;
	mul.f32 	%f363, %f19, %f362;
	add.s64 	%rd82, %rd2, %rd78;
	atom.global.add.f32 	%f364, [%rd82], %f363;
	atom.global.add.f32 	%f365, [%rd72+8], %f363;
	add.s32 	%r103, %r100, %r39;
	mul.wide.u32 	%rd83, %r103, 4;
	add.s64 	%rd84, %rd6, %rd83;
	ld.global.f32 	%f366, [%rd84];
	ld.global.f32 	%f367, [%rd68+12];
	add.f32 	%f368, %f366, %f367;
	fma.rn.f32 	%f369, %f368, 0f3BBB989D, 0f3F000000;
	cvt.sat.f32.f32 	%f370, %f369;
	fma.rm.f32 	%f371, %f370, %f301, %f300;
	add.f32 	%f372, %f371, 0fCB40007F;
	neg.f32 	%f373, %f372;
	fma.rn.f32 	%f374, %f368, 0f3FB8AA3B, %f373;
	fma.rn.f32 	%f375, %f368, 0f32A57060, %f374;
	mov.b32 	%r104, %f371;
	shl.b32 	%r105, %r104, 23;
	mov.b32 	%f376, %r105;
	ex2.approx.ftz.f32 	%f377, %f375;
	mul.f32 	%f378, %f377, %f376;
	mul.f32 	%f379, %f19, %f378;
	mul.f32 	%f380, %f21, %f379;
	add.s64 	%rd85, %rd4, %rd83;
	atom.global.add.f32 	%f381, [%rd85], %f380;
	mul.f32 	%f382, %f21, %f378;
	add.s64 	%rd86, %rd3, %rd83;
	ld.global.f32 	%f383, [%rd86];
	sub.f32 	%f384, %f383, %f20;
	mul.f32 	%f385, %f384, %f382;
	mul.f32 	%f386, %f19, %f385;
	add.s64 	%rd87, %rd2, %rd83;
	atom.global.add.f32 	%f387, [%rd87], %f386;
	atom.global.add.f32 	%f388, [%rd72+12], %f386;
	add.s32 	%r126, %r126, 4;
	setp.ne.s32 	%p18, %r126, %r5;
	mov.u32 	%r128, %r5;
	@%p18 bra 	$L__BB25_13;
$L__BB25_14:
	setp.eq.s32 	%p19, %r4, 0;
	@%p19 bra 	$L__BB25_19;
	setp.eq.s32 	%p20, %r4, 1;
	@%p20 bra 	$L__BB25_17;
	mad.lo.s32 	%r106, %r128, %r39, %r118;
	mul.wide.u32 	%rd88, %r106, 4;
	add.s64 	%rd89, %rd6, %rd88;
	ld.global.f32 	%f389, [%rd89];
	add.s32 	%r107, %r128, %r2;
	mul.wide.s32 	%rd90, %r107, 4;
	add.s64 	%rd91, %rd5, %rd90;
	ld.global.f32 	%f390, [%rd91];
	add.f32 	%f391, %f389, %f390;
	fma.rn.f32 	%f392, %f391, 0f3BBB989D, 0f3F000000;
	cvt.sat.f32.f32 	%f393, %f392;
	mov.f32 	%f394, 0f4B400001;
	mov.f32 	%f395, 0f437C0000;
	fma.rm.f32 	%f396, %f393, %f395, %f394;
	add.f32 	%f397, %f396, 0fCB40007F;
	neg.f32 	%f398, %f397;
	fma.rn.f32 	%f399, %f391, 0f3FB8AA3B, %f398;
	fma.rn.f32 	%f400, %f391, 0f32A57060, %f399;
	mov.b32 	%r108, %f396;
	shl.b32 	%r109, %r108, 23;
	mov.b32 	%f401, %r109;
	ex2.approx.ftz.f32 	%f402, %f400;
	mul.f32 	%f403, %f402, %f401;
	mul.f32 	%f404, %f19, %f403;
	mul.f32 	%f405, %f21, %f404;
	add.s64 	%rd92, %rd4, %rd88;
	atom.global.add.f32 	%f406, [%rd92], %f405;
	mul.f32 	%f407, %f21, %f403;
	add.s64 	%rd93, %rd3, %rd88;
	ld.global.f32 	%f408, [%rd93];
	sub.f32 	%f409, %f408, %f20;
	mul.f32 	%f410, %f409, %f407;
	mul.f32 	%f411, %f19, %f410;
	add.s64 	%rd94, %rd2, %rd88;
	atom.global.add.f32 	%f412, [%rd94], %f411;
	add.s64 	%rd95, %rd1, %rd90;
	atom.global.add.f32 	%f413, [%rd95], %f411;
	add.s32 	%r110, %r106, %r39;
	mul.wide.u32 	%rd96, %r110, 4;
	add.s64 	%rd97, %rd6, %rd96;
	ld.global.f32 	%f414, [%rd97];
	ld.global.f32 	%f415, [%rd91+4];
	add.f32 	%f416, %f414, %f415;
	fma.rn.f32 	%f417, %f416, 0f3BBB989D, 0f3F000000;
	cvt.sat.f32.f32 	%f418, %f417;
	fma.rm.f32 	%f419, %f418, %f395, %f394;
	add.f32 	%f420, %f419, 0fCB40007F;
	neg.f32 	%f421, %f420;
	fma.rn.f32 	%f422, %f416, 0f3FB8AA3B, %f421;
	fma.rn.f32 	%f423, %f416, 0f32A57060, %f422;
	mov.b32 	%r111, %f419;
	shl.b32 	%r112, %r111, 23;
	mov.b32 	%f424, %r112;
	ex2.approx.ftz.f32 	%f425, %f423;
	mul.f32 	%f426, %f425, %f424;
	mul.f32 	%f427, %f19, %f426;
	mul.f32 	%f428, %f21, %f427;
	add.s64 	%rd98, %rd4, %rd96;
	atom.global.add.f32 	%f429, [%rd98], %f428;
	mul.f32 	%f430, %f21, %f426;
	add.s64 	%rd99, %rd3, %rd96;
	ld.global.f32 	%f431, [%rd99];
	sub.f32 	%f432, %f431, %f20;
	mul.f32 	%f433, %f432, %f430;
	mul.f32 	%f434, %f19, %f433;
	add.s64 	%rd100, %rd2, %rd96;
	atom.global.add.f32 	%f435, [%rd100], %f434;
	atom.global.add.f32 	%f436, [%rd95+4], %f434;
	add.s32 	%r128, %r128, 2;
$L__BB25_17:
	and.b32  	%r113, %r38, 1;
	setp.eq.b32 	%p21, %r113, 1;
	not.pred 	%p22, %p21;
	@%p22 bra 	$L__BB25_19;
	mad.lo.s32 	%r114, %r128, %r39, %r118;
	mul.wide.u32 	%rd101, %r114, 4;
	add.s64 	%rd102, %rd6, %rd101;
	ld.global.f32 	%f437, [%rd102];
	add.s32 	%r115, %r128, %r2;
	mul.wide.s32 	%rd103, %r115, 4;
	add.s64 	%rd104, %rd5, %rd103;
	ld.global.f32 	%f438, [%rd104];
	add.f32 	%f439, %f437, %f438;
	fma.rn.f32 	%f440, %f439, 0f3BBB989D, 0f3F000000;
	cvt.sat.f32.f32 	%f441, %f440;
	mov.f32 	%f442, 0f4B400001;
	mov.f32 	%f443, 0f437C0000;
	fma.rm.f32 	%f444, %f441, %f443, %f442;
	add.f32 	%f445, %f444, 0fCB40007F;
	neg.f32 	%f446, %f445;
	fma.rn.f32 	%f447, %f439, 0f3FB8AA3B, %f446;
	fma.rn.f32 	%f448, %f439, 0f32A57060, %f447;
	mov.b32 	%r116, %f444;
	shl.b32 	%r117, %r116, 23;
	mov.b32 	%f449, %r117;
	ex2.approx.ftz.f32 	%f450, %f448;
	mul.f32 	%f451, %f450, %f449;
	mul.f32 	%f452, %f19, %f451;
	mul.f32 	%f453, %f21, %f452;
	add.s64 	%rd105, %rd4, %rd101;
	atom.global.add.f32 	%f454, [%rd105], %f453;
	mul.f32 	%f455, %f21, %f451;
	add.s64 	%rd106, %rd3, %rd101;
	ld.global.f32 	%f456, [%rd106];
	sub.f32 	%f457, %f456, %f20;
	mul.f32 	%f458, %f457, %f455;
	mul.f32 	%f459, %f19, %f458;
	add.s64 	%rd107, %rd2, %rd101;
	atom.global.add.f32 	%f460, [%rd107], %f459;
	add.s64 	%rd108, %rd1, %rd103;
	atom.global.add.f32 	%f461, [%rd108], %f459;
$L__BB25_19:
	add.s32 	%r118, %r118, 1;
	setp.eq.s32 	%p23, %r118, %r39;
	@%p23 bra 	$L__BB25_28;
	bra.uni 	$L__BB25_3;
$L__BB25_20:
	and.b32  	%r31, %r39, 3;
	setp.lt.u32 	%p5, %r39, 4;
	mov.b32 	%r131, 0;
	@%p5 bra 	$L__BB25_23;
	and.b32  	%r131, %r39, 2147483644;
	mov.b32 	%r129, 0;
$L__BB25_22:
	.pragma "nounroll";
	add.s32 	%r46, %r129, %r3;
	mul.wide.s32 	%rd22, %r46, 4;
	add.s64 	%rd23, %rd9, %rd22;
	ld.global.f32 	%f22, [%rd23];
	fma.rn.f32 	%f23, %f22, 0fBBBB989D, 0f3F000000;
	cvt.sat.f32.f32 	%f24, %f23;
	mov.f32 	%f25, 0f4B400001;
	mov.f32 	%f26, 0f437C0000;
	fma.rm.f32 	%f27, %f24, %f26, %f25;
	add.f32 	%f28, %f27, 0fCB40007F;
	neg.f32 	%f29, %f28;
	fma.rn.f32 	%f30, %f22, 0fBFB8AA3B, %f29;
	fma.rn.f32 	%f31, %f22, 0fB2A57060, %f30;
	mov.b32 	%r47, %f27;
	shl.b32 	%r48, %r47, 23;
	mov.b32 	%f32, %r48;
	ex2.approx.ftz.f32 	%f33, %f31;
	fma.rn.f32 	%f34, %f33, %f32, 0f3F800000;
	rcp.rn.f32 	%f35, %f34;
	add.s64 	%rd24, %rd8, %rd22;
	ld.global.f32 	%f36, [%rd24];
	add.s64 	%rd25, %rd7, %rd22;
	mul.f32 	%f37, %f36, 0f00000000;
	mul.f32 	%f38, %f37, %f35;
	mov.f32 	%f39, 0f3F800000;
	sub.f32 	%f40, %f39, %f35;
	mul.f32 	%f41, %f38, %f40;
	atom.global.add.f32 	%f42, [%rd25], %f41;
	ld.global.f32 	%f43, [%rd23+4];
	fma.rn.f32 	%f44, %f43, 0fBBBB989D, 0f3F000000;
	cvt.sat.f32.f32 	%f45, %f44;
	fma.rm.f32 	%f46, %f45, %f26, %f25;
	add.f32 	%f47, %f46, 0fCB40007F;
	neg.f32 	%f48, %f47;
	fma.rn.f32 	%f49, %f43, 0fBFB8AA3B, %f48;
	fma.rn.f32 	%f50, %f43, 0fB2A57060, %f49;
	mov.b32 	%r49, %f46;
	shl.b32 	%r50, %r49, 23;
	mov.b32 	%f51, %r50;
	ex2.approx.ftz.f32 	%f52, %f50;
	fma.rn.f32 	%f53, %f52, %f51, 0f3F800000;
	rcp.rn.f32 	%f54, %f53;
	ld.global.f32 	%f55, [%rd24+4];
	mul.f32 	%f56, %f55, 0f00000000;
	mul.f32 	%f57, %f56, %f54;
	sub.f32 	%f58, %f39, %f54;
	mul.f32 	%f59, %f57, %f58;
	atom.global.add.f32 	%f60, [%rd25+4], %f59;
	ld.global.f32 	%f61, [%rd23+8];
	fma.rn.f32 	%f62, %f61, 0fBBBB989D, 0f3F000000;
	cvt.sat.f32.f32 	%f63, %f62;
	fma.rm.f32 	%f64, %f63, %f26, %f25;
	add.f32 	%f65, %f64, 0fCB40007F;
	neg.f32 	%f66, %f65;
	fma.rn.f32 	%f67, %f61, 0fBFB8AA3B, %f66;
	fma.rn.f32 	%f68, %f61, 0fB2A57060, %f67;
	mov.b32 	%r51, %f64;
	shl.b32 	%r52, %r51, 23;
	mov.b32 	%f69, %r52;
	ex2.approx.ftz.f32 	%f70, %f68;
	fma.rn.f32 	%f71, %f70, %f69, 0f3F800000;
	rcp.rn.f32 	%f72, %f71;
	ld.global.f32 	%f73, [%rd24+8];
	mul.f32 	%f74, %f73, 0f00000000;
	mul.f32 	%f75, %f74, %f72;
	sub.f32 	%f76, %f39, %f72;
	mul.f32 	%f77, %f75, %f76;
	atom.global.add.f32 	%f78, [%rd25+8], %f77;
	ld.global.f32 	%f79, [%rd23+12];
	fma.rn.f32 	%f80, %f79, 0fBBBB989D, 0f3F000000;
	cvt.sat.f32.f32 	%f81, %f80;
	fma.rm.f32 	%f82, %f81, %f26, %f25;
	add.f32 	%f83, %f82, 0fCB40007F;
	neg.f32 	%f84, %f83;
	fma.rn.f32 	%f85, %f79, 0fBFB8AA3B, %f84;
	fma.rn.f32 	%f86, %f79, 0fB2A57060, %f85;
	mov.b32 	%r53, %f82;
	shl.b32 	%r54, %r53, 23;
	mov.b32 	%f87, %r54;
	ex2.approx.ftz.f32 	%f88, %f86;
	fma.rn.f32 	%f89, %f88, %f87, 0f3F800000;
	rcp.rn.f32 	%f90, %f89;
	ld.global.f32 	%f91, [%rd24+12];
	mul.f32 	%f92, %f91, 0f00000000;
	mul.f32 	%f93, %f92, %f90;
	sub.f32 	%f94, %f39, %f90;
	mul.f32 	%f95, %f93, %f94;
	atom.global.add.f32 	%f96, [%rd25+12], %f95;
	add.s32 	%r129, %r129, 4;
	setp.ne.s32 	%p6, %r129, %r131;
	@%p6 bra 	$L__BB25_22;
$L__BB25_23:
	setp.eq.s32 	%p7, %r31, 0;
	@%p7 bra 	$L__BB25_28;
	setp.eq.s32 	%p8, %r31, 1;
	@%p8 bra 	$L__BB25_26;
	add.s32 	%r55, %r131, %r3;
	mul.wide.s32 	%rd26, %r55, 4;
	add.s64 	%rd27, %rd9, %rd26;
	ld.global.f32 	%f97, [%rd27];
	fma.rn.f32 	%f98, %f97, 0fBBBB989D, 0f3F000000;
	cvt.sat.f32.f32 	%f99, %f98;
	mov.f32 	%f100, 0f4B400001;
	mov.f32 	%f101, 0f437C0000;
	fma.rm.f32 	%f102, %f99, %f101, %f100;
	add.f32 	%f103, %f102, 0fCB40007F;
	neg.f32 	%f104, %f103;
	fma.rn.f32 	%f105, %f97, 0fBFB8AA3B, %f104;
	fma.rn.f32 	%f106, %f97, 0fB2A57060, %f105;
	mov.b32 	%r56, %f102;
	shl.b32 	%r57, %r56, 23;
	mov.b32 	%f107, %r57;
	ex2.approx.ftz.f32 	%f108, %f106;
	fma.rn.f32 	%f109, %f108, %f107, 0f3F800000;
	rcp.rn.f32 	%f110, %f109;
	add.s64 	%rd28, %rd8, %rd26;
	ld.global.f32 	%f111, [%rd28];
	add.s64 	%rd29, %rd7, %rd26;
	mul.f32 	%f112, %f111, 0f00000000;
	mul.f32 	%f113, %f112, %f110;
	mov.f32 	%f114, 0f3F800000;
	sub.f32 	%f115, %f114, %f110;
	mul.f32 	%f116, %f113, %f115;
	atom.global.add.f32 	%f117, [%rd29], %f116;
	ld.global.f32 	%f118, [%rd27+4];
	fma.rn.f32 	%f119, %f118, 0fBBBB989D, 0f3F000000;
	cvt.sat.f32.f32 	%f120, %f119;
	fma.rm.f32 	%f121, %f120, %f101, %f100;
	add.f32 	%f122, %f121, 0fCB40007F;
	neg.f32 	%f123, %f122;
	fma.rn.f32 	%f124, %f118, 0fBFB8AA3B, %f123;
	fma.rn.f32 	%f125, %f118, 0fB2A57060, %f124;
	mov.b32 	%r58, %f121;
	shl.b32 	%r59, %r58, 23;
	mov.b32 	%f126, %r59;
	ex2.approx.ftz.f32 	%f127, %f125;
	fma.rn.f32 	%f128, %f127, %f126, 0f3F800000;
	rcp.rn.f32 	%f129, %f128;
	ld.global.f32 	%f130, [%rd28+4];
	mul.f32 	%f131, %f130, 0f00000000;
	mul.f32 	%f132, %f131, %f129;
	sub.f32 	%f133, %f114, %f129;
	mul.f32 	%f134, %f132, %f133;
	atom.global.add.f32 	%f135, [%rd29+4], %f134;
	add.s32 	%r131, %r131, 2;
$L__BB25_26:
	and.b32  	%r60, %r39, 1;
	setp.eq.b32 	%p9, %r60, 1;
	not.pred 	%p10, %p9;
	@%p10 bra 	$L__BB25_28;
	add.s32 	%r61, %r131, %r3;
	mul.wide.s32 	%rd30, %r61, 4;
	add.s64 	%rd31, %rd9, %rd30;
	ld.global.f32 	%f136, [%rd31];
	fma.rn.f32 	%f137, %f136, 0fBBBB989D, 0f3F000000;
	cvt.sat.f32.f32 	%f138, %f137;
	mov.f32 	%f139, 0f4B400001;
	mov.f32 	%f140, 0f437C0000;
	fma.rm.f32 	%f141, %f138, %f140, %f139;
	add.f32 	%f142, %f141, 0fCB40007F;
	neg.f32 	%f143, %f142;
	fma.rn.f32 	%f144, %f136, 0fBFB8AA3B, %f143;
	fma.rn.f32 	%f145, %f136, 0fB2A57060, %f144;
	mov.b32 	%r62, %f141;
	shl.b32 	%r63, %r62, 23;
	mov.b32 	%f146, %r63;
	ex2.approx.ftz.f32 	%f147, %f145;
	fma.rn.f32 	%f148, %f147, %f146, 0f3F800000;
	rcp.rn.f32 	%f149, %f148;
	add.s64 	%rd32, %rd8, %rd30;
	ld.global.f32 	%f150, [%rd32];
	add.s64 	%rd33, %rd7, %rd30;
	mul.f32 	%f151, %f150, 0f00000000;
	mul.f32 	%f152, %f151, %f149;
	mov.f32 	%f153, 0f3F800000;
	sub.f32 	%f154, %f153, %f149;
	mul.f32 	%f155, %f152, %f154;
	atom.global.add.f32 	%f156, [%rd33], %f155;
$L__BB25_28:
	ret;

}
	// .globl	_Z16concat_axis1_fwdPPfS_iii
.visible .entry _Z16concat_axis1_fwdPPfS_iii(
	.param .u64 .ptr .align 1 _Z16concat_axis1_fwdPPfS_iii_param_0,
	.param .u64 .ptr .align 1 _Z16concat_axis1_fwdPPfS_iii_param_1,
	.param .u32 _Z16concat_axis1_fwdPPfS_iii_param_2,
	.param .u32 _Z16concat_axis1_fwdPPfS_iii_param_3,
	.param .u32 _Z16concat_axis1_fwdPPfS_iii_param_4
)
{
	.reg .pred 	%p<2>;
	.reg .b32 	%r<17>;
	.reg .b32 	%f<2>;
	.reg .b64 	%rd<13>;

	ld.param.u64 	%rd1, [_Z16concat_axis1_fwdPPfS_iii_param_0];
	ld.param.u64 	%rd2, [_Z16concat_axis1_fwdPPfS_iii_param_1];
	ld.param.u32 	%r4, [_Z16concat_axis1_fwdPPfS_iii_param_2];
	ld.param.u32 	%r5, [_Z16concat_axis1_fwdPPfS_iii_param_3];
	ld.param.u32 	%r3, [_Z16concat_axis1_fwdPPfS_iii_param_4];
	mov.u32 	%r6, %ctaid.x;
	mov.u32 	%r7, %ntid.x;
	mov.u32 	%r8, %tid.x;
	mad.lo.s32 	%r1, %r6, %r7, %r8;
	mul.lo.s32 	%r2, %r3, %r4;
	mul.lo.s32 	%r9, %r2, %r5;
	setp.ge.s32 	%p1, %r1, %r9;
	@%p1 bra 	$L__BB26_2;
	cvta.to.global.u64 	%rd3, %rd1;
	cvta.to.global.u64 	%rd4, %rd2;
	div.s32 	%r10, %r1, %r2;
	mul.lo.s32 	%r11, %r10, %r2;
	sub.s32 	%r12, %r1, %r11;
	div.s32 	%r13, %r12, %r3;
	mul.lo.s32 	%r14, %r13, %r3;
	sub.s32 	%r15, %r12, %r14;
	mul.wide.s32 	%rd5, %r13, 8;
	add.s64 	%rd6, %rd3, %rd5;
	ld.global.u64 	%rd7, [%rd6];
	cvta.to.global.u64 	%rd8, %rd7;
	mad.lo.s32 	%r16, %r10, %r3, %r15;
	mul.wide.s32 	%rd9, %r16, 4;
	add.s64 	%rd10, %rd8, %rd9;
	ld.global.f32 	%f1, [%rd10];
	mul.wide.s32 	%rd11, %r1, 4;
	add.s64 	%rd12, %rd4, %rd11;
	st.global.f32 	[%rd12], %f1;
$L__BB26_2:
	ret;

}
	// .globl	_Z16concat_axis1_bwdPfPS_iii
.visible .entry _Z16concat_axis1_bwdPfPS_iii(
	.param .u64 .ptr .align 1 _Z16concat_axis1_bwdPfPS_iii_param_0,
	.param .u64 .ptr .align 1 _Z16concat_axis1_bwdPfPS_iii_param_1,
	.param .u32 _Z16concat_axis1_bwdPfPS_iii_param_2,
	.param .u32 _Z16concat_axis1_bwdPfPS_iii_param_3,
	.param .u32 _Z16concat_axis1_bwdPfPS_iii_param_4
)
{
	.reg .pred 	%p<2>;
	.reg .b32 	%r<17>;
	.reg .b32 	%f<3>;
	.reg .b64 	%rd<12>;

	ld.param.u64 	%rd1, [_Z16concat_axis1_bwdPfPS_iii_param_0];
	ld.param.u64 	%rd2, [_Z16concat_axis1_bwdPfPS_iii_param_1];
	ld.param.u32 	%r4, [_Z16concat_axis1_bwdPfPS_iii_param_2];
	ld.param.u32 	%r5, [_Z16concat_axis1_bwdPfPS_iii_param_3];
	ld.param.u32 	%r3, [_Z16concat_axis1_bwdPfPS_iii_param_4];
	mov.u32 	%r6, %ctaid.x;
	mov.u32 	%r7, %ntid.x;
	mov.u32 	%r8, %tid.x;
	mad.lo.s32 	%r1, %r6, %r7, %r8;
	mul.lo.s32 	%r2, %r3, %r4;
	mul.lo.s32 	%r9, %r2, %r5;
	setp.ge.s32 	%p1, %r1, %r9;
	@%p1 bra 	$L__BB27_2;
	cvta.to.global.u64 	%rd3, %rd2;
	cvta.to.global.u64 	%rd4, %rd1;
	div.s32 	%r10, %r1, %r2;
	mul.lo.s32 	%r11, %r10, %r2;
	sub.s32 	%r12, %r1, %r11;
	div.s32 	%r13, %r12, %r3;
	mul.lo.s32 	%r14, %r13, %r3;
	sub.s32 	%r15, %r12, %r14;
	mul.wide.s32 	%rd5, %r13, 8;
	add.s64 	%rd6, %rd3, %rd5;
	ld.global.u64 	%rd7, [%rd6];
	mad.lo.s32 	%r16, %r10, %r3, %r15;
	mul.wide.s32 	%rd8, %r16, 4;
	add.s64 	%rd9, %rd7, %rd8;
	mul.wide.s32 	%rd10, %r1, 4;
	add.s64 	%rd11, %rd4, %rd10;
	ld.global.f32 	%f1, [%rd11];
	atom.add.f32 	%f2, [%rd9], %f1;
$L__BB27_2:
	ret;

}
	// .globl	_Z13layernorm_fwdPfS_S_S_iif
.visible .entry _Z13layernorm_fwdPfS_S_S_iif(
	.param .u64 .ptr .align 1 _Z13layernorm_fwdPfS_S_S_iif_param_0,
	.param .u64 .ptr .align 1 _Z13layernorm_fwdPfS_S_S_iif_param_1,
	.param .u64 .ptr .align 1 _Z13layernorm_fwdPfS_S_S_iif_param_2,
	.param .u64 .ptr .align 1 _Z13layernorm_fwdPfS_S_S_iif_param_3,
	.param .u32 _Z13layernorm_fwdPfS_S_S_iif_param_4,
	.param .u32 _Z13layernorm_fwdPfS_S_S_iif_param_5,
	.param .f32 _Z13layernorm_fwdPfS_S_S_iif_param_6
)
{
	.reg .pred 	%p<29>;
	.reg .b32 	%r<75>;
	.reg .b32 	%f<291>;
	.reg .b64 	%rd<107>;

	ld.param.u64 	%rd29, [_Z13layernorm_fwdPfS_S_S_iif_param_0];
	ld.param.u64 	%rd30, [_Z13layernorm_fwdPfS_S_S_iif_param_1];
	ld.param.u64 	%rd31, [_Z13layernorm_fwdPfS_S_S_iif_param_2];
	ld.param.u64 	%rd32, [_Z13layernorm_fwdPfS_S_S_iif_param_3];
	ld.param.u32 	%r47, [_Z13layernorm_fwdPfS_S_S_iif_param_4];
	ld.param.u32 	%r46, [_Z13layernorm_fwdPfS_S_S_iif_param_5];
	ld.param.f32 	%f30, [_Z13layernorm_fwdPfS_S_S_iif_param_6];
	cvta.to.global.u64 	%rd1, %rd32;
	cvta.to.global.u64 	%rd2, %rd31;
	cvta.to.global.u64 	%rd3, %rd30;
	cvta.to.global.u64 	%rd4, %rd29;
	mov.u32 	%r1, %ctaid.x;
	setp.ge.s32 	%p1, %r1, %r47;
	@%p1 bra 	$L__BB28_39;
	setp.lt.s32 	%p2, %r46, 1;
	mov.f32 	%f281, 0f00000000;
	@%p2 bra 	$L__BB28_14;
	mul.lo.s32 	%r2, %r46, %r1;
	and.b32  	%r3, %r46, 15;
	setp.lt.u32 	%p3, %r46, 16;
	mov.f32 	%f281, 0f00000000;
	mov.b32 	%r63, 0;
	@%p3 bra 	$L__BB28_5;
	and.b32  	%r63, %r46, 2147483632;
	neg.s32 	%r61, %r63;
	mul.wide.u32 	%rd33, %r2, 4;
	add.s64 	%rd34, %rd33, %rd4;
	add.s64 	%rd99, %rd34, 32;
	mov.f32 	%f281, 0f00000000;
$L__BB28_4:
	.pragma "nounroll";
	ld.global.f32 	%f35, [%rd99+-32];
	add.f32 	%f36, %f281, %f35;
	ld.global.f32 	%f37, [%rd99+-28];
	add.f32 	%f38, %f36, %f37;
	ld.global.f32 	%f39, [%rd99+-24];
	add.f32 	%f40, %f38, %f39;
	ld.global.f32 	%f41, [%rd99+-20];
	add.f32 	%f42, %f40, %f41;
	ld.global.f32 	%f43, [%rd99+-16];
	add.f32 	%f44, %f42, %f43;
	ld.global.f32 	%f45, [%rd99+-12];
	add.f32 	%f46, %f44, %f45;
	ld.global.f32 	%f47, [%rd99+-8];
	add.f32 	%f48, %f46, %f47;
	ld.global.f32 	%f49, [%rd99+-4];
	add.f32 	%f50, %f48, %f49;
	ld.global.f32 	%f51, [%rd99];
	add.f32 	%f52, %f50, %f51;
	ld.global.f32 	%f53, [%rd99+4];
	add.f32 	%f54, %f52, %f53;
	ld.global.f32 	%f55, [%rd99+8];
	add.f32 	%f56, %f54, %f55;
	ld.global.f32 	%f57, [%rd99+12];
	add.f32 	%f58, %f56, %f57;
	ld.global.f32 	%f59, [%rd99+16];
	add.f32 	%f60, %f58, %f59;
	ld.global.f32 	%f61, [%rd99+20];
	add.f32 	%f62, %f60, %f61;
	ld.global.f32 	%f63, [%rd99+24];
	add.f32 	%f64, %f62, %f63;
	ld.global.f32 	%f65, [%rd99+28];
	add.f32 	%f281, %f64, %f65;
	add.s32 	%r61, %r61, 16;
	add.s64 	%rd99, %rd99, 64;
	setp.ne.s32 	%p4, %r61, 0;
	@%p4 bra 	$L__BB28_4;
$L__BB28_5:
	setp.eq.s32 	%p5, %r3, 0;
	@%p5 bra 	$L__BB28_14;
	and.b32  	%r9, %r46, 7;
	setp.lt.u32 	%p6, %r3, 8;
	@%p6 bra 	$L__BB28_8;
	add.s32 	%r49, %r63, %r2;
	mul.wide.u32 	%rd35, %r49, 4;
	add.s64 	%rd36, %rd4, %rd35;
	ld.global.f32 	%f67, [%rd36];
	add.f32 	%f68, %f281, %f67;
	cvt.u64.u32 	%rd37, %r2;
	cvt.u64.u32 	%rd38, %r63;
	add.s64 	%rd39, %rd38, %rd37;
	shl.b64 	%rd40, %rd39, 2;
	add.s64 	%rd41, %rd4, %rd40;
	ld.global.f32 	%f69, [%rd41+4];
	add.f32 	%f70, %f68, %f69;
	ld.global.f32 	%f71, [%rd41+8];
	add.f32 	%f72, %f70, %f71;
	ld.global.f32 	%f73, [%rd41+12];
	add.f32 	%f74, %f72, %f73;
	ld.global.f32 	%f75, [%rd41+16];
	add.f32 	%f76, %f74, %f75;
	ld.global.f32 	%f77, [%rd41+20];
	add.f32 	%f78, %f76, %f77;
	ld.global.f32 	%f79, [%rd41+24];
	add.f32 	%f80, %f78, %f79;
	ld.global.f32 	%f81, [%rd41+28];
	add.f32 	%f281, %f80, %f81;
	add.s32 	%r63, %r63, 8;
$L__BB28_8:
	setp.eq.s32 	%p7, %r9, 0;
	@%p7 bra 	$L__BB28_14;
	and.b32  	%r12, %r46, 3;
	setp.lt.u32 	%p8, %r9, 4;
	@%p8 bra 	$L__BB28_11;
	add.s32 	%r50, %r63, %r2;
	mul.wide.u32 	%rd42, %r50, 4;
	add.s64 	%rd43, %rd4, %rd42;
	ld.global.f32 	%f83, [%rd43];
	add.f32 	%f84, %f281, %f83;
	cvt.u64.u32 	%rd44, %r2;
	cvt.u64.u32 	%rd45, %r63;
	add.s64 	%rd46, %rd45, %rd44;
	shl.b64 	%rd47, %rd46, 2;
	add.s64 	%rd48, %rd4, %rd47;
	ld.global.f32 	%f85, [%rd48+4];
	add.f32 	%f86, %f84, %f85;
	ld.global.f32 	%f87, [%rd48+8];
	add.f32 	%f88, %f86, %f87;
	ld.global.f32 	%f89, [%rd48+12];
	add.f32 	%f281, %f88, %f89;
	add.s32 	%r63, %r63, 4;
$L__BB28_11:
	setp.eq.s32 	%p9, %r12, 0;
	@%p9 bra 	$L__BB28_14;
	add.s32 	%r51, %r63, %r2;
	mul.wide.u32 	%rd49, %r51, 4;
	add.s64 	%rd100, %rd4, %rd49;
	neg.s32 	%r65, %r12;
$L__BB28_13:
	.pragma "nounroll";
	ld.global.f32 	%f90, [%rd100];
	add.f32 	%f281, %f281, %f90;
	add.s64 	%rd100, %rd100, 4;
	add.s32 	%r65, %r65, 1;
	setp.ne.s32 	%p10, %r65, 0;
	@%p10 bra 	$L__BB28_13;
$L__BB28_14:
	setp.lt.s32 	%p11, %r46, 1;
	cvt.rn.f32.s32 	%f14, %r46;
	div.rn.f32 	%f15, %f281, %f14;
	mov.f32 	%f290, 0f00000000;
	@%p11 bra 	$L__BB28_27;
	mul.lo.s32 	%r18, %r46, %r1;
	and.b32  	%r19, %r46, 15;
	setp.lt.u32 	%p12, %r46, 16;
	mov.f32 	%f290, 0f00000000;
	mov.b32 	%r68, 0;
	@%p12 bra 	$L__BB28_18;
	and.b32  	%r68, %r46, 2147483632;
	neg.s32 	%r66, %r68;
	mul.wide.u32 	%rd50, %r18, 4;
	add.s64 	%rd51, %rd50, %rd4;
	add.s64 	%rd101, %rd51, 32;
	mov.f32 	%f290, 0f00000000;
$L__BB28_17:
	.pragma "nounroll";
	ld.global.f32 	%f95, [%rd101+-32];
	sub.f32 	%f96, %f95, %f15;
	fma.rn.f32 	%f97, %f96, %f96, %f290;
	ld.global.f32 	%f98, [%rd101+-28];
	sub.f32 	%f99, %f98, %f15;
	fma.rn.f32 	%f100, %f99, %f99, %f97;
	ld.global.f32 	%f101, [%rd101+-24];
	sub.f32 	%f102, %f101, %f15;
	fma.rn.f32 	%f103, %f102, %f102, %f100;
	ld.global.f32 	%f104, [%rd101+-20];
	sub.f32 	%f105, %f104, %f15;
	fma.rn.f32 	%f106, %f105, %f105, %f103;
	ld.global.f32 	%f107, [%rd101+-16];
	sub.f32 	%f108, %f107, %f15;
	fma.rn.f32 	%f109, %f108, %f108, %f106;
	ld.global.f32 	%f110, [%rd101+-12];
	sub.f32 	%f111, %f110, %f15;
	fma.rn.f32 	%f112, %f111, %f111, %f109;
	ld.global.f32 	%f113, [%rd101+-8];
	sub.f32 	%f114, %f113, %f15;
	fma.rn.f32 	%f115, %f114, %f114, %f112;
	ld.global.f32 	%f116, [%rd101+-4];
	sub.f32 	%f117, %f116, %f15;
	fma.rn.f32 	%f118, %f117, %f117, %f115;
	ld.global.f32 	%f119, [%rd101];
	sub.f32 	%f120, %f119, %f15;
	fma.rn.f32 	%f121, %f120, %f120, %f118;
	ld.global.f32 	%f122, [%rd101+4];
	sub.f32 	%f123, %f122, %f15;
	fma.rn.f32 	%f124, %f123, %f123, %f121;
	ld.global.f32 	%f125, [%rd101+8];
	sub.f32 	%f126, %f125, %f15;
	fma.rn.f32 	%f127, %f126, %f126, %f124;
	ld.global.f32 	%f128, [%rd101+12];
	sub.f32 	%f129, %f128, %f15;
	fma.rn.f32 	%f130, %f129, %f129, %f127;
	ld.global.f32 	%f131, [%rd101+16];
	sub.f32 	%f132, %f131, %f15;
	fma.rn.f32 	%f133, %f132, %f132, %f130;
	ld.global.f32 	%f134, [%rd101+20];
	sub.f32 	%f135, %f134, %f15;
	fma.rn.f32 	%f136, %f135, %f135, %f133;
	ld.global.f32 	%f137, [%rd101+24];
	sub.f32 	%f138, %f137, %f15;
	fma.rn.f32 	%f139, %f138, %f138, %f136;
	ld.global.f32 	%f140, [%rd101+28];
	sub.f32 	%f141, %f140, %f15;
	fma.rn.f32 	%f290, %f141, %f141, %f139;
	add.s32 	%r66, %r66, 16;
	add.s64 	%rd101, %rd101, 64;
	setp.ne.s32 	%p13, %r66, 0;
	@%p13 bra 	$L__BB28_17;
$L__BB28_18:
	setp.eq.s32 	%p14, %r19, 0;
	@%p14 bra 	$L__BB28_27;
	and.b32  	%r25, %r46, 7;
	setp.lt.u32 	%p15, %r19, 8;
	@%p15 bra 	$L__BB28_21;
	add.s32 	%r53, %r68, %r18;
	mul.wide.u32 	%rd52, %r53, 4;
	add.s64 	%rd53, %rd4, %rd52;
	ld.global.f32 	%f143, [%rd53];
	sub.f32 	%f144, %f143, %f15;
	fma.rn.f32 	%f145, %f144, %f144, %f290;
	cvt.u64.u32 	%rd54, %r18;
	cvt.u64.u32 	%rd55, %r68;
	add.s64 	%rd56, %rd55, %rd54;
	shl.b64 	%rd57, %rd56, 2;
	add.s64 	%rd58, %rd4, %rd57;
	ld.global.f32 	%f146, [%rd58+4];
	sub.f32 	%f147, %f146, %f15;
	fma.rn.f32 	%f148, %f147, %f147, %f145;
	ld.global.f32 	%f149, [%rd58+8];
	sub.f32 	%f150, %f149, %f15;
	fma.rn.f32 	%f151, %f150, %f150, %f148;
	ld.global.f32 	%f152, [%rd58+12];
	sub.f32 	%f153, %f152, %f15;
	fma.rn.f32 	%f154, %f153, %f153, %f151;
	ld.global.f32 	%f155, [%rd58+16];
	sub.f32 	%f156, %f155, %f15;
	fma.rn.f32 	%f157, %f156, %f156, %f154;
	ld.global.f32 	%f158, [%rd58+20];
	sub.f32 	%f159, %f158, %f15;
	fma.rn.f32 	%f160, %f159, %f159, %f157;
	ld.global.f32 	%f161, [%rd58+24];
	sub.f32 	%f162, %f161, %f15;
	fma.rn.f32 	%f163, %f162, %f162, %f160;
	ld.global.f32 	%f164, [%rd58+28];
	sub.f32 	%f165, %f164, %f15;
	fma.rn.f32 	%f290, %f165, %f165, %f163;
	add.s32 	%r68, %r68, 8;
$L__BB28_21:
	setp.eq.s32 	%p16, %r25, 0;
	@%p16 bra 	$L__BB28_27;
	and.b32  	%r28, %r46, 3;
	setp.lt.u32 	%p17, %r25, 4;
	@%p17 bra 	$L__BB28_24;
	add.s32 	%r54, %r68, %r18;
	mul.wide.u32 	%rd59, %r54, 4;
	add.s64 	%rd60, %rd4, %rd59;
	ld.global.f32 	%f167, [%rd60];
	sub.f32 	%f168, %f167, %f15;
	fma.rn.f32 	%f169, %f168, %f168, %f290;
	cvt.u64.u32 	%rd61, %r18;
	cvt.u64.u32 	%rd62, %r68;
	add.s64 	%rd63, %rd62, %rd61;
	shl.b64 	%rd64, %rd63, 2;
	add.s64 	%rd65, %rd4, %rd64;
	ld.global.f32 	%f170, [%rd65+4];
	sub.f32 	%f171, %f170, %f15;
	fma.rn.f32 	%f172, %f171, %f171, %f169;
	ld.global.f32 	%f173, [%rd65+8];
	sub.f32 	%f174, %f173, %f15;
	fma.rn.f32 	%f175, %f174, %f174, %f172;
	ld.global.f32 	%f176, [%rd65+12];
	sub.f32 	%f177, %f176, %f15;
	fma.rn.f32 	%f290, %f177, %f177, %f175;
	add.s32 	%r68, %r68, 4;
$L__BB28_24:
	setp.eq.s32 	%p18, %r28, 0;
	@%p18 bra 	$L__BB28_27;
	add.s32 	%r55, %r68, %r18;
	mul.wide.u32 	%rd66, %r55, 4;
	add.s64 	%rd102, %rd4, %rd66;
	neg.s32 	%r70, %r28;
$L__BB28_26:
	.pragma "nounroll";
	ld.global.f32 	%f178, [%rd102];
	sub.f32 	%f179, %f178, %f15;
	fma.rn.f32 	%f290, %f179, %f179, %f290;
	add.s64 	%rd102, %rd102, 4;
	add.s32 	%r70, %r70, 1;
	setp.ne.s32 	%p19, %r70, 0;
	@%p19 bra 	$L__BB28_26;
$L__BB28_27:
	setp.lt.s32 	%p20, %r46, 1;
	div.rn.f32 	%f180, %f290, %f14;
	add.f32 	%f181, %f30, %f180;
	sqrt.rn.f32 	%f182, %f181;
	rcp.rn.f32 	%f29, %f182;
	@%p20 bra 	$L__BB28_39;
	mul.lo.s32 	%r34, %r46, %r1;
	and.b32  	%r35, %r46, 7;
	setp.lt.u32 	%p21, %r46, 8;
	mov.b32 	%r73, 0;
	@%p21 bra 	$L__BB28_31;
	and.b32  	%r73, %r46, 2147483640;
	neg.s32 	%r71, %r73;
	mul.wide.u32 	%rd67, %r34, 4;
	add.s64 	%rd68, %rd67, 16;
	add.s64 	%rd106, %rd1, %rd68;
	add.s64 	%rd105, %rd4, %rd68;
	add.s64 	%rd104, %rd3, 16;
	add.s64 	%rd103, %rd2, 16;
$L__BB28_30:
	.pragma "nounroll";
	ld.global.f32 	%f183, [%rd105+-16];
	sub.f32 	%f184, %f183, %f15;
	mul.f32 	%f185, %f29, %f184;
	ld.global.f32 	%f186, [%rd104+-16];
	ld.global.f32 	%f187, [%rd103+-16];
	fma.rn.f32 	%f188, %f186, %f185, %f187;
	st.global.f32 	[%rd106+-16], %f188;
	ld.global.f32 	%f189, [%rd105+-12];
	sub.f32 	%f190, %f189, %f15;
	mul.f32 	%f191, %f29, %f190;
	ld.global.f32 	%f192, [%rd104+-12];
	ld.global.f32 	%f193, [%rd103+-12];
	fma.rn.f32 	%f194, %f192, %f191, %f193;
	st.global.f32 	[%rd106+-12], %f194;
	ld.global.f32 	%f195, [%rd105+-8];
	sub.f32 	%f196, %f195, %f15;
	mul.f32 	%f197, %f29, %f196;
	ld.global.f32 	%f198, [%rd104+-8];
	ld.global.f32 	%f199, [%rd103+-8];
	fma.rn.f32 	%f200, %f198, %f197, %f199;
	st.global.f32 	[%rd106+-8], %f200;
	ld.global.f32 	%f201, [%rd105+-4];
	sub.f32 	%f202, %f201, %f15;
	mul.f32 	%f203, %f29, %f202;
	ld.global.f32 	%f204, [%rd104+-4];
	ld.global.f32 	%f205, [%rd103+-4];
	fma.rn.f32 	%f206, %f204, %f203, %f205;
	st.global.f32 	[%rd106+-4], %f206;
	ld.global.f32 	%f207, [%rd105];
	sub.f32 	%f208, %f207, %f15;
	mul.f32 	%f209, %f29, %f208;
	ld.global.f32 	%f210, [%rd104];
	ld.global.f32 	%f211, [%rd103];
	fma.rn.f32 	%f212, %f210, %f209, %f211;
	st.global.f32 	[%rd106], %f212;
	ld.global.f32 	%f213, [%rd105+4];
	sub.f32 	%f214, %f213, %f15;
	mul.f32 	%f215, %f29, %f214;
	ld.global.f32 	%f216, [%rd104+4];
	ld.global.f32 	%f217, [%rd103+4];
	fma.rn.f32 	%f218, %f216, %f215, %f217;
	st.global.f32 	[%rd106+4], %f218;
	ld.global.f32 	%f219, [%rd105+8];
	sub.f32 	%f220, %f219, %f15;
	mul.f32 	%f221, %f29, %f220;
	ld.global.f32 	%f222, [%rd104+8];
	ld.global.f32 	%f223, [%rd103+8];
	fma.rn.f32 	%f224, %f222, %f221, %f223;
	st.global.f32 	[%rd106+8], %f224;
	ld.global.f32 	%f225, [%rd105+12];
	sub.f32 	%f226, %f225, %f15;
	mul.f32 	%f227, %f29, %f226;
	ld.global.f32 	%f228, [%rd104+12];
	ld.global.f32 	%f229, [%rd103+12];
	fma.rn.f32 	%f230, %f228, %f227, %f229;
	st.global.f32 	[%rd106+12], %f230;
	add.s32 	%r71, %r71, 8;
	add.s64 	%rd106, %rd106, 32;
	add.s64 	%rd105, %rd105, 32;
	add.s64 	%rd104, %rd104, 32;
	add.s64 	%rd103, %rd103, 32;
	setp.ne.s32 	%p22, %r71, 0;
	@%p22 bra 	$L__BB28_30;
$L__BB28_31:
	setp.eq.s32 	%p23, %r35, 0;
	@%p23 bra 	$L__BB28_39;
	and.b32  	%r41, %r46, 3;
	setp.lt.u32 	%p24, %r35, 4;
	@%p24 bra 	$L__BB28_34;
	add.s32 	%r57, %r73, %r34;
	mul.wide.u32 	%rd69, %r57, 4;
	add.s64 	%rd70, %rd4, %rd69;
	ld.global.f32 	%f231, [%rd70];
	sub.f32 	%f232, %f231, %f15;
	mul.f32 	%f233, %f29, %f232;
	cvt.u64.u32 	%rd71, %r73;
	mul.wide.u32 	%rd72, %r73, 4;
	add.s64 	%rd73, %rd3, %rd72;
	ld.global.f32 	%f234, [%rd73];
	add.s64 	%rd74, %rd2, %rd72;
	ld.global.f32 	%f235, [%rd74];
	fma.rn.f32 	%f236, %f234, %f233, %f235;
	add.s64 	%rd75, %rd1, %rd69;
	st.global.f32 	[%rd75], %f236;
	cvt.u64.u32 	%rd76, %r34;
	add.s64 	%rd77, %rd71, %rd76;
	shl.b64 	%rd78, %rd77, 2;
	add.s64 	%rd79, %rd4, %rd78;
	ld.global.f32 	%f237, [%rd79+4];
	sub.f32 	%f238, %f237, %f15;
	mul.f32 	%f239, %f29, %f238;
	ld.global.f32 	%f240, [%rd73+4];
	ld.global.f32 	%f241, [%rd74+4];
	fma.rn.f32 	%f242, %f240, %f239, %f241;
	add.s64 	%rd80, %rd1, %rd78;
	st.global.f32 	[%rd80+4], %f242;
	ld.global.f32 	%f243, [%rd79+8];
	sub.f32 	%f244, %f243, %f15;
	mul.f32 	%f245, %f29, %f244;
	ld.global.f32 	%f246, [%rd73+8];
	ld.global.f32 	%f247, [%rd74+8];
	fma.rn.f32 	%f248, %f246, %f245, %f247;
	st.global.f32 	[%rd80+8], %f248;
	ld.global.f32 	%f249, [%rd79+12];
	sub.f32 	%f250, %f249, %f15;
	mul.f32 	%f251, %f29, %f250;
	ld.global.f32 	%f252, [%rd73+12];
	ld.global.f32 	%f253, [%rd74+12];
	fma.rn.f32 	%f254, %f252, %f251, %f253;
	st.global.f32 	[%rd80+12], %f254;
	add.s32 	%r73, %r73, 4;
$L__BB28_34:
	setp.eq.s32 	%p25, %r41, 0;
	@%p25 bra 	$L__BB28_39;
	setp.eq.s32 	%p26, %r41, 1;
	@%p26 bra 	$L__BB28_37;
	add.s32 	%r58, %r73, %r34;
	mul.wide.u32 	%rd81, %r58, 4;
	add.s64 	%rd82, %rd4, %rd81;
	ld.global.f32 	%f255, [%rd82];
	sub.f32 	%f256, %f255, %f15;
	mul.f32 	%f257, %f29, %f256;
	cvt.u64.u32 	%rd83, %r73;
	mul.wide.u32 	%rd84, %r73, 4;
	add.s64 	%rd85, %rd3, %rd84;
	ld.global.f32 	%f258, [%rd85];
	add.s64 	%rd86, %rd2, %rd84;
	ld.global.f32 	%f259, [%rd86];
	fma.rn.f32 	%f260, %f258, %f257, %f259;
	add.s64 	%rd87, %rd1, %rd81;
	st.global.f32 	[%rd87], %f260;
	cvt.u64.u32 	%rd88, %r34;
	add.s64 	%rd89, %rd83, %rd88;
	shl.b64 	%rd90, %rd89, 2;
	add.s64 	%rd91, %rd4, %rd90;
	ld.global.f32 	%f261, [%rd91+4];
	sub.f32 	%f262, %f261, %f15;
	mul.f32 	%f263, %f29, %f262;
	ld.global.f32 	%f264, [%rd85+4];
	ld.global.f32 	%f265, [%rd86+4];
	fma.rn.f32 	%f266, %f264, %f263, %f265;
	add.s64 	%rd92, %rd1, %rd90;
	st.global.f32 	[%rd92+4], %f266;
	add.s32 	%r73, %r73, 2;
$L__BB28_37:
	and.b32  	%r59, %r46, 1;
	setp.eq.b32 	%p27, %r59, 1;
	not.pred 	%p28, %p27;
	@%p28 bra 	$L__BB28_39;
	add.s32 	%r60, %r73, %r34;
	mul.wide.u32 	%rd93, %r60, 4;
	add.s64 	%rd94, %rd4, %rd93;
	ld.global.f32 	%f267, [%rd94];
	sub.f32 	%f268, %f267, %f15;
	mul.f32 	%f269, %f29, %f268;
	mul.wide.u32 	%rd95, %r73, 4;
	add.s64 	%rd96, %rd3, %rd95;
	ld.global.f32 	%f270, [%rd96];
	add.s64 	%rd97, %rd2, %rd95;
	ld.global.f32 	%f271, [%rd97];
	fma.rn.f32 	%f272, %f270, %f269, %f271;
	add.s64 	%rd98, %rd1, %rd93;
	st.global.f32 	[%rd98], %f272;
$L__BB28_39:
	ret;

}
	// .globl	_Z13layernorm_bwdPfS_S_S_S_S_iif
.visible .entry _Z13layernorm_bwdPfS_S_S_S_S_iif(
	.param .u64 .ptr .align 1 _Z13layernorm_bwdPfS_S_S_S_S_iif_param_0,
	.param .u64 .ptr .align 1 _Z13layernorm_bwdPfS_S_S_S_S_iif_param_1,
	.param .u64 .ptr .align 1 _Z13layernorm_bwdPfS_S_S_S_S_iif_param_2,
	.param .u64 .ptr .align 1 _Z13layernorm_bwdPfS_S_S_S_S_iif_param_3,
	.param .u64 .ptr .align 1 _Z13layernorm_bwdPfS_S_S_S_S_iif_param_4,
	.param .u64 .ptr .align 1 _Z13layernorm_bwdPfS_S_S_S_S_iif_param_5,
	.param .u32 _Z13layernorm_bwdPfS_S_S_S_S_iif_param_6,
	.param .u32 _Z13layernorm_bwdPfS_S_S_S_S_iif_param_7,
	.param .f32 _Z13layernorm_bwdPfS_S_S_S_S_iif_param_8
)
{
	.reg .pred 	%p<38>;
	.reg .b32 	%r<97>;
	.reg .b32 	%f<600>;
	.reg .b64 	%rd<171>;

	ld.param.u64 	%rd49, [_Z13layernorm_bwdPfS_S_S_S_S_iif_param_0];
	ld.param.u64 	%rd50, [_Z13layernorm_bwdPfS_S_S_S_S_iif_param_1];
	ld.param.u64 	%rd51, [_Z13layernorm_bwdPfS_S_S_S_S_iif_param_2];
	ld.param.u64 	%rd48, [_Z13layernorm_bwdPfS_S_S_S_S_iif_param_4];
	ld.param.u64 	%rd52, [_Z13layernorm_bwdPfS_S_S_S_S_iif_param_5];
	ld.param.u32 	%r59, [_Z13layernorm_bwdPfS_S_S_S_S_iif_param_6];
	ld.param.u32 	%r58, [_Z13layernorm_bwdPfS_S_S_S_S_iif_param_7];
	ld.param.f32 	%f55, [_Z13layernorm_bwdPfS_S_S_S_S_iif_param_8];
	cvta.to.global.u64 	%rd1, %rd52;
	cvta.to.global.u64 	%rd2, %rd48;
	cvta.to.global.u64 	%rd3, %rd50;
	cvta.to.global.u64 	%rd4, %rd51;
	cvta.to.global.u64 	%rd5, %rd49;
	mov.u32 	%r1, %ctaid.x;
	setp.ge.s32 	%p1, %r1, %r59;
	@%p1 bra 	$L__BB29_51;
	setp.lt.s32 	%p2, %r58, 1;
	mov.f32 	%f574, 0f00000000;
	@%p2 bra 	$L__BB29_14;
	mul.lo.s32 	%r2, %r58, %r1;
	and.b32  	%r3, %r58, 15;
	setp.lt.u32 	%p3, %r58, 16;
	mov.f32 	%f574, 0f00000000;
	mov.b32 	%r81, 0;
	@%p3 bra 	$L__BB29_5;
	and.b32  	%r81, %r58, 2147483632;
	neg.s32 	%r79, %r81;
	mul.wide.u32 	%rd53, %r2, 4;
	add.s64 	%rd54, %rd53, %rd5;
	add.s64 	%rd158, %rd54, 32;
	mov.f32 	%f574, 0f00000000;
$L__BB29_4:
	.pragma "nounroll";
	ld.global.f32 	%f60, [%rd158+-32];
	add.f32 	%f61, %f574, %f60;
	ld.global.f32 	%f62, [%rd158+-28];
	add.f32 	%f63, %f61, %f62;
	ld.global.f32 	%f64, [%rd158+-24];
	add.f32 	%f65, %f63, %f64;
	ld.global.f32 	%f66, [%rd158+-20];
	add.f32 	%f67, %f65, %f66;
	ld.global.f32 	%f68, [%rd158+-16];
	add.f32 	%f69, %f67, %f68;
	ld.global.f32 	%f70, [%rd158+-12];
	add.f32 	%f71, %f69, %f70;
	ld.global.f32 	%f72, [%rd158+-8];
	add.f32 	%f73, %f71, %f72;
	ld.global.f32 	%f74, [%rd158+-4];
	add.f32 	%f75, %f73, %f74;
	ld.global.f32 	%f76, [%rd158];
	add.f32 	%f77, %f75, %f76;
	ld.global.f32 	%f78, [%rd158+4];
	add.f32 	%f79, %f77, %f78;
	ld.global.f32 	%f80, [%rd158+8];
	add.f32 	%f81, %f79, %f80;
	ld.global.f32 	%f82, [%rd158+12];
	add.f32 	%f83, %f81, %f82;
	ld.global.f32 	%f84, [%rd158+16];
	add.f32 	%f85, %f83, %f84;
	ld.global.f32 	%f86, [%rd158+20];
	add.f32 	%f87, %f85, %f86;
	ld.global.f32 	%f88, [%rd158+24];
	add.f32 	%f89, %f87, %f88;
	ld.global.f32 	%f90, [%rd158+28];
	add.f32 	%f574, %f89, %f90;
	add.s32 	%r79, %r79, 16;
	add.s64 	%rd158, %rd158, 64;
	setp.ne.s32 	%p4, %r79, 0;
	@%p4 bra 	$L__BB29_4;
$L__BB29_5:
	setp.eq.s32 	%p5, %r3, 0;
	@%p5 bra 	$L__BB29_14;
	and.b32  	%r9, %r58, 7;
	setp.lt.u32 	%p6, %r3, 8;
	@%p6 bra 	$L__BB29_8;
	add.s32 	%r61, %r81, %r2;
	mul.wide.u32 	%rd55, %r61, 4;
	add.s64 	%rd56, %rd5, %rd55;
	ld.global.f32 	%f92, [%rd56];
	add.f32 	%f93, %f574, %f92;
	cvt.u64.u32 	%rd57, %r2;
	cvt.u64.u32 	%rd58, %r81;
	add.s64 	%rd59, %rd58, %rd57;
	shl.b64 	%rd60, %rd59, 2;
	add.s64 	%rd61, %rd5, %rd60;
	ld.global.f32 	%f94, [%rd61+4];
	add.f32 	%f95, %f93, %f94;
	ld.global.f32 	%f96, [%rd61+8];
	add.f32 	%f97, %f95, %f96;
	ld.global.f32 	%f98, [%rd61+12];
	add.f32 	%f99, %f97, %f98;
	ld.global.f32 	%f100, [%rd61+16];
	add.f32 	%f101, %f99, %f100;
	ld.global.f32 	%f102, [%rd61+20];
	add.f32 	%f103, %f101, %f102;
	ld.global.f32 	%f104, [%rd61+24];
	add.f32 	%f105, %f103, %f104;
	ld.global.f32 	%f106, [%rd61+28];
	add.f32 	%f574, %f105, %f106;
	add.s32 	%r81, %r81, 8;
$L__BB29_8:
	setp.eq.s32 	%p7, %r9, 0;
	@%p7 bra 	$L__BB29_14;
	and.b32  	%r12, %r58, 3;
	setp.lt.u32 	%p8, %r9, 4;
	@%p8 bra 	$L__BB29_11;
	add.s32 	%r62, %r81, %r2;
	mul.wide.u32 	%rd62, %r62, 4;
	add.s64 	%rd63, %rd5, %rd62;
	ld.global.f32 	%f108, [%rd63];
	add.f32 	%f109, %f574, %f108;
	cvt.u64.u32 	%rd64, %r2;
	cvt.u64.u32 	%rd65, %r81;
	add.s64 	%rd66, %rd65, %rd64;
	shl.b64 	%rd67, %rd66, 2;
	add.s64 	%rd68, %rd5, %rd67;
	ld.global.f32 	%f110, [%rd68+4];
	add.f32 	%f111, %f109, %f110;
	ld.global.f32 	%f112, [%rd68+8];
	add.f32 	%f113, %f111, %f112;
	ld.global.f32 	%f114, [%rd68+12];
	add.f32 	%f574, %f113, %f114;
	add.s32 	%r81, %r81, 4;
$L__BB29_11:
	setp.eq.s32 	%p9, %r12, 0;
	@%p9 bra 	$L__BB29_14;
	add.s32 	%r63, %r81, %r2;
	mul.wide.u32 	%rd69, %r63, 4;
	add.s64 	%rd159, %rd5, %rd69;
	neg.s32 	%r83, %r12;
$L__BB29_13:
	.pragma "nounroll";
	ld.global.f32 	%f115, [%rd159];
	add.f32 	%f574, %f574, %f115;
	add.s64 	%rd159, %rd159, 4;
	add.s32 	%r83, %r83, 1;
	setp.ne.s32 	%p10, %r83, 0;
	@%p10 bra 	$L__BB29_13;
$L__BB29_14:
	setp.lt.s32 	%p11, %r58, 1;
	cvt.rn.f32.s32 	%f14, %r58;
	div.rn.f32 	%f15, %f574, %f14;
	mov.f32 	%f583, 0f00000000;
	@%p11 bra 	$L__BB29_27;
	mul.lo.s32 	%r18, %r58, %r1;
	and.b32  	%r19, %r58, 15;
	setp.lt.u32 	%p12, %r58, 16;
	mov.f32 	%f583, 0f00000000;
	mov.b32 	%r86, 0;
	@%p12 bra 	$L__BB29_18;
	and.b32  	%r86, %r58, 2147483632;
	neg.s32 	%r84, %r86;
	mul.wide.u32 	%rd70, %r18, 4;
	add.s64 	%rd71, %rd70, %rd5;
	add.s64 	%rd160, %rd71, 32;
	mov.f32 	%f583, 0f00000000;
$L__BB29_17:
	.pragma "nounroll";
	ld.global.f32 	%f120, [%rd160+-32];
	sub.f32 	%f121, %f120, %f15;
	fma.rn.f32 	%f122, %f121, %f121, %f583;
	ld.global.f32 	%f123, [%rd160+-28];
	sub.f32 	%f124, %f123, %f15;
	fma.rn.f32 	%f125, %f124, %f124, %f122;
	ld.global.f32 	%f126, [%rd160+-24];
	sub.f32 	%f127, %f126, %f15;
	fma.rn.f32 	%f128, %f127, %f127, %f125;
	ld.global.f32 	%f129, [%rd160+-20];
	sub.f32 	%f130, %f129, %f15;
	fma.rn.f32 	%f131, %f130, %f130, %f128;
	ld.global.f32 	%f132, [%rd160+-16];
	sub.f32 	%f133, %f132, %f15;
	fma.rn.f32 	%f134, %f133, %f133, %f131;
	ld.global.f32 	%f135, [%rd160+-12];
	sub.f32 	%f136, %f135, %f15;
	fma.rn.f32 	%f137, %f136, %f136, %f134;
	ld.global.f32 	%f138, [%rd160+-8];
	sub.f32 	%f139, %f138, %f15;
	fma.rn.f32 	%f140, %f139, %f139, %f137;
	ld.global.f32 	%f141, [%rd160+-4];
	sub.f32 	%f142, %f141, %f15;
	fma.rn.f32 	%f143, %f142, %f142, %f140;
	ld.global.f32 	%f144, [%rd160];
	sub.f32 	%f145, %f144, %f15;
	fma.rn.f32 	%f146, %f145, %f145, %f143;
	ld.global.f32 	%f147, [%rd160+4];
	sub.f32 	%f148, %f147, %f15;
	fma.rn.f32 	%f149, %f148, %f148, %f146;
	ld.global.f32 	%f150, [%rd160+8];
	sub.f32 	%f151, %f150, %f15;
	fma.rn.f32 	%f152, %f151, %f151, %f149;
	ld.global.f32 	%f153, [%rd160+12];
	sub.f32 	%f154, %f153, %f15;
	fma.rn.f32 	%f155, %f154, %f154, %f152;
	ld.global.f32 	%f156, [%rd160+16];
	sub.f32 	%f157, %f156, %f15;
	fma.rn.f32 	%f158, %f157, %f157, %f155;
	ld.global.f32 	%f159, [%rd160+20];
	sub.f32 	%f160, %f159, %f15;
	fma.rn.f32 	%f161, %f160, %f160, %f158;
	ld.global.f32 	%f162, [%rd160+24];
	sub.f32 	%f163, %f162, %f15;
	fma.rn.f32 	%f164, %f163, %f163, %f161;
	ld.global.f32 	%f165, [%rd160+28];
	sub.f32 	%f166, %f165, %f15;
	fma.rn.f32 	%f583, %f166, %f166, %f164;
	add.s32 	%r84, %r84, 16;
	add.s64 	%rd160, %rd160, 64;
	setp.ne.s32 	%p13, %r84, 0;
	@%p13 bra 	$L__BB29_17;
$L__BB29_18:
	setp.eq.s32 	%p14, %r19, 0;
	@%p14 bra 	$L__BB29_27;
	and.b32  	%r25, %r58, 7;
	setp.lt.u32 	%p15, %r19, 8;
	@%p15 bra 	$L__BB29_21;
	add.s32 	%r65, %r86, %r18;
	mul.wide.u32 	%rd72, %r65, 4;
	add.s64 	%rd73, %rd5, %rd72;
	ld.global.f32 	%f168, [%rd73];
	sub.f32 	%f169, %f168, %f15;
	fma.rn.f32 	%f170, %f169, %f169, %f583;
	cvt.u64.u32 	%rd74, %r18;
	cvt.u64.u32 	%rd75, %r86;
	add.s64 	%rd76, %rd75, %rd74;
	shl.b64 	%rd77, %rd76, 2;
	add.s64 	%rd78, %rd5, %rd77;
	ld.global.f32 	%f171, [%rd78+4];
	sub.f32 	%f172, %f171, %f15;
	fma.rn.f32 	%f173, %f172, %f172, %f170;
	ld.global.f32 	%f174, [%rd78+8];
	sub.f32 	%f175, %f174, %f15;
	fma.rn.f32 	%f176, %f175, %f175, %f173;
	ld.global.f32 	%f177, [%rd78+12];
	sub.f32 	%f178, %f177, %f15;
	fma.rn.f32 	%f179, %f178, %f178, %f176;
	ld.global.f32 	%f180, [%rd78+16];
	sub.f32 	%f181, %f180, %f15;
	fma.rn.f32 	%f182, %f181, %f181, %f179;
	ld.global.f32 	%f183, [%rd78+20];
	sub.f32 	%f184, %f183, %f15;
	fma.rn.f32 	%f185, %f184, %f184, %f182;
	ld.global.f32 	%f186, [%rd78+24];
	sub.f32 	%f187, %f186, %f15;
	fma.rn.f32 	%f188, %f187, %f187, %f185;
	ld.global.f32 	%f189, [%rd78+28];
	sub.f32 	%f190, %f189, %f15;
	fma.rn.f32 	%f583, %f190, %f190, %f188;
	add.s32 	%r86, %r86, 8;
$L__BB29_21:
	setp.eq.s32 	%p16, %r25, 0;
	@%p16 bra 	$L__BB29_27;
	and.b32  	%r28, %r58, 3;
	setp.lt.u32 	%p17, %r25, 4;
	@%p17 bra 	$L__BB29_24;
	add.s32 	%r66, %r86, %r18;
	mul.wide.u32 	%rd79, %r66, 4;
	add.s64 	%rd80, %rd5, %rd79;
	ld.global.f32 	%f192, [%rd80];
	sub.f32 	%f193, %f192, %f15;
	fma.rn.f32 	%f194, %f193, %f193, %f583;
	cvt.u64.u32 	%rd81, %r18;
	cvt.u64.u32 	%rd82, %r86;
	add.s64 	%rd83, %rd82, %rd81;
	shl.b64 	%rd84, %rd83, 2;
	add.s64 	%rd85, %rd5, %rd84;
	ld.global.f32 	%f195, [%rd85+4];
	sub.f32 	%f196, %f195, %f15;
	fma.rn.f32 	%f197, %f196, %f196, %f194;
	ld.global.f32 	%f198, [%rd85+8];
	sub.f32 	%f199, %f198, %f15;
	fma.rn.f32 	%f200, %f199, %f199, %f197;
	ld.global.f32 	%f201, [%rd85+12];
	sub.f32 	%f202, %f201, %f15;
	fma.rn.f32 	%f583, %f202, %f202, %f200;
	add.s32 	%r86, %r86, 4;
$L__BB29_24:
	setp.eq.s32 	%p18, %r28, 0;
	@%p18 bra 	$L__BB29_27;
	add.s32 	%r67, %r86, %r18;
	mul.wide.u32 	%rd86, %r67, 4;
	add.s64 	%rd161, %rd5, %rd86;
	neg.s32 	%r88, %r28;
$L__BB29_26:
	.pragma "nounroll";
	ld.global.f32 	%f203, [%rd161];
	sub.f32 	%f204, %f203, %f15;
	fma.rn.f32 	%f583, %f204, %f204, %f583;
	add.s64 	%rd161, %rd161, 4;
	add.s32 	%r88, %r88, 1;
	setp.ne.s32 	%p19, %r88, 0;
	@%p19 bra 	$L__BB29_26;
$L__BB29_27:
	setp.lt.s32 	%p20, %r58, 1;
	div.rn.f32 	%f206, %f583, %f14;
	add.f32 	%f207, %f55, %f206;
	sqrt.rn.f32 	%f208, %f207;
	rcp.rn.f32 	%f29, %f208;
	mov.f32 	%f596, 0f00000000;
	mov.f32 	%f597, %f596;
	@%p20 bra 	$L__BB29_39;
	mul.lo.s32 	%r34, %r58, %r1;
	setp.lt.u32 	%p21, %r58, 8;
	mov.f32 	%f597, 0f00000000;
	mov.b32 	%r89, 0;
	mov.f32 	%f596, %f597;
	@%p21 bra 	$L__BB29_31;
	and.b32  	%r89, %r58, 2147483640;
	neg.s32 	%r92, %r89;
	mul.wide.u32 	%rd87, %r34, 4;
	add.s64 	%rd88, %rd87, 16;
	add.s64 	%rd166, %rd4, %rd88;
	add.s64 	%rd165, %rd5, %rd88;
	add.s64 	%rd164, %rd3, 16;
	add.s64 	%rd163, %rd2, 16;
	add.s64 	%rd162, %rd1, 16;
	mov.f32 	%f597, 0f00000000;
$L__BB29_30:
	.pragma "nounroll";
	ld.global.f32 	%f212, [%rd165+-16];
	sub.f32 	%f213, %f212, %f15;
	mul.f32 	%f214, %f29, %f213;
	ld.global.f32 	%f215, [%rd166+-16];
	ld.global.f32 	%f216, [%rd164+-16];
	mul.f32 	%f217, %f215, %f216;
	add.f32 	%f218, %f596, %f217;
	fma.rn.f32 	%f219, %f214, %f217, %f597;
	mul.f32 	%f220, %f214, %f215;
	atom.global.add.f32 	%f221, [%rd163+-16], %f220;
	ld.global.f32 	%f222, [%rd166+-16];
	atom.global.add.f32 	%f223, [%rd162+-16], %f222;
	ld.global.f32 	%f224, [%rd165+-12];
	sub.f32 	%f225, %f224, %f15;
	mul.f32 	%f226, %f29, %f225;
	ld.global.f32 	%f227, [%rd166+-12];
	ld.global.f32 	%f228, [%rd164+-12];
	mul.f32 	%f229, %f227, %f228;
	add.f32 	%f230, %f218, %f229;
	fma.rn.f32 	%f231, %f226, %f229, %f219;
	mul.f32 	%f232, %f226, %f227;
	atom.global.add.f32 	%f233, [%rd163+-12], %f232;
	ld.global.f32 	%f234, [%rd166+-12];
	atom.global.add.f32 	%f235, [%rd162+-12], %f234;
	ld.global.f32 	%f236, [%rd165+-8];
	sub.f32 	%f237, %f236, %f15;
	mul.f32 	%f238, %f29, %f237;
	ld.global.f32 	%f239, [%rd166+-8];
	ld.global.f32 	%f240, [%rd164+-8];
	mul.f32 	%f241, %f239, %f240;
	add.f32 	%f242, %f230, %f241;
	fma.rn.f32 	%f243, %f238, %f241, %f231;
	mul.f32 	%f244, %f238, %f239;
	atom.global.add.f32 	%f245, [%rd163+-8], %f244;
	ld.global.f32 	%f246, [%rd166+-8];
	atom.global.add.f32 	%f247, [%rd162+-8], %f246;
	ld.global.f32 	%f248, [%rd165+-4];
	sub.f32 	%f249, %f248, %f15;
	mul.f32 	%f250, %f29, %f249;
	ld.global.f32 	%f251, [%rd166+-4];
	ld.global.f32 	%f252, [%rd164+-4];
	mul.f32 	%f253, %f251, %f252;
	add.f32 	%f254, %f242, %f253;
	fma.rn.f32 	%f255, %f250, %f253, %f243;
	mul.f32 	%f256, %f250, %f251;
	atom.global.add.f32 	%f257, [%rd163+-4], %f256;
	ld.global.f32 	%f258, [%rd166+-4];
	atom.global.add.f32 	%f259, [%rd162+-4], %f258;
	ld.global.f32 	%f260, [%rd165];
	sub.f32 	%f261, %f260, %f15;
	mul.f32 	%f262, %f29, %f261;
	ld.global.f32 	%f263, [%rd166];
	ld.global.f32 	%f264, [%rd164];
	mul.f32 	%f265, %f263, %f264;
	add.f32 	%f266, %f254, %f265;
	fma.rn.f32 	%f267, %f262, %f265, %f255;
	mul.f32 	%f268, %f262, %f263;
	atom.global.add.f32 	%f269, [%rd163], %f268;
	ld.global.f32 	%f270, [%rd166];
	atom.global.add.f32 	%f271, [%rd162], %f270;
	ld.global.f32 	%f272, [%rd165+4];
	sub.f32 	%f273, %f272, %f15;
	mul.f32 	%f274, %f29, %f273;
	ld.global.f32 	%f275, [%rd166+4];
	ld.global.f32 	%f276, [%rd164+4];
	mul.f32 	%f277, %f275, %f276;
	add.f32 	%f278, %f266, %f277;
	fma.rn.f32 	%f279, %f274, %f277, %f267;
	mul.f32 	%f280, %f274, %f275;
	atom.global.add.f32 	%f281, [%rd163+4], %f280;
	ld.global.f32 	%f282, [%rd166+4];
	atom.global.add.f32 	%f283, [%rd162+4], %f282;
	ld.global.f32 	%f284, [%rd165+8];
	sub.f32 	%f285, %f284, %f15;
	mul.f32 	%f286, %f29, %f285;
	ld.global.f32 	%f287, [%rd166+8];
	ld.global.f32 	%f288, [%rd164+8];
	mul.f32 	%f289, %f287, %f288;
	add.f32 	%f290, %f278, %f289;
	fma.rn.f32 	%f291, %f286, %f289, %f279;
	mul.f32 	%f292, %f286, %f287;
	atom.global.add.f32 	%f293, [%rd163+8], %f292;
	ld.global.f32 	%f294, [%rd166+8];
	atom.global.add.f32 	%f295, [%rd162+8], %f294;
	ld.global.f32 	%f296, [%rd165+12];
	sub.f32 	%f297, %f296, %f15;
	mul.f32 	%f298, %f29, %f297;
	ld.global.f32 	%f299, [%rd166+12];
	ld.global.f32 	%f300, [%rd164+12];
	mul.f32 	%f301, %f299, %f300;
	add.f32 	%f596, %f290, %f301;
	fma.rn.f32 	%f597, %f298, %f301, %f291;
	mul.f32 	%f302, %f298, %f299;
	atom.global.add.f32 	%f303, [%rd163+12], %f302;
	ld.global.f32 	%f304, [%rd166+12];
	atom.global.add.f32 	%f305, [%rd162+12], %f304;
	add.s32 	%r92, %r92, 8;
	add.s64 	%rd166, %rd166, 32;
	add.s64 	%rd165, %rd165, 32;
	add.s64 	%rd164, %rd164, 32;
	add.s64 	%rd163, %rd163, 32;
	add.s64 	%rd162, %rd162, 32;
	setp.eq.s32 	%p22, %r92, 0;
	@%p22 bra 	$L__BB29_31;
	bra.uni 	$L__BB29_30;
$L__BB29_31:
	and.b32  	%r37, %r58, 7;
	setp.eq.s32 	%p23, %r37, 0;
	@%p23 bra 	$L__BB29_39;
	ld.param.u64 	%rd157, [_Z13layernorm_bwdPfS_S_S_S_S_iif_param_4];
	cvta.to.global.u64 	%rd23, %rd157;
	and.b32  	%r38, %r58, 3;
	setp.lt.u32 	%p24, %r37, 4;
	@%p24 bra 	$L__BB29_34;
	add.s32 	%r70, %r89, %r34;
	mul.wide.u32 	%rd89, %r70, 4;
	add.s64 	%rd90, %rd5, %rd89;
	ld.global.f32 	%f307, [%rd90];
	sub.f32 	%f308, %f307, %f15;
	mul.f32 	%f309, %f29, %f308;
	add.s64 	%rd91, %rd4, %rd89;
	ld.global.f32 	%f310, [%rd91];
	cvt.u64.u32 	%rd92, %r89;
	mul.wide.u32 	%rd93, %r89, 4;
	add.s64 	%rd94, %rd3, %rd93;
	ld.global.f32 	%f311, [%rd94];
	mul.f32 	%f312, %f310, %f311;
	add.f32 	%f313, %f596, %f312;
	fma.rn.f32 	%f314, %f309, %f312, %f597;
	add.s64 	%rd95, %rd23, %rd93;
	mul.f32 	%f315, %f309, %f310;
	atom.global.add.f32 	%f316, [%rd95], %f315;
	add.s64 	%rd96, %rd1, %rd93;
	ld.global.f32 	%f317, [%rd91];
	atom.global.add.f32 	%f318, [%rd96], %f317;
	cvt.u64.u32 	%rd97, %r34;
	add.s64 	%rd98, %rd92, %rd97;
	shl.b64 	%rd99, %rd98, 2;
	add.s64 	%rd100, %rd5, %rd99;
	ld.global.f32 	%f319, [%rd100+4];
	sub.f32 	%f320, %f319, %f15;
	mul.f32 	%f321, %f29, %f320;
	add.s64 	%rd101, %rd4, %rd99;
	ld.global.f32 	%f322, [%rd101+4];
	ld.global.f32 	%f323, [%rd94+4];
	mul.f32 	%f324, %f322, %f323;
	add.f32 	%f325, %f313, %f324;
	fma.rn.f32 	%f326, %f321, %f324, %f314;
	mul.f32 	%f327, %f321, %f322;
	atom.global.add.f32 	%f328, [%rd95+4], %f327;
	ld.global.f32 	%f329, [%rd101+4];
	atom.global.add.f32 	%f330, [%rd96+4], %f329;
	ld.global.f32 	%f331, [%rd100+8];
	sub.f32 	%f332, %f331, %f15;
	mul.f32 	%f333, %f29, %f332;
	ld.global.f32 	%f334, [%rd101+8];
	ld.global.f32 	%f335, [%rd94+8];
	mul.f32 	%f336, %f334, %f335;
	add.f32 	%f337, %f325, %f336;
	fma.rn.f32 	%f338, %f333, %f336, %f326;
	mul.f32 	%f339, %f333, %f334;
	atom.global.add.f32 	%f340, [%rd95+8], %f339;
	ld.global.f32 	%f341, [%rd101+8];
	atom.global.add.f32 	%f342, [%rd96+8], %f341;
	ld.global.f32 	%f343, [%rd100+12];
	sub.f32 	%f344, %f343, %f15;
	mul.f32 	%f345, %f29, %f344;
	ld.global.f32 	%f346, [%rd101+12];
	ld.global.f32 	%f347, [%rd94+12];
	mul.f32 	%f348, %f346, %f347;
	add.f32 	%f596, %f337, %f348;
	fma.rn.f32 	%f597, %f345, %f348, %f338;
	mul.f32 	%f349, %f345, %f346;
	atom.global.add.f32 	%f350, [%rd95+12], %f349;
	ld.global.f32 	%f351, [%rd101+12];
	atom.global.add.f32 	%f352, [%rd96+12], %f351;
	add.s32 	%r89, %r89, 4;
$L__BB29_34:
	setp.eq.s32 	%p25, %r38, 0;
	@%p25 bra 	$L__BB29_39;
	setp.eq.s32 	%p26, %r38, 1;
	@%p26 bra 	$L__BB29_37;
	add.s32 	%r71, %r89, %r34;
	mul.wide.u32 	%rd102, %r71, 4;
	add.s64 	%rd103, %rd5, %rd102;
	ld.global.f32 	%f354, [%rd103];
	sub.f32 	%f355, %f354, %f15;
	mul.f32 	%f356, %f29, %f355;
	add.s64 	%rd104, %rd4, %rd102;
	ld.global.f32 	%f357, [%rd104];
	cvt.u64.u32 	%rd105, %r89;
	mul.wide.u32 	%rd106, %r89, 4;
	add.s64 	%rd107, %rd3, %rd106;
	ld.global.f32 	%f358, [%rd107];
	mul.f32 	%f359, %f357, %f358;
	add.f32 	%f360, %f596, %f359;
	fma.rn.f32 	%f361, %f356, %f359, %f597;
	add.s64 	%rd108, %rd23, %rd106;
	mul.f32 	%f362, %f356, %f357;
	atom.global.add.f32 	%f363, [%rd108], %f362;
	add.s64 	%rd109, %rd1, %rd106;
	ld.global.f32 	%f364, [%rd104];
	atom.global.add.f32 	%f365, [%rd109], %f364;
	cvt.u64.u32 	%rd110, %r34;
	add.s64 	%rd111, %rd105, %rd110;
	shl.b64 	%rd112, %rd111, 2;
	add.s64 	%rd113, %rd5, %rd112;
	ld.global.f32 	%f366, [%rd113+4];
	sub.f32 	%f367, %f366, %f15;
	mul.f32 	%f368, %f29, %f367;
	add.s64 	%rd114, %rd4, %rd112;
	ld.global.f32 	%f369, [%rd114+4];
	ld.global.f32 	%f370, [%rd107+4];
	mul.f32 	%f371, %f369, %f370;
	add.f32 	%f596, %f360, %f371;
	fma.rn.f32 	%f597, %f368, %f371, %f361;
	mul.f32 	%f372, %f368, %f369;
	atom.global.add.f32 	%f373, [%rd108+4], %f372;
	ld.global.f32 	%f374, [%rd114+4];
	atom.global.add.f32 	%f375, [%rd109+4], %f374;
	add.s32 	%r89, %r89, 2;
$L__BB29_37:
	and.b32  	%r72, %r58, 1;
	setp.eq.b32 	%p27, %r72, 1;
	not.pred 	%p28, %p27;
	@%p28 bra 	$L__BB29_39;
	add.s32 	%r73, %r89, %r34;
	mul.wide.u32 	%rd115, %r73, 4;
	add.s64 	%rd116, %rd5, %rd115;
	ld.global.f32 	%f376, [%rd116];
	sub.f32 	%f377, %f376, %f15;
	mul.f32 	%f378, %f29, %f377;
	add.s64 	%rd117, %rd4, %rd115;
	ld.global.f32 	%f379, [%rd117];
	mul.wide.u32 	%rd118, %r89, 4;
	add.s64 	%rd119, %rd3, %rd118;
	ld.global.f32 	%f380, [%rd119];
	mul.f32 	%f381, %f379, %f380;
	add.f32 	%f596, %f596, %f381;
	fma.rn.f32 	%f597, %f378, %f381, %f597;
	add.s64 	%rd120, %rd23, %rd118;
	mul.f32 	%f382, %f378, %f379;
	atom.global.add.f32 	%f383, [%rd120], %f382;
	add.s64 	%rd121, %rd1, %rd118;
	ld.global.f32 	%f384, [%rd117];
	atom.global.add.f32 	%f385, [%rd121], %f384;
$L__BB29_39:
	setp.lt.s32 	%p29, %r58, 1;
	@%p29 bra 	$L__BB29_51;
	ld.param.u64 	%rd156, [_Z13layernorm_bwdPfS_S_S_S_S_iif_param_3];
	cvta.to.global.u64 	%rd24, %rd156;
	mul.lo.s32 	%r43, %r58, %r1;
	div.rn.f32 	%f50, %f29, %f14;
	and.b32  	%r44, %r58, 7;
	setp.lt.u32 	%p30, %r58, 8;
	mov.b32 	%r94, 0;
	@%p30 bra 	$L__BB29_43;
	and.b32  	%r94, %r58, 2147483640;
	neg.s32 	%r93, %r94;
	mul.wide.u32 	%rd122, %r43, 4;
	add.s64 	%rd123, %rd122, 16;
	add.s64 	%rd170, %rd24, %rd123;
	add.s64 	%rd169, %rd4, %rd123;
	add.s64 	%rd168, %rd5, %rd123;
	add.s64 	%rd167, %rd3, 16;
$L__BB29_42:
	.pragma "nounroll";
	ld.global.f32 	%f386, [%rd168+-16];
	sub.f32 	%f387, %f386, %f15;
	mul.f32 	%f388, %f29, %f387;
	ld.global.f32 	%f389, [%rd169+-16];
	ld.global.f32 	%f390, [%rd167+-16];
	mul.f32 	%f391, %f389, %f390;
	mul.f32 	%f392, %f391, %f14;
	sub.f32 	%f393, %f392, %f596;
	mul.f32 	%f394, %f597, %f388;
	sub.f32 	%f395, %f393, %f394;
	ld.global.f32 	%f396, [%rd170+-16];
	fma.rn.f32 	%f397, %f50, %f395, %f396;
	st.global.f32 	[%rd170+-16], %f397;
	ld.global.f32 	%f398, [%rd168+-12];
	sub.f32 	%f399, %f398, %f15;
	mul.f32 	%f400, %f29, %f399;
	ld.global.f32 	%f401, [%rd169+-12];
	ld.global.f32 	%f402, [%rd167+-12];
	mul.f32 	%f403, %f401, %f402;
	mul.f32 	%f404, %f403, %f14;
	sub.f32 	%f405, %f404, %f596;
	mul.f32 	%f406, %f597, %f400;
	sub.f32 	%f407, %f405, %f406;
	ld.global.f32 	%f408, [%rd170+-12];
	fma.rn.f32 	%f409, %f50, %f407, %f408;
	st.global.f32 	[%rd170+-12], %f409;
	ld.global.f32 	%f410, [%rd168+-8];
	sub.f32 	%f411, %f410, %f15;
	mul.f32 	%f412, %f29, %f411;
	ld.global.f32 	%f413, [%rd169+-8];
	ld.global.f32 	%f414, [%rd167+-8];
	mul.f32 	%f415, %f413, %f414;
	mul.f32 	%f416, %f415, %f14;
	sub.f32 	%f417, %f416, %f596;
	mul.f32 	%f418, %f597, %f412;
	sub.f32 	%f419, %f417, %f418;
	ld.global.f32 	%f420, [%rd170+-8];
	fma.rn.f32 	%f421, %f50, %f419, %f420;
	st.global.f32 	[%rd170+-8], %f421;
	ld.global.f32 	%f422, [%rd168+-4];
	sub.f32 	%f423, %f422, %f15;
	mul.f32 	%f424, %f29, %f423;
	ld.global.f32 	%f425, [%rd169+-4];
	ld.global.f32 	%f426, [%rd167+-4];
	mul.f32 	%f427, %f425, %f426;
	mul.f32 	%f428, %f427, %f14;
	sub.f32 	%f429, %f428, %f596;
	mul.f32 	%f430, %f597, %f424;
	sub.f32 	%f431, %f429, %f430;
	ld.global.f32 	%f432, [%rd170+-4];
	fma.rn.f32 	%f433, %f50, %f431, %f432;
	st.global.f32 	[%rd170+-4], %f433;
	ld.global.f32 	%f434, [%rd168];
	sub.f32 	%f435, %f434, %f15;
	mul.f32 	%f436, %f29, %f435;
	ld.global.f32 	%f437, [%rd169];
	ld.global.f32 	%f438, [%rd167];
	mul.f32 	%f439, %f437, %f438;
	mul.f32 	%f440, %f439, %f14;
	sub.f32 	%f441, %f440, %f596;
	mul.f32 	%f442, %f597, %f436;
	sub.f32 	%f443, %f441, %f442;
	ld.global.f32 	%f444, [%rd170];
	fma.rn.f32 	%f445, %f50, %f443, %f444;
	st.global.f32 	[%rd170], %f445;
	ld.global.f32 	%f446, [%rd168+4];
	sub.f32 	%f447, %f446, %f15;
	mul.f32 	%f448, %f29, %f447;
	ld.global.f32 	%f449, [%rd169+4];
	ld.global.f32 	%f450, [%rd167+4];
	mul.f32 	%f451, %f449, %f450;
	mul.f32 	%f452, %f451, %f14;
	sub.f32 	%f453, %f452, %f596;
	mul.f32 	%f454, %f597, %f448;
	sub.f32 	%f455, %f453, %f454;
	ld.global.f32 	%f456, [%rd170+4];
	fma.rn.f32 	%f457, %f50, %f455, %f456;
	st.global.f32 	[%rd170+4], %f457;
	ld.global.f32 	%f458, [%rd168+8];
	sub.f32 	%f459, %f458, %f15;
	mul.f32 	%f460, %f29, %f459;
	ld.global.f32 	%f461, [%rd169+8];
	ld.global.f32 	%f462, [%rd167+8];
	mul.f32 	%f463, %f461, %f462;
	mul.f32 	%f464, %f463, %f14;
	sub.f32 	%f465, %f464, %f596;
	mul.f32 	%f466, %f597, %f460;
	sub.f32 	%f467, %f465, %f466;
	ld.global.f32 	%f468, [%rd170+8];
	fma.rn.f32 	%f469, %f50, %f467, %f468;
	st.global.f32 	[%rd170+8], %f469;
	ld.global.f32 	%f470, [%rd168+12];
	sub.f32 	%f471, %f470, %f15;
	mul.f32 	%f472, %f29, %f471;
	ld.global.f32 	%f473, [%rd169+12];
	ld.global.f32 	%f474, [%rd167+12];
	mul.f32 	%f475, %f473, %f474;
	mul.f32 	%f476, %f475, %f14;
	sub.f32 	%f477, %f476, %f596;
	mul.f32 	%f478, %f597, %f472;
	sub.f32 	%f479, %f477, %f478;
	ld.global.f32 	%f480, [%rd170+12];
	fma.rn.f32 	%f481, %f50, %f479, %f480;
	st.global.f32 	[%rd170+12], %f481;
	add.s32 	%r93, %r93, 8;
	add.s64 	%rd170, %rd170, 32;
	add.s64 	%rd169, %rd169, 32;
	add.s64 	%rd168, %rd168, 32;
	add.s64 	%rd167, %rd167, 32;
	setp.ne.s32 	%p31, %r93, 0;
	@%p31 bra 	$L__BB29_42;
$L__BB29_43:
	setp.eq.s32 	%p32, %r44, 0;
	@%p32 bra 	$L__BB29_51;
	and.b32  	%r53, %r58, 3;
	setp.lt.u32 	%p33, %r44, 4;
	@%p33 bra 	$L__BB29_46;
	add.s32 	%r75, %r94, %r43;
	mul.wide.u32 	%rd124, %r75, 4;
	add.s64 	%rd125, %rd5, %rd124;
	ld.global.f32 	%f482, [%rd125];
	sub.f32 	%f483, %f482, %f15;
	mul.f32 	%f484, %f29, %f483;
	add.s64 	%rd126, %rd4, %rd124;
	ld.global.f32 	%f485, [%rd126];
	cvt.u64.u32 	%rd127, %r94;
	mul.wide.u32 	%rd128, %r94, 4;
	add.s64 	%rd129, %rd3, %rd128;
	ld.global.f32 	%f486, [%rd129];
	mul.f32 	%f487, %f485, %f486;
	mul.f32 	%f488, %f487, %f14;
	sub.f32 	%f489, %f488, %f596;
	mul.f32 	%f490, %f597, %f484;
	sub.f32 	%f491, %f489, %f490;
	add.s64 	%rd130, %rd24, %rd124;
	ld.global.f32 	%f492, [%rd130];
	fma.rn.f32 	%f493, %f50, %f491, %f492;
	st.global.f32 	[%rd130], %f493;
	cvt.u64.u32 	%rd131, %r43;
	add.s64 	%rd132, %rd127, %rd131;
	shl.b64 	%rd133, %rd132, 2;
	add.s64 	%rd134, %rd5, %rd133;
	ld.global.f32 	%f494, [%rd134+4];
	sub.f32 	%f495, %f494, %f15;
	mul.f32 	%f496, %f29, %f495;
	add.s64 	%rd135, %rd4, %rd133;
	ld.global.f32 	%f497, [%rd135+4];
	ld.global.f32 	%f498, [%rd129+4];
	mul.f32 	%f499, %f497, %f498;
	mul.f32 	%f500, %f499, %f14;
	sub.f32 	%f501, %f500, %f596;
	mul.f32 	%f502, %f597, %f496;
	sub.f32 	%f503, %f501, %f502;
	add.s64 	%rd136, %rd24, %rd133;
	ld.global.f32 	%f504, [%rd136+4];
	fma.rn.f32 	%f505, %f50, %f503, %f504;
	st.global.f32 	[%rd136+4], %f505;
	ld.global.f32 	%f506, [%rd134+8];
	sub.f32 	%f507, %f506, %f15;
	mul.f32 	%f508, %f29, %f507;
	ld.global.f32 	%f509, [%rd135+8];
	ld.global.f32 	%f510, [%rd129+8];
	mul.f32 	%f511, %f509, %f510;
	mul.f32 	%f512, %f511, %f14;
	sub.f32 	%f513, %f512, %f596;
	mul.f32 	%f514, %f597, %f508;
	sub.f32 	%f515, %f513, %f514;
	ld.global.f32 	%f516, [%rd136+8];
	fma.rn.f32 	%f517, %f50, %f515, %f516;
	st.global.f32 	[%rd136+8], %f517;
	ld.global.f32 	%f518, [%rd134+12];
	sub.f32 	%f519, %f518, %f15;
	mul.f32 	%f520, %f29, %f519;
	ld.global.f32 	%f521, [%rd135+12];
	ld.global.f32 	%f522, [%rd129+12];
	mul.f32 	%f523, %f521, %f522;
	mul.f32 	%f524, %f523, %f14;
	sub.f32 	%f525, %f524, %f596;
	mul.f32 	%f526, %f597, %f520;
	sub.f32 	%f527, %f525, %f526;
	ld.global.f32 	%f528, [%rd136+12];
	fma.rn.f32 	%f529, %f50, %f527, %f528;
	st.global.f32 	[%rd136+12], %f529;
	add.s32 	%r94, %r94, 4;
$L__BB29_46:
	setp.eq.s32 	%p34, %r53, 0;
	@%p34 bra 	$L__BB29_51;
	setp.eq.s32 	%p35, %r53, 1;
	@%p35 bra 	$L__BB29_49;
	add.s32 	%r76, %r94, %r43;
	mul.wide.u32 	%rd137, %r76, 4;
	add.s64 	%rd138, %rd5, %rd137;
	ld.global.f32 	%f530, [%rd138];
	sub.f32 	%f531, %f530, %f15;
	mul.f32 	%f532, %f29, %f531;
	add.s64 	%rd139, %rd4, %rd137;
	ld.global.f32 	%f533, [%rd139];
	cvt.u64.u32 	%rd140, %r94;
	mul.wide.u32 	%rd141, %r94, 4;
	add.s64 	%rd142, %rd3, %rd141;
	ld.global.f32 	%f534, [%rd142];
	mul.f32 	%f535, %f533, %f534;
	mul.f32 	%f536, %f535, %f14;
	sub.f32 	%f537, %f536, %f596;
	mul.f32 	%f538, %f597, %f532;
	sub.f32 	%f539, %f537, %f538;
	add.s64 	%rd143, %rd24, %rd137;
	ld.global.f32 	%f540, [%rd143];
	fma.rn.f32 	%f541, %f50, %f539, %f540;
	st.global.f32 	[%rd143], %f541;
	cvt.u64.u32 	%rd144, %r43;
	add.s64 	%rd145, %rd140, %rd144;
	shl.b64 	%rd146, %rd145, 2;
	add.s64 	%rd147, %rd5, %rd146;
	ld.global.f32 	%f542, [%rd147+4];
	sub.f32 	%f543, %f542, %f15;
	mul.f32 	%f544, %f29, %f543;
	add.s64 	%rd148, %rd4, %rd146;
	ld.global.f32 	%f545, [%rd148+4];
	ld.global.f32 	%f546, [%rd142+4];
	mul.f32 	%f547, %f545, %f546;
	mul.f32 	%f548, %f547, %f14;
	sub.f32 	%f549, %f548, %f596;
	mul.f32 	%f550, %f597, %f544;
	sub.f32 	%f551, %f549, %f550;
	add.s64 	%rd149, %rd24, %rd146;
	ld.global.f32 	%f552, [%rd149+4];
	fma.rn.f32 	%f553, %f50, %f551, %f552;
	st.global.f32 	[%rd149+4], %f553;
	add.s32 	%r94, %r94, 2;
$L__BB29_49:
	and.b32  	%r77, %r58, 1;
	setp.eq.b32 	%p36, %r77, 1;
	not.pred 	%p37, %p36;
	@%p37 bra 	$L__BB29_51;
	add.s32 	%r78, %r94, %r43;
	mul.wide.u32 	%rd150, %r78, 4;
	add.s64 	%rd151, %rd5, %rd150;
	ld.global.f32 	%f554, [%rd151];
	sub.f32 	%f555, %f554, %f15;
	mul.f32 	%f556, %f29, %f555;
	add.s64 	%rd152, %rd4, %rd150;
	ld.global.f32 	%f557, [%rd152];
	mul.wide.u32 	%rd153, %r94, 4;
	add.s64 	%rd154, %rd3, %rd153;
	ld.global.f32 	%f558, [%rd154];
	mul.f32 	%f559, %f557, %f558;
	mul.f32 	%f560, %f559, %f14;
	sub.f32 	%f561, %f560, %f596;
	mul.f32 	%f562, %f597, %f556;
	sub.f32 	%f563, %f561, %f562;
	add.s64 	%rd155, %rd24, %rd150;
	ld.global.f32 	%f564, [%rd155];
	fma.rn.f32 	%f565, %f50, %f563, %f564;
	st.global.f32 	[%rd155], %f565;
$L__BB29_51:
	ret;

}
	// .globl	_Z13embedding_fwdPiPfS0_S0_ii
.visible .entry _Z13embedding_fwdPiPfS0_S0_ii(
	.param .u64 .ptr .align 1 _Z13embedding_fwdPiPfS0_S0_ii_param_0,
	.param .u64 .ptr .align 1 _Z13embedding_fwdPiPfS0_S0_ii_param_1,
	.param .u64 .ptr .align 1 _Z13embedding_fwdPiPfS0_S0_ii_param_2,
	.param .u64 .ptr .align 1 _Z13embedding_fwdPiPfS0_S0_ii_param_3,
	.param .u32 _Z13embedding_fwdPiPfS0_S0_ii_param_4,
	.param .u32 _Z13embedding_fwdPiPfS0_S0_ii_param_5
)
{
	.reg .pred 	%p<2>;
	.reg .b32 	%r<13>;
	.reg .b32 	%f<4>;
	.reg .b64 	%rd<16>;

	ld.param.u64 	%rd1, [_Z13embedding_fwdPiPfS0_S0_ii_param_0];
	ld.param.u64 	%rd2, [_Z13embedding_fwdPiPfS0_S0_ii_param_1];
	ld.param.u64 	%rd3, [_Z13embedding_fwdPiPfS0_S0_ii_param_2];
	ld.param.u64 	%rd4, [_Z13embedding_fwdPiPfS0_S0_ii_param_3];
	ld.param.u32 	%r3, [_Z13embedding_fwdPiPfS0_S0_ii_param_4];
	ld.param.u32 	%r2, [_Z13embedding_fwdPiPfS0_S0_ii_param_5];
	mov.u32 	%r4, %ctaid.x;
	mov.u32 	%r5, %ntid.x;
	mov.u32 	%r6, %tid.x;
	mad.lo.s32 	%r1, %r4, %r5, %r6;
	mul.lo.s32 	%r7, %r2, %r3;
	setp.ge.s32 	%p1, %r1, %r7;
	@%p1 bra 	$L__BB30_2;
	cvta.to.global.u64 	%rd5, %rd1;
	cvta.to.global.u64 	%rd6, %rd2;
	cvta.to.global.u64 	%rd7, %rd3;
	cvta.to.global.u64 	%rd8, %rd4;
	div.s32 	%r8, %r1, %r2;
	mul.lo.s32 	%r9, %r8, %r2;
	sub.s32 	%r10, %r1, %r9;
	mul.wide.s32 	%rd9, %r8, 4;
	add.s64 	%rd10, %rd5, %rd9;
	ld.global.u32 	%r11, [%rd10];
	mad.lo.s32 	%r12, %r11, %r2, %r10;
	mul.wide.s32 	%rd11, %r12, 4;
	add.s64 	%rd12, %rd6, %rd11;
	ld.global.f32 	%f1, [%rd12];
	mul.wide.s32 	%rd13, %r1, 4;
	add.s64 	%rd14, %rd7, %rd13;
	ld.global.f32 	%f2, [%rd14];
	add.f32 	%f3, %f1, %f2;
	add.s64 	%rd15, %rd8, %rd13;
	st.global.f32 	[%rd15], %f3;
$L__BB30_2:
	ret;

}
	// .globl	_Z13embedding_bwdPiPfS0_S0_ii
.visible .entry _Z13embedding_bwdPiPfS0_S0_ii(
	.param .u64 .ptr .align 1 _Z13embedding_bwdPiPfS0_S0_ii_param_0,
	.param .u64 .ptr .align 1 _Z13embedding_bwdPiPfS0_S0_ii_param_1,
	.param .u64 .ptr .align 1 _Z13embedding_bwdPiPfS0_S0_ii_param_2,
	.param .u64 .ptr .align 1 _Z13embedding_bwdPiPfS0_S0_ii_param_3,
	.param .u32 _Z13embedding_bwdPiPfS0_S0_ii_param_4,
	.param .u32 _Z13embedding_bwdPiPfS0_S0_ii_param_5
)
{
	.reg .pred 	%p<2>;
	.reg .b32 	%r<13>;
	.reg .b32 	%f<5>;
	.reg .b64 	%rd<16>;

	ld.param.u64 	%rd1, [_Z13embedding_bwdPiPfS0_S0_ii_param_0];
	ld.param.u64 	%rd2, [_Z13embedding_bwdPiPfS0_S0_ii_param_1];
	ld.param.u64 	%rd3, [_Z13embedding_bwdPiPfS0_S0_ii_param_2];
	ld.param.u64 	%rd4, [_Z13embedding_bwdPiPfS0_S0_ii_param_3];
	ld.param.u32 	%r3, [_Z13embedding_bwdPiPfS0_S0_ii_param_4];
	ld.param.u32 	%r2, [_Z13embedding_bwdPiPfS0_S0_ii_param_5];
	mov.u32 	%r4, %ctaid.x;
	mov.u32 	%r5, %ntid.x;
	mov.u32 	%r6, %tid.x;
	mad.lo.s32 	%r1, %r4, %r5, %r6;
	mul.lo.s32 	%r7, %r2, %r3;
	setp.ge.s32 	%p1, %r1, %r7;
	@%p1 bra 	$L__BB31_2;
	cvta.to.global.u64 	%rd5, %rd1;
	cvta.to.global.u64 	%rd6, %rd2;
	cvta.to.global.u64 	%rd7, %rd3;
	cvta.to.global.u64 	%rd8, %rd4;
	div.s32 	%r8, %r1, %r2;
	mul.lo.s32 	%r9, %r8, %r2;
	sub.s32 	%r10, %r1, %r9;
	mul.wide.s32 	%rd9, %r8, 4;
	add.s64 	%rd10, %rd5, %rd9;
	ld.global.u32 	%r11, [%rd10];
	mad.lo.s32 	%r12, %r11, %r2, %r10;
	mul.wide.s32 	%rd11, %r12, 4;
	add.s64 	%rd12, %rd7, %rd11;
	mul.wide.s32 	%rd13, %r1, 4;
	add.s64 	%rd14, %rd6, %rd13;
	ld.global.f32 	%f1, [%rd14];
	atom.global.add.f32 	%f2, [%rd12], %f1;
	add.s64 	%rd15, %rd8, %rd13;
	ld.global.f32 	%f3, [%rd14];
	atom.global.add.f32 	%f4, [%rd15], %f3;
$L__BB31_2:
	ret;

}
	// .globl	_Z17cross_entropy_fwdPfPiS_ii
.visible .entry _Z17cross_entropy_fwdPfPiS_ii(
	.param .u64 .ptr .align 1 _Z17cross_entropy_fwdPfPiS_ii_param_0,
	.param .u64 .ptr .align 1 _Z17cross_entropy_fwdPfPiS_ii_param_1,
	.param .u64 .ptr .align 1 _Z17cross_entropy_fwdPfPiS_ii_param_2,
	.param .u32 _Z17cross_entropy_fwdPfPiS_ii_param_3,
	.param .u32 _Z17cross_entropy_fwdPfPiS_ii_param_4
)
{
	.reg .pred 	%p<52>;
	.reg .b32 	%r<98>;
	.reg .b32 	%f<375>;
	.reg .b64 	%rd<30>;

	ld.param.u64 	%rd6, [_Z17cross_entropy_fwdPfPiS_ii_param_0];
	ld.param.u64 	%rd4, [_Z17cross_entropy_fwdPfPiS_ii_param_1];
	ld.param.u64 	%rd5, [_Z17cross_entropy_fwdPfPiS_ii_param_2];
	ld.param.u32 	%r38, [_Z17cross_entropy_fwdPfPiS_ii_param_3];
	ld.param.u32 	%r37, [_Z17cross_entropy_fwdPfPiS_ii_param_4];
	cvta.to.global.u64 	%rd1, %rd6;
	mov.u32 	%r39, %ctaid.x;
	mov.u32 	%r40, %ntid.x;
	mov.u32 	%r41, %tid.x;
	mad.lo.s32 	%r1, %r39, %r40, %r41;
	setp.ge.s32 	%p1, %r1, %r38;
	@%p1 bra 	$L__BB32_28;
	setp.lt.s32 	%p2, %r37, 1;
	mov.f32 	%f363, 0f00000000;
	mov.f32 	%f362, 0fF149F2CA;
	@%p2 bra 	$L__BB32_14;
	mul.lo.s32 	%r2, %r37, %r1;
	and.b32  	%r3, %r37, 15;
	setp.lt.u32 	%p3, %r37, 16;
	mov.f32 	%f362, 0fF149F2CA;
	mov.f32 	%f363, 0f00000000;
	mov.b32 	%r86, 0;
	@%p3 bra 	$L__BB32_5;
	and.b32  	%r86, %r37, 2147483632;
	neg.s32 	%r92, %r86;
	add.s64 	%rd2, %rd1, 32;
	mov.f32 	%f362, 0fF149F2CA;
	mov.f32 	%f363, 0f00000000;
	mov.u32 	%r91, %r2;
$L__BB32_4:
	.pragma "nounroll";
	mul.wide.s32 	%rd7, %r91, 4;
	add.s64 	%rd8, %rd2, %rd7;
	ld.global.f32 	%f48, [%rd8+-32];
	setp.gt.f32 	%p4, %f48, %f362;
	selp.f32 	%f49, %f48, %f362, %p4;
	add.f32 	%f50, %f363, %f48;
	ld.global.f32 	%f51, [%rd8+-28];
	setp.gt.f32 	%p5, %f51, %f49;
	selp.f32 	%f52, %f51, %f49, %p5;
	add.f32 	%f53, %f50, %f51;
	ld.global.f32 	%f54, [%rd8+-24];
	setp.gt.f32 	%p6, %f54, %f52;
	selp.f32 	%f55, %f54, %f52, %p6;
	add.f32 	%f56, %f53, %f54;
	ld.global.f32 	%f57, [%rd8+-20];
	setp.gt.f32 	%p7, %f57, %f55;
	selp.f32 	%f58, %f57, %f55, %p7;
	add.f32 	%f59, %f56, %f57;
	ld.global.f32 	%f60, [%rd8+-16];
	setp.gt.f32 	%p8, %f60, %f58;
	selp.f32 	%f61, %f60, %f58, %p8;
	add.f32 	%f62, %f59, %f60;
	ld.global.f32 	%f63, [%rd8+-12];
	setp.gt.f32 	%p9, %f63, %f61;
	selp.f32 	%f64, %f63, %f61, %p9;
	add.f32 	%f65, %f62, %f63;
	ld.global.f32 	%f66, [%rd8+-8];
	setp.gt.f32 	%p10, %f66, %f64;
	selp.f32 	%f67, %f66, %f64, %p10;
	add.f32 	%f68, %f65, %f66;
	ld.global.f32 	%f69, [%rd8+-4];
	setp.gt.f32 	%p11, %f69, %f67;
	selp.f32 	%f70, %f69, %f67, %p11;
	add.f32 	%f71, %f68, %f69;
	ld.global.f32 	%f72, [%rd8];
	setp.gt.f32 	%p12, %f72, %f70;
	selp.f32 	%f73, %f72, %f70, %p12;
	add.f32 	%f74, %f71, %f72;
	ld.global.f32 	%f75, [%rd8+4];
	setp.gt.f32 	%p13, %f75, %f73;
	selp.f32 	%f76, %f75, %f73, %p13;
	add.f32 	%f77, %f74, %f75;
	ld.global.f32 	%f78, [%rd8+8];
	setp.gt.f32 	%p14, %f78, %f76;
	selp.f32 	%f79, %f78, %f76, %p14;
	add.f32 	%f80, %f77, %f78;
	ld.global.f32 	%f81, [%rd8+12];
	setp.gt.f32 	%p15, %f81, %f79;
	selp.f32 	%f82, %f81, %f79, %p15;
	add.f32 	%f83, %f80, %f81;
	ld.global.f32 	%f84, [%rd8+16];
	setp.gt.f32 	%p16, %f84, %f82;
	selp.f32 	%f85, %f84, %f82, %p16;
	add.f32 	%f86, %f83, %f84;
	ld.global.f32 	%f87, [%rd8+20];
	setp.gt.f32 	%p17, %f87, %f85;
	selp.f32 	%f88, %f87, %f85, %p17;
	add.f32 	%f89, %f86, %f87;
	ld.global.f32 	%f90, [%rd8+24];
	setp.gt.f32 	%p18, %f90, %f88;
	selp.f32 	%f91, %f90, %f88, %p18;
	add.f32 	%f92, %f89, %f90;
	ld.global.f32 	%f93, [%rd8+28];
	setp.gt.f32 	%p19, %f93, %f91;
	selp.f32 	%f362, %f93, %f91, %p19;
	add.f32 	%f363, %f92, %f93;
	add.s32 	%r92, %r92, 16;
	add.s32 	%r91, %r91, 16;
	setp.eq.s32 	%p20, %r92, 0;
	@%p20 bra 	$L__BB32_5;
	bra.uni 	$L__BB32_4;
$L__BB32_5:
	setp.eq.s32 	%p21, %r3, 0;
	@%p21 bra 	$L__BB32_14;
	and.b32  	%r7, %r37, 7;
	setp.lt.u32 	%p22, %r3, 8;
	@%p22 bra 	$L__BB32_8;
	add.s32 	%r43, %r86, %r2;
	mul.wide.s32 	%rd9, %r43, 4;
	add.s64 	%rd10, %rd1, %rd9;
	ld.global.f32 	%f95, [%rd10];
	setp.gt.f32 	%p23, %f95, %f362;
	selp.f32 	%f96, %f95, %f362, %p23;
	add.f32 	%f97, %f363, %f95;
	ld.global.f32 	%f98, [%rd10+4];
	setp.gt.f32 	%p24, %f98, %f96;
	selp.f32 	%f99, %f98, %f96, %p24;
	add.f32 	%f100, %f97, %f98;
	ld.global.f32 	%f101, [%rd10+8];
	setp.gt.f32 	%p25, %f101, %f99;
	selp.f32 	%f102, %f101, %f99, %p25;
	add.f32 	%f103, %f100, %f101;
	ld.global.f32 	%f104, [%rd10+12];
	setp.gt.f32 	%p26, %f104, %f102;
	selp.f32 	%f105, %f104, %f102, %p26;
	add.f32 	%f106, %f103, %f104;
	ld.global.f32 	%f107, [%rd10+16];
	setp.gt.f32 	%p27, %f107, %f105;
	selp.f32 	%f108, %f107, %f105, %p27;
	add.f32 	%f109, %f106, %f107;
	ld.global.f32 	%f110, [%rd10+20];
	setp.gt.f32 	%p28, %f110, %f108;
	selp.f32 	%f111, %f110, %f108, %p28;
	add.f32 	%f112, %f109, %f110;
	ld.global.f32 	%f113, [%rd10+24];
	setp.gt.f32 	%p29, %f113, %f111;
	selp.f32 	%f114, %f113, %f111, %p29;
	add.f32 	%f115, %f112, %f113;
	ld.global.f32 	%f116, [%rd10+28];
	setp.gt.f32 	%p30, %f116, %f114;
	selp.f32 	%f362, %f116, %f114, %p30;
	add.f32 	%f363, %f115, %f116;
	add.s32 	%r86, %r86, 8;
$L__BB32_8:
	setp.eq.s32 	%p31, %r7, 0;
	@%p31 bra 	$L__BB32_14;
	and.b32  	%r10, %r37, 3;
	setp.lt.u32 	%p32, %r7, 4;
	@%p32 bra 	$L__BB32_11;
	add.s32 	%r44, %r86, %r2;
	mul.wide.s32 	%rd11, %r44, 4;
	add.s64 	%rd12, %rd1, %rd11;
	ld.global.f32 	%f118, [%rd12];
	setp.gt.f32 	%p33, %f118, %f362;
	selp.f32 	%f119, %f118, %f362, %p33;
	add.f32 	%f120, %f363, %f118;
	ld.global.f32 	%f121, [%rd12+4];
	setp.gt.f32 	%p34, %f121, %f119;
	selp.f32 	%f122, %f121, %f119, %p34;
	add.f32 	%f123, %f120, %f121;
	ld.global.f32 	%f124, [%rd12+8];
	setp.gt.f32 	%p35, %f124, %f122;
	selp.f32 	%f125, %f124, %f122, %p35;
	add.f32 	%f126, %f123, %f124;
	ld.global.f32 	%f127, [%rd12+12];
	setp.gt.f32 	%p36, %f127, %f125;
	selp.f32 	%f362, %f127, %f125, %p36;
	add.f32 	%f363, %f126, %f127;
	add.s32 	%r86, %r86, 4;
$L__BB32_11:
	setp.eq.s32 	%p37, %r10, 0;
	@%p37 bra 	$L__BB32_14;
	add.s32 	%r90, %r86, %r2;
	neg.s32 	%r89, %r10;
$L__BB32_13:
	.pragma "nounroll";
	mul.wide.s32 	%rd13, %r90, 4;
	add.s64 	%rd14, %rd1, %rd13;
	ld.global.f32 	%f128, [%rd14];
	setp.gt.f32 	%p38, %f128, %f362;
	selp.f32 	%f362, %f128, %f362, %p38;
	add.f32 	%f363, %f363, %f128;
	add.s32 	%r90, %r90, 1;
	add.s32 	%r89, %r89, 1;
	setp.ne.s32 	%p39, %r89, 0;
	@%p39 bra 	$L__BB32_13;
$L__BB32_14:
	setp.lt.s32 	%p40, %r37, 1;
	mov.f32 	%f374, 0f2B8CBCCC;
	@%p40 bra 	$L__BB32_27;
	mul.lo.s32 	%r19, %r37, %r1;
	and.b32  	%r20, %r37, 7;
	setp.lt.u32 	%p41, %r37, 8;
	mov.f32 	%f373, 0f00000000;
	mov.b32 	%r95, 0;
	@%p41 bra 	$L__BB32_18;
	and.b32  	%r95, %r37, 2147483640;
	neg.s32 	%r94, %r95;
	add.s64 	%rd3, %rd1, 16;
	mov.f32 	%f373, 0f00000000;
	mov.u32 	%r93, %r19;
$L__BB32_17:
	.pragma "nounroll";
	mul.wide.s32 	%rd15, %r93, 4;
	add.s64 	%rd16, %rd3, %rd15;
	ld.global.f32 	%f133, [%rd16+-16];
	sub.f32 	%f134, %f133, %f362;
	fma.rn.f32 	%f135, %f134, 0f3BBB989D, 0f3F000000;
	cvt.sat.f32.f32 	%f136, %f135;
	mov.f32 	%f137, 0f4B400001;
	mov.f32 	%f138, 0f437C0000;
	fma.rm.f32 	%f139, %f136, %f138, %f137;
	add.f32 	%f140, %f139, 0fCB40007F;
	neg.f32 	%f141, %f140;
	fma.rn.f32 	%f142, %f134, 0f3FB8AA3B, %f141;
	fma.rn.f32 	%f143, %f134, 0f32A57060, %f142;
	mov.b32 	%r46, %f139;
	shl.b32 	%r47, %r46, 23;
	mov.b32 	%f144, %r47;
	ex2.approx.ftz.f32 	%f145, %f143;
	fma.rn.f32 	%f146, %f145, %f144, %f373;
	ld.global.f32 	%f147, [%rd16+-12];
	sub.f32 	%f148, %f147, %f362;
	fma.rn.f32 	%f149, %f148, 0f3BBB989D, 0f3F000000;
	cvt.sat.f32.f32 	%f150, %f149;
	fma.rm.f32 	%f151, %f150, %f138, %f137;
	add.f32 	%f152, %f151, 0fCB40007F;
	neg.f32 	%f153, %f152;
	fma.rn.f32 	%f154, %f148, 0f3FB8AA3B, %f153;
	fma.rn.f32 	%f155, %f148, 0f32A57060, %f154;
	mov.b32 	%r48, %f151;
	shl.b32 	%r49, %r48, 23;
	mov.b32 	%f156, %r49;
	ex2.approx.ftz.f32 	%f157, %f155;
	fma.rn.f32 	%f158, %f157, %f156, %f146;
	ld.global.f32 	%f159, [%rd16+-8];
	sub.f32 	%f160, %f159, %f362;
	fma.rn.f32 	%f161, %f160, 0f3BBB989D, 0f3F000000;
	cvt.sat.f32.f32 	%f162, %f161;
	fma.rm.f32 	%f163, %f162, %f138, %f137;
	add.f32 	%f164, %f163, 0fCB40007F;
	neg.f32 	%f165, %f164;
	fma.rn.f32 	%f166, %f160, 0f3FB8AA3B, %f165;
	fma.rn.f32 	%f167, %f160, 0f32A57060, %f166;
	mov.b32 	%r50, %f163;
	shl.b32 	%r51, %r50, 23;
	mov.b32 	%f168, %r51;
	ex2.approx.ftz.f32 	%f169, %f167;
	fma.rn.f32 	%f170, %f169, %f168, %f158;
	ld.global.f32 	%f171, [%rd16+-4];
	sub.f32 	%f172, %f171, %f362;
	fma.rn.f32 	%f173, %f172, 0f3BBB989D, 0f3F000000;
	cvt.sat.f32.f32 	%f174, %f173;
	fma.rm.f32 	%f175, %f174, %f138, %f137;
	add.f32 	%f176, %f175, 0fCB40007F;
	neg.f32 	%f177, %f176;
	fma.rn.f32 	%f178, %f172, 0f3FB8AA3B, %f177;
	fma.rn.f32 	%f179, %f172, 0f32A57060, %f178;
	mov.b32 	%r52, %f175;
	shl.b32 	%r53, %r52, 23;
	mov.b32 	%f180, %r53;
	ex2.approx.ftz.f32 	%f181, %f179;
	fma.rn.f32 	%f182, %f181, %f180, %f170;
	ld.global.f32 	%f183, [%rd16];
	sub.f32 	%f184, %f183, %f362;
	fma.rn.f32 	%f185, %f184, 0f3BBB989D, 0f3F000000;
	cvt.sat.f32.f32 	%f186, %f185;
	fma.rm.f32 	%f187, %f186, %f138, %f137;
	add.f32 	%f188, %f187, 0fCB40007F;
	neg.f32 	%f189, %f188;
	fma.rn.f32 	%f190, %f184, 0f3FB8AA3B, %f189;
	fma.rn.f32 	%f191, %f184, 0f32A57060, %f190;
	mov.b32 	%r54, %f187;
	shl.b32 	%r55, %r54, 23;
	mov.b32 	%f192, %r55;
	ex2.approx.ftz.f32 	%f193, %f191;
	fma.rn.f32 	%f194, %f193, %f192, %f182;
	ld.global.f32 	%f195, [%rd16+4];
	sub.f32 	%f196, %f195, %f362;
	fma.rn.f32 	%f197, %f196, 0f3BBB989D, 0f3F000000;
	cvt.sat.f32.f32 	%f198, %f197;
	fma.rm.f32 	%f199, %f198, %f138, %f137;
	add.f32 	%f200, %f199, 0fCB40007F;
	neg.f32 	%f201, %f200;
	fma.rn.f32 	%f202, %f196, 0f3FB8AA3B, %f201;
	fma.rn.f32 	%f203, %f196, 0f32A57060, %f202;
	mov.b32 	%r56, %f199;
	shl.b32 	%r57, %r56, 23;
	mov.b32 	%f204, %r57;
	ex2.approx.ftz.f32 	%f205, %f203;
	fma.rn.f32 	%f206, %f205, %f204, %f194;
	ld.global.f32 	%f207, [%rd16+8];
	sub.f32 	%f208, %f207, %f362;
	fma.rn.f32 	%f209, %f208, 0f3BBB989D, 0f3F000000;
	cvt.sat.f32.f32 	%f210, %f209;
	fma.rm.f32 	%f211, %f210, %f138, %f137;
	add.f32 	%f212, %f211, 0fCB40007F;
	neg.f32 	%f213, %f212;
	fma.rn.f32 	%f214, %f208, 0f3FB8AA3B, %f213;
	fma.rn.f32 	%f215, %f208, 0f32A57060, %f214;
	mov.b32 	%r58, %f211;
	shl.b32 	%r59, %r58, 23;
	mov.b32 	%f216, %r59;
	ex2.approx.ftz.f32 	%f217, %f215;
	fma.rn.f32 	%f218, %f217, %f216, %f206;
	ld.global.f32 	%f219, [%rd16+12];
	sub.f32 	%f220, %f219, %f362;
	fma.rn.f32 	%f221, %f220, 0f3BBB989D, 0f3F000000;
	cvt.sat.f32.f32 	%f222, %f221;
	fma.rm.f32 	%f223, %f222, %f138, %f137;
	add.f32 	%f224, %f223, 0fCB40007F;
	neg.f32 	%f225, %f224;
	fma.rn.f32 	%f226, %f220, 0f3FB8AA3B, %f225;
	fma.rn.f32 	%f227, %f220, 0f32A57060, %f226;
	mov.b32 	%r60, %f223;
	shl.b32 	%r61, %r60, 23;
	mov.b32 	%f228, %r61;
	ex2.approx.ftz.f32 	%f229, %f227;
	fma.rn.f32 	%f373, %f229, %f228, %f218;
	add.s32 	%r94, %r94, 8;
	add.s32 	%r93, %r93, 8;
	setp.ne.s32 	%p42, %r94, 0;
	@%p42 bra 	$L__BB32_17;
$L__BB32_18:
	setp.eq.s32 	%p43, %r20, 0;
	@%p43 bra 	$L__BB32_26;
	and.b32  	%r32, %r37, 3;
	setp.lt.u32 	%p44, %r20, 4;
	@%p44 bra 	$L__BB32_21;
	add.s32 	%r62, %r95, %r19;
	mul.wide.s32 	%rd17, %r62, 4;
	add.s64 	%rd18, %rd1, %rd17;
	ld.global.f32 	%f231, [%rd18];
	sub.f32 	%f232, %f231, %f362;
	fma.rn.f32 	%f233, %f232, 0f3BBB989D, 0f3F000000;
	cvt.sat.f32.f32 	%f234, %f233;
	mov.f32 	%f235, 0f4B400001;
	mov.f32 	%f236, 0f437C0000;
	fma.rm.f32 	%f237, %f234, %f236, %f235;
	add.f32 	%f238, %f237, 0fCB40007F;
	neg.f32 	%f239, %f238;
	fma.rn.f32 	%f240, %f232, 0f3FB8AA3B, %f239;
	fma.rn.f32 	%f241, %f232, 0f32A57060, %f240;
	mov.b32 	%r63, %f237;
	shl.b32 	%r64, %r63, 23;
	mov.b32 	%f242, %r64;
	ex2.approx.ftz.f32 	%f243, %f241;
	fma.rn.f32 	%f244, %f243, %f242, %f373;
	ld.global.f32 	%f245, [%rd18+4];
	sub.f32 	%f246, %f245, %f362;
	fma.rn.f32 	%f247, %f246, 0f3BBB989D, 0f3F000000;
	cvt.sat.f32.f32 	%f248, %f247;
	fma.rm.f32 	%f249, %f248, %f236, %f235;
	add.f32 	%f250, %f249, 0fCB40007F;
	neg.f32 	%f251, %f250;
	fma.rn.f32 	%f252, %f246, 0f3FB8AA3B, %f251;
	fma.rn.f32 	%f253, %f246, 0f32A57060, %f252;
	mov.b32 	%r65, %f249;
	shl.b32 	%r66, %r65, 23;
	mov.b32 	%f254, %r66;
	ex2.approx.ftz.f32 	%f255, %f253;
	fma.rn.f32 	%f256, %f255, %f254, %f244;
	ld.global.f32 	%f257, [%rd18+8];
	sub.f32 	%f258, %f257, %f362;
	fma.rn.f32 	%f259, %f258, 0f3BBB989D, 0f3F000000;
	cvt.sat.f32.f32 	%f260, %f259;
	fma.rm.f32 	%f261, %f260, %f236, %f235;
	add.f32 	%f262, %f261, 0fCB40007F;
	neg.f32 	%f263, %f262;
	fma.rn.f32 	%f264, %f258, 0f3FB8AA3B, %f263;
	fma.rn.f32 	%f265, %f258, 0f32A57060, %f264;
	mov.b32 	%r67, %f261;
	shl.b32 	%r68, %r67, 23;
	mov.b32 	%f266, %r68;
	ex2.approx.ftz.f32 	%f267, %f265;
	fma.rn.f32 	%f268, %f267, %f266, %f256;
	ld.global.f32 	%f269, [%rd18+12];
	sub.f32 	%f270, %f269, %f362;
	fma.rn.f32 	%f271, %f270, 0f3BBB989D, 0f3F000000;
	cvt.sat.f32.f32 	%f272, %f271;
	fma.rm.f32 	%f273, %f272, %f236, %f235;
	add.f32 	%f274, %f273, 0fCB40007F;
	neg.f32 	%f275, %f274;
	fma.rn.f32 	%f276, %f270, 0f3FB8AA3B, %f275;
	fma.rn.f32 	%f277, %f270, 0f32A57060, %f276;
	mov.b32 	%r69, %f273;
	shl.b32 	%r70, %r69, 23;
	mov.b32 	%f278, %r70;
	ex2.approx.ftz.f32 	%f279, %f277;
	fma.rn.f32 	%f373, %f279, %f278, %f268;
	add.s32 	%r95, %r95, 4;
$L__BB32_21:
	setp.eq.s32 	%p45, %r32, 0;
	@%p45 bra 	$L__BB32_26;
	setp.eq.s32 	%p46, %r32, 1;
	@%p46 bra 	$L__BB32_24;
	add.s32 	%r71, %r95, %r19;
	mul.wide.s32 	%rd19, %r71, 4;
	add.s64 	%rd20, %rd1, %rd19;
	ld.global.f32 	%f281, [%rd20];
	sub.f32 	%f282, %f281, %f362;
	fma.rn.f32 	%f283, %f282, 0f3BBB989D, 0f3F000000;
	cvt.sat.f32.f32 	%f284, %f283;
	mov.f32 	%f285, 0f4B400001;
	mov.f32 	%f286, 0f437C0000;
	fma.rm.f32 	%f287, %f284, %f286, %f285;
	add.f32 	%f288, %f287, 0fCB40007F;
	neg.f32 	%f289, %f288;
	fma.rn.f32 	%f290, %f282, 0f3FB8AA3B, %f289;
	fma.rn.f32 	%f291, %f282, 0f32A57060, %f290;
	mov.b32 	%r72, %f287;
	shl.b32 	%r73, %r72, 23;
	mov.b32 	%f292, %r73;
	ex2.approx.ftz.f32 	%f293, %f291;
	fma.rn.f32 	%f294, %f293, %f292, %f373;
	ld.global.f32 	%f295, [%rd20+4];
	sub.f32 	%f296, %f295, %f362;
	fma.rn.f32 	%f297, %f296, 0f3BBB989D, 0f3F000000;
	cvt.sat.f32.f32 	%f298, %f297;
	fma.rm.f32 	%f299, %f298, %f286, %f285;
	add.f32 	%f300, %f299, 0fCB40007F;
	neg.f32 	%f301, %f300;
	fma.rn.f32 	%f302, %f296, 0f3FB8AA3B, %f301;
	fma.rn.f32 	%f303, %f296, 0f32A57060, %f302;
	mov.b32 	%r74, %f299;
	shl.b32 	%r75, %r74, 23;
	mov.b32 	%f304, %r75;
	ex2.approx.ftz.f32 	%f305, %f303;
	fma.rn.f32 	%f373, %f305, %f304, %f294;
	add.s32 	%r95, %r95, 2;
$L__BB32_24:
	and.b32  	%r76, %r37, 1;
	setp.eq.b32 	%p47, %r76, 1;
	not.pred 	%p48, %p47;
	@%p48 bra 	$L__BB32_26;
	add.s32 	%r77, %r95, %r19;
	mul.wide.s32 	%rd21, %r77, 4;
	add.s64 	%rd22, %rd1, %rd21;
	ld.global.f32 	%f306, [%rd22];
	sub.f32 	%f307, %f306, %f362;
	fma.rn.f32 	%f308, %f307, 0f3BBB989D, 0f3F000000;
	cvt.sat.f32.f32 	%f309, %f308;
	mov.f32 	%f310, 0f4B400001;
	mov.f32 	%f311, 0f437C0000;
	fma.rm.f32 	%f312, %f309, %f311, %f310;
	add.f32 	%f313, %f312, 0fCB40007F;
	neg.f32 	%f314, %f313;
	fma.rn.f32 	%f315, %f307, 0f3FB8AA3B, %f314;
	fma.rn.f32 	%f316, %f307, 0f32A57060, %f315;
	mov.b32 	%r78, %f312;
	shl.b32 	%r79, %r78, 23;
	mov.b32 	%f317, %r79;
	ex2.approx.ftz.f32 	%f318, %f316;
	fma.rn.f32 	%f373, %f318, %f317, %f373;
$L__BB32_26:
	add.f32 	%f374, %f373, 0f2B8CBCCC;
$L__BB32_27:
	setp.lt.f32 	%p49, %f374, 0f00800000;
	mul.f32 	%f319, %f374, 0f4B000000;
	selp.f32 	%f320, %f319, %f374, %p49;
	selp.f32 	%f321, 0fC1B80000, 0f00000000, %p49;
	mov.b32 	%r80, %f320;
	add.s32 	%r81, %r80, -1059760811;
	and.b32  	%r82, %r81, -8388608;
	sub.s32 	%r83, %r80, %r82;
	mov.b32 	%f322, %r83;
	cvt.rn.f32.s32 	%f323, %r82;
	fma.rn.f32 	%f324, %f323, 0f34000000, %f321;
	add.f32 	%f325, %f322, 0fBF800000;
	fma.rn.f32 	%f326, %f325, 0fBE055027, 0f3E1039F6;
	fma.rn.f32 	%f327, %f326, %f325, 0fBDF8CDCC;
	fma.rn.f32 	%f328, %f327, %f325, 0f3E0F2955;
	fma.rn.f32 	%f329, %f328, %f325, 0fBE2AD8B9;
	fma.rn.f32 	%f330, %f329, %f325, 0f3E4CED0B;
	fma.rn.f32 	%f331, %f330, %f325, 0fBE7FFF22;
	fma.rn.f32 	%f332, %f331, %f325, 0f3EAAAA78;
	fma.rn.f32 	%f333, %f332, %f325, 0fBF000000;
	mul.f32 	%f334, %f325, %f333;
	fma.rn.f32 	%f335, %f334, %f325, %f325;
	fma.rn.f32 	%f336, %f324, 0f3F317218, %f335;
	setp.gt.u32 	%p50, %r80, 2139095039;
	fma.rn.f32 	%f337, %f320, 0f7F800000, 0f7F800000;
	selp.f32 	%f338, %f337, %f336, %p50;
	setp.eq.f32 	%p51, %f320, 0f00000000;
	selp.f32 	%f339, 0fFF800000, %f338, %p51;
	add.f32 	%f340, %f362, %f339;
	cvta.to.global.u64 	%rd23, %rd4;
	mul.wide.s32 	%rd24, %r1, 4;
	add.s64 	%rd25, %rd23, %rd24;
	ld.global.u32 	%r84, [%rd25];
	mad.lo.s32 	%r85, %r37, %r1, %r84;
	mul.wide.s32 	%rd26, %r85, 4;
	add.s64 	%rd27, %rd1, %rd26;
	ld.global.f32 	%f341, [%rd27];
	sub.f32 	%f342, %f340, %f341;
	cvt.rn.f32.s32 	%f343, %r37;
	div.rn.f32 	%f344, %f363, %f343;
	sub.f32 	%f345, %f340, %f344;
	mul.f32 	%f346, %f342, 0f3F666666;
	fma.rn.f32 	%f347, %f345, 0f3DCCCCCD, %f346;
	cvta.to.global.u64 	%rd28, %rd5;
	add.s64 	%rd29, %rd28, %rd24;
	st.global.f32 	[%rd29], %f347;
$L__BB32_28:
	ret;

}
	// .globl	_Z17cross_entropy_bwdPfPiS_iif
.visible .entry _Z17cross_entropy_bwdPfPiS_iif(
	.param .u64 .ptr .align 1 _Z17cross_entropy_bwdPfPiS_iif_param_0,
	.param .u64 .ptr .align 1 _Z17cross_entropy_bwdPfPiS_iif_param_1,
	.param .u64 .ptr .align 1 _Z17cross_entropy_bwdPfPiS_iif_param_2,
	.param .u32 _Z17cross_entropy_bwdPfPiS_iif_param_3,
	.param .u32 _Z17cross_entropy_bwdPfPiS_iif_param_4,
	.param .f32 _Z17cross_entropy_bwdPfPiS_iif_param_5
)
{
	.reg .pred 	%p<50>;
	.reg .b32 	%r<98>;
	.reg .b32 	%f<319>;
	.reg .b64 	%rd<30>;

	ld.param.u64 	%rd6, [_Z17cross_entropy_bwdPfPiS_iif_param_0];
	ld.param.u64 	%rd4, [_Z17cross_entropy_bwdPfPiS_iif_param_1];
	ld.param.u64 	%rd5, [_Z17cross_entropy_bwdPfPiS_iif_param_2];
	ld.param.u32 	%r40, [_Z17cross_entropy_bwdPfPiS_iif_param_3];
	ld.param.u32 	%r39, [_Z17cross_entropy_bwdPfPiS_iif_param_4];
	ld.param.f32 	%f28, [_Z17cross_entropy_bwdPfPiS_iif_param_5];
	cvta.to.global.u64 	%rd1, %rd6;
	mov.u32 	%r41, %ctaid.x;
	mov.u32 	%r42, %ntid.x;
	mov.u32 	%r43, %tid.x;
	mad.lo.s32 	%r1, %r41, %r42, %r43;
	mul.lo.s32 	%r44, %r39, %r40;
	setp.ge.s32 	%p1, %r1, %r44;
	@%p1 bra 	$L__BB33_28;
	cvta.to.global.u64 	%rd7, %rd4;
	div.s32 	%r2, %r1, %r39;
	mul.wide.s32 	%rd8, %r2, 4;
	add.s64 	%rd9, %rd7, %rd8;
	ld.global.u32 	%r3, [%rd9];
	setp.lt.s32 	%p2, %r39, 1;
	mov.f32 	%f308, 0fF149F2CA;
	@%p2 bra 	$L__BB33_14;
	mul.lo.s32 	%r4, %r2, %r39;
	and.b32  	%r5, %r39, 15;
	setp.lt.u32 	%p3, %r39, 16;
	mov.f32 	%f308, 0fF149F2CA;
	mov.b32 	%r86, 0;
	@%p3 bra 	$L__BB33_5;
	and.b32  	%r86, %r39, 2147483632;
	neg.s32 	%r92, %r86;
	add.s64 	%rd2, %rd1, 32;
	mov.f32 	%f308, 0fF149F2CA;
	mov.u32 	%r91, %r4;
$L__BB33_4:
	.pragma "nounroll";
	mul.wide.s32 	%rd10, %r91, 4;
	add.s64 	%rd11, %rd2, %rd10;
	ld.global.f32 	%f33, [%rd11+-32];
	setp.gt.f32 	%p4, %f33, %f308;
	selp.f32 	%f34, %f33, %f308, %p4;
	ld.global.f32 	%f35, [%rd11+-28];
	setp.gt.f32 	%p5, %f35, %f34;
	selp.f32 	%f36, %f35, %f34, %p5;
	ld.global.f32 	%f37, [%rd11+-24];
	setp.gt.f32 	%p6, %f37, %f36;
	selp.f32 	%f38, %f37, %f36, %p6;
	ld.global.f32 	%f39, [%rd11+-20];
	setp.gt.f32 	%p7, %f39, %f38;
	selp.f32 	%f40, %f39, %f38, %p7;
	ld.global.f32 	%f41, [%rd11+-16];
	setp.gt.f32 	%p8, %f41, %f40;
	selp.f32 	%f42, %f41, %f40, %p8;
	ld.global.f32 	%f43, [%rd11+-12];
	setp.gt.f32 	%p9, %f43, %f42;
	selp.f32 	%f44, %f43, %f42, %p9;
	ld.global.f32 	%f45, [%rd11+-8];
	setp.gt.f32 	%p10, %f45, %f44;
	selp.f32 	%f46, %f45, %f44, %p10;
	ld.global.f32 	%f47, [%rd11+-4];
	setp.gt.f32 	%p11, %f47, %f46;
	selp.f32 	%f48, %f47, %f46, %p11;
	ld.global.f32 	%f49, [%rd11];
	setp.gt.f32 	%p12, %f49, %f48;
	selp.f32 	%f50, %f49, %f48, %p12;
	ld.global.f32 	%f51, [%rd11+4];
	setp.gt.f32 	%p13, %f51, %f50;
	selp.f32 	%f52, %f51, %f50, %p13;
	ld.global.f32 	%f53, [%rd11+8];
	setp.gt.f32 	%p14, %f53, %f52;
	selp.f32 	%f54, %f53, %f52, %p14;
	ld.global.f32 	%f55, [%rd11+12];
	setp.gt.f32 	%p15, %f55, %f54;
	selp.f32 	%f56, %f55, %f54, %p15;
	ld.global.f32 	%f57, [%rd11+16];
	setp.gt.f32 	%p16, %f57, %f56;
	selp.f32 	%f58, %f57, %f56, %p16;
	ld.global.f32 	%f59, [%rd11+20];
	setp.gt.f32 	%p17, %f59, %f58;
	selp.f32 	%f60, %f59, %f58, %p17;
	ld.global.f32 	%f61, [%rd11+24];
	setp.gt.f32 	%p18, %f61, %f60;
	selp.f32 	%f62, %f61, %f60, %p18;
	ld.global.f32 	%f63, [%rd11+28];
	setp.gt.f32 	%p19, %f63, %f62;
	selp.f32 	%f308, %f63, %f62, %p19;
	add.s32 	%r92, %r92, 16;
	add.s32 	%r91, %r91, 16;
	setp.eq.s32 	%p20, %r92, 0;
	@%p20 bra 	$L__BB33_5;
	bra.uni 	$L__BB33_4;
$L__BB33_5:
	setp.eq.s32 	%p21, %r5, 0;
	@%p21 bra 	$L__BB33_14;
	and.b32  	%r9, %r39, 7;
	setp.lt.u32 	%p22, %r5, 8;
	@%p22 bra 	$L__BB33_8;
	add.s32 	%r46, %r86, %r4;
	mul.wide.s32 	%rd12, %r46, 4;
	add.s64 	%rd13, %rd1, %rd12;
	ld.global.f32 	%f65, [%rd13];
	setp.gt.f32 	%p23, %f65, %f308;
	selp.f32 	%f66, %f65, %f308, %p23;
	ld.global.f32 	%f67, [%rd13+4];
	setp.gt.f32 	%p24, %f67, %f66;
	selp.f32 	%f68, %f67, %f66, %p24;
	ld.global.f32 	%f69, [%rd13+8];
	setp.gt.f32 	%p25, %f69, %f68;
	selp.f32 	%f70, %f69, %f68, %p25;
	ld.global.f32 	%f71, [%rd13+12];
	setp.gt.f32 	%p26, %f71, %f70;
	selp.f32 	%f72, %f71, %f70, %p26;
	ld.global.f32 	%f73, [%rd13+16];
	setp.gt.f32 	%p27, %f73, %f72;
	selp.f32 	%f74, %f73, %f72, %p27;
	ld.global.f32 	%f75, [%rd13+20];
	setp.gt.f32 	%p28, %f75, %f74;
	selp.f32 	%f76, %f75, %f74, %p28;
	ld.global.f32 	%f77, [%rd13+24];
	setp.gt.f32 	%p29, %f77, %f76;
	selp.f32 	%f78, %f77, %f76, %p29;
	ld.global.f32 	%f79, [%rd13+28];
	setp.gt.f32 	%p30, %f79, %f78;
	selp.f32 	%f308, %f79, %f78, %p30;
	add.s32 	%r86, %r86, 8;
$L__BB33_8:
	setp.eq.s32 	%p31, %r9, 0;
	@%p31 bra 	$L__BB33_14;
	and.b32  	%r12, %r39, 3;
	setp.lt.u32 	%p32, %r9, 4;
	@%p32 bra 	$L__BB33_11;
	add.s32 	%r47, %r86, %r4;
	mul.wide.s32 	%rd14, %r47, 4;
	add.s64 	%rd15, %rd1, %rd14;
	ld.global.f32 	%f81, [%rd15];
	setp.gt.f32 	%p33, %f81, %f308;
	selp.f32 	%f82, %f81, %f308, %p33;
	ld.global.f32 	%f83, [%rd15+4];
	setp.gt.f32 	%p34, %f83, %f82;
	selp.f32 	%f84, %f83, %f82, %p34;
	ld.global.f32 	%f85, [%rd15+8];
	setp.gt.f32 	%p35, %f85, %f84;
	selp.f32 	%f86, %f85, %f84, %p35;
	ld.global.f32 	%f87, [%rd15+12];
	setp.gt.f32 	%p36, %f87, %f86;
	selp.f32 	%f308, %f87, %f86, %p36;
	add.s32 	%r86, %r86, 4;
$L__BB33_11:
	setp.eq.s32 	%p37, %r12, 0;
	@%p37 bra 	$L__BB33_14;
	add.s32 	%r90, %r86, %r4;
	neg.s32 	%r89, %r12;
$L__BB33_13:
	.pragma "nounroll";
	mul.wide.s32 	%rd16, %r90, 4;
	add.s64 	%rd17, %rd1, %rd16;
	ld.global.f32 	%f88, [%rd17];
	setp.gt.f32 	%p38, %f88, %f308;
	selp.f32 	%f308, %f88, %f308, %p38;
	add.s32 	%r90, %r90, 1;
	add.s32 	%r89, %r89, 1;
	setp.ne.s32 	%p39, %r89, 0;
	@%p39 bra 	$L__BB33_13;
$L__BB33_14:
	setp.lt.s32 	%p40, %r39, 1;
	mov.f32 	%f318, 0f2B8CBCCC;
	@%p40 bra 	$L__BB33_27;
	mul.lo.s32 	%r21, %r2, %r39;
	and.b32  	%r22, %r39, 7;
	setp.lt.u32 	%p41, %r39, 8;
	mov.f32 	%f317, 0f00000000;
	mov.b32 	%r95, 0;
	@%p41 bra 	$L__BB33_18;
	and.b32  	%r95, %r39, 2147483640;
	neg.s32 	%r94, %r95;
	add.s64 	%rd3, %rd1, 16;
	mov.f32 	%f317, 0f00000000;
	mov.u32 	%r93, %r21;
$L__BB33_17:
	.pragma "nounroll";
	mul.wide.s32 	%rd18, %r93, 4;
	add.s64 	%rd19, %rd3, %rd18;
	ld.global.f32 	%f93, [%rd19+-16];
	sub.f32 	%f94, %f93, %f308;
	fma.rn.f32 	%f95, %f94, 0f3BBB989D, 0f3F000000;
	cvt.sat.f32.f32 	%f96, %f95;
	mov.f32 	%f97, 0f4B400001;
	mov.f32 	%f98, 0f437C0000;
	fma.rm.f32 	%f99, %f96, %f98, %f97;
	add.f32 	%f100, %f99, 0fCB40007F;
	neg.f32 	%f101, %f100;
	fma.rn.f32 	%f102, %f94, 0f3FB8AA3B, %f101;
	fma.rn.f32 	%f103, %f94, 0f32A57060, %f102;
	mov.b32 	%r49, %f99;
	shl.b32 	%r50, %r49, 23;
	mov.b32 	%f104, %r50;
	ex2.approx.ftz.f32 	%f105, %f103;
	fma.rn.f32 	%f106, %f105, %f104, %f317;
	ld.global.f32 	%f107, [%rd19+-12];
	sub.f32 	%f108, %f107, %f308;
	fma.rn.f32 	%f109, %f108, 0f3BBB989D, 0f3F000000;
	cvt.sat.f32.f32 	%f110, %f109;
	fma.rm.f32 	%f111, %f110, %f98, %f97;
	add.f32 	%f112, %f111, 0fCB40007F;
	neg.f32 	%f113, %f112;
	fma.rn.f32 	%f114, %f108, 0f3FB8AA3B, %f113;
	fma.rn.f32 	%f115, %f108, 0f32A57060, %f114;
	mov.b32 	%r51, %f111;
	shl.b32 	%r52, %r51, 23;
	mov.b32 	%f116, %r52;
	ex2.approx.ftz.f32 	%f117, %f115;
	fma.rn.f32 	%f118, %f117, %f116, %f106;
	ld.global.f32 	%f119, [%rd19+-8];
	sub.f32 	%f120, %f119, %f308;
	fma.rn.f32 	%f121, %f120, 0f3BBB989D, 0f3F000000;
	cvt.sat.f32.f32 	%f122, %f121;
	fma.rm.f32 	%f123, %f122, %f98, %f97;
	add.f32 	%f124, %f123, 0fCB40007F;
	neg.f32 	%f125, %f124;
	fma.rn.f32 	%f126, %f120, 0f3FB8AA3B, %f125;
	fma.rn.f32 	%f127, %f120, 0f32A57060, %f126;
	mov.b32 	%r53, %f123;
	shl.b32 	%r54, %r53, 23;
	mov.b32 	%f128, %r54;
	ex2.approx.ftz.f32 	%f129, %f127;
	fma.rn.f32 	%f130, %f129, %f128, %f118;
	ld.global.f32 	%f131, [%rd19+-4];
	sub.f32 	%f132, %f131, %f308;
	fma.rn.f32 	%f133, %f132, 0f3BBB989D, 0f3F000000;
	cvt.sat.f32.f32 	%f134, %f133;
	fma.rm.f32 	%f135, %f134, %f98, %f97;
	add.f32 	%f136, %f135, 0fCB40007F;
	neg.f32 	%f137, %f136;
	fma.rn.f32 	%f138, %f132, 0f3FB8AA3B, %f137;
	fma.rn.f32 	%f139, %f132, 0f32A57060, %f138;
	mov.b32 	%r55, %f135;
	shl.b32 	%r56, %r55, 23;
	mov.b32 	%f140, %r56;
	ex2.approx.ftz.f32 	%f141, %f139;
	fma.rn.f32 	%f142, %f141, %f140, %f130;
	ld.global.f32 	%f143, [%rd19];
	sub.f32 	%f144, %f143, %f308;
	fma.rn.f32 	%f145, %f144, 0f3BBB989D, 0f3F000000;
	cvt.sat.f32.f32 	%f146, %f145;
	fma.rm.f32 	%f147, %f146, %f98, %f97;
	add.f32 	%f148, %f147, 0fCB40007F;
	neg.f32 	%f149, %f148;
	fma.rn.f32 	%f150, %f144, 0f3FB8AA3B, %f149;
	fma.rn.f32 	%f151, %f144, 0f32A57060, %f150;
	mov.b32 	%r57, %f147;
	shl.b32 	%r58, %r57, 23;
	mov.b32 	%f152, %r58;
	ex2.approx.ftz.f32 	%f153, %f151;
	fma.rn.f32 	%f154, %f153, %f152, %f142;
	ld.global.f32 	%f155, [%rd19+4];
	sub.f32 	%f156, %f155, %f308;
	fma.rn.f32 	%f157, %f156, 0f3BBB989D, 0f3F000000;
	cvt.sat.f32.f32 	%f158, %f157;
	fma.rm.f32 	%f159, %f158, %f98, %f97;
	add.f32 	%f160, %f159, 0fCB40007F;
	neg.f32 	%f161, %f160;
	fma.rn.f32 	%f162, %f156, 0f3FB8AA3B, %f161;
	fma.rn.f32 	%f163, %f156, 0f32A57060, %f162;
	mov.b32 	%r59, %f159;
	shl.b32 	%r60, %r59, 23;
	mov.b32 	%f164, %r60;
	ex2.approx.ftz.f32 	%f165, %f163;
	fma.rn.f32 	%f166, %f165, %f164, %f154;
	ld.global.f32 	%f167, [%rd19+8];
	sub.f32 	%f168, %f167, %f308;
	fma.rn.f32 	%f169, %f168, 0f3BBB989D, 0f3F000000;
	cvt.sat.f32.f32 	%f170, %f169;
	fma.rm.f32 	%f171, %f170, %f98, %f97;
	add.f32 	%f172, %f171, 0fCB40007F;
	neg.f32 	%f173, %f172;
	fma.rn.f32 	%f174, %f168, 0f3FB8AA3B, %f173;
	fma.rn.f32 	%f175, %f168, 0f32A57060, %f174;
	mov.b32 	%r61, %f171;
	shl.b32 	%r62, %r61, 23;
	mov.b32 	%f176, %r62;
	ex2.approx.ftz.f32 	%f177, %f175;
	fma.rn.f32 	%f178, %f177, %f176, %f166;
	ld.global.f32 	%f179, [%rd19+12];
	sub.f32 	%f180, %f179, %f308;
	fma.rn.f32 	%f181, %f180, 0f3BBB989D, 0f3F000000;
	cvt.sat.f32.f32 	%f182, %f181;
	fma.rm.f32 	%f183, %f182, %f98, %f97;
	add.f32 	%f184, %f183, 0fCB40007F;
	neg.f32 	%f185, %f184;
	fma.rn.f32 	%f186, %f180, 0f3FB8AA3B, %f185;
	fma.rn.f32 	%f187, %f180, 0f32A57060, %f186;
	mov.b32 	%r63, %f183;
	shl.b32 	%r64, %r63, 23;
	mov.b32 	%f188, %r64;
	ex2.approx.ftz.f32 	%f189, %f187;
	fma.rn.f32 	%f317, %f189, %f188, %f178;
	add.s32 	%r94, %r94, 8;
	add.s32 	%r93, %r93, 8;
	setp.ne.s32 	%p42, %r94, 0;
	@%p42 bra 	$L__BB33_17;
$L__BB33_18:
	setp.eq.s32 	%p43, %r22, 0;
	@%p43 bra 	$L__BB33_26;
	and.b32  	%r34, %r39, 3;
	setp.lt.u32 	%p44, %r22, 4;
	@%p44 bra 	$L__BB33_21;
	add.s32 	%r65, %r95, %r21;
	mul.wide.s32 	%rd20, %r65, 4;
	add.s64 	%rd21, %rd1, %rd20;
	ld.global.f32 	%f191, [%rd21];
	sub.f32 	%f192, %f191, %f308;
	fma.rn.f32 	%f193, %f192, 0f3BBB989D, 0f3F000000;
	cvt.sat.f32.f32 	%f194, %f193;
	mov.f32 	%f195, 0f4B400001;
	mov.f32 	%f196, 0f437C0000;
	fma.rm.f32 	%f197, %f194, %f196, %f195;
	add.f32 	%f198, %f197, 0fCB40007F;
	neg.f32 	%f199, %f198;
	fma.rn.f32 	%f200, %f192, 0f3FB8AA3B, %f199;
	fma.rn.f32 	%f201, %f192, 0f32A57060, %f200;
	mov.b32 	%r66, %f197;
	shl.b32 	%r67, %r66, 23;
	mov.b32 	%f202, %r67;
	ex2.approx.ftz.f32 	%f203, %f201;
	fma.rn.f32 	%f204, %f203, %f202, %f317;
	ld.global.f32 	%f205, [%rd21+4];
	sub.f32 	%f206, %f205, %f308;
	fma.rn.f32 	%f207, %f206, 0f3BBB989D, 0f3F000000;
	cvt.sat.f32.f32 	%f208, %f207;
	fma.rm.f32 	%f209, %f208, %f196, %f195;
	add.f32 	%f210, %f209, 0fCB40007F;
	neg.f32 	%f211, %f210;
	fma.rn.f32 	%f212, %f206, 0f3FB8AA3B, %f211;
	fma.rn.f32 	%f213, %f206, 0f32A57060, %f212;
	mov.b32 	%r68, %f209;
	shl.b32 	%r69, %r68, 23;
	mov.b32 	%f214, %r69;
	ex2.approx.ftz.f32 	%f215, %f213;
	fma.rn.f32 	%f216, %f215, %f214, %f204;
	ld.global.f32 	%f217, [%rd21+8];
	sub.f32 	%f218, %f217, %f308;
	fma.rn.f32 	%f219, %f218, 0f3BBB989D, 0f3F000000;
	cvt.sat.f32.f32 	%f220, %f219;
	fma.rm.f32 	%f221, %f220, %f196, %f195;
	add.f32 	%f222, %f221, 0fCB40007F;
	neg.f32 	%f223, %f222;
	fma.rn.f32 	%f224, %f218, 0f3FB8AA3B, %f223;
	fma.rn.f32 	%f225, %f218, 0f32A57060, %f224;
	mov.b32 	%r70, %f221;
	shl.b32 	%r71, %r70, 23;
	mov.b32 	%f226, %r71;
	ex2.approx.ftz.f32 	%f227, %f225;
	fma.rn.f32 	%f228, %f227, %f226, %f216;
	ld.global.f32 	%f229, [%rd21+12];
	sub.f32 	%f230, %f229, %f308;
	fma.rn.f32 	%f231, %f230, 0f3BBB989D, 0f3F000000;
	cvt.sat.f32.f32 	%f232, %f231;
	fma.rm.f32 	%f233, %f232, %f196, %f195;
	add.f32 	%f234, %f233, 0fCB40007F;
	neg.f32 	%f235, %f234;
	fma.rn.f32 	%f236, %f230, 0f3FB8AA3B, %f235;
	fma.rn.f32 	%f237, %f230, 0f32A57060, %f236;
	mov.b32 	%r72, %f233;
	shl.b32 	%r73, %r72, 23;
	mov.b32 	%f238, %r73;
	ex2.approx.ftz.f32 	%f239, %f237;
	fma.rn.f32 	%f317, %f239, %f238, %f228;
	add.s32 	%r95, %r95, 4;
$L__BB33_21:
	setp.eq.s32 	%p45, %r34, 0;
	@%p45 bra 	$L__BB33_26;
	setp.eq.s32 	%p46, %r34, 1;
	@%p46 bra 	$L__BB33_24;
	add.s32 	%r74, %r95, %r21;
	mul.wide.s32 	%rd22, %r74, 4;
	add.s64 	%rd23, %rd1, %rd22;
	ld.global.f32 	%f241, [%rd23];
	sub.f32 	%f242, %f241, %f308;
	fma.rn.f32 	%f243, %f242, 0f3BBB989D, 0f3F000000;
	cvt.sat.f32.f32 	%f244, %f243;
	mov.f32 	%f245, 0f4B400001;
	mov.f32 	%f246, 0f437C0000;
	fma.rm.f32 	%f247, %f244, %f246, %f245;
	add.f32 	%f248, %f247, 0fCB40007F;
	neg.f32 	%f249, %f248;
	fma.rn.f32 	%f250, %f242, 0f3FB8AA3B, %f249;
	fma.rn.f32 	%f251, %f242, 0f32A57060, %f250;
	mov.b32 	%r75, %f247;
	shl.b32 	%r76, %r75, 23;
	mov.b32 	%f252, %r76;
	ex2.approx.ftz.f32 	%f253, %f251;
	fma.rn.f32 	%f254, %f253, %f252, %f317;
	ld.global.f32 	%f255, [%rd23+4];
	sub.f32 	%f256, %f255, %f308;
	fma.rn.f32 	%f257, %f256, 0f3BBB989D, 0f3F000000;
	cvt.sat.f32.f32 	%f258, %f257;
	fma.rm.f32 	%f259, %f258, %f246, %f245;
	add.f32 	%f260, %f259, 0fCB40007F;
	neg.f32 	%f261, %f260;
	fma.rn.f32 	%f262, %f256, 0f3FB8AA3B, %f261;
	fma.rn.f32 	%f263, %f256, 0f32A57060, %f262;
	mov.b32 	%r77, %f259;
	shl.b32 	%r78, %r77, 23;
	mov.b32 	%f264, %r78;
	ex2.approx.ftz.f32 	%f265, %f263;
	fma.rn.f32 	%f317, %f265, %f264, %f254;
	add.s32 	%r95, %r95, 2;
$L__BB33_24:
	and.b32  	%r79, %r39, 1;
	setp.eq.b32 	%p47, %r79, 1;
	not.pred 	%p48, %p47;
	@%p48 bra 	$L__BB33_26;
	add.s32 	%r80, %r95, %r21;
	mul.wide.s32 	%rd24, %r80, 4;
	add.s64 	%rd25, %rd1, %rd24;
	ld.global.f32 	%f266, [%rd25];
	sub.f32 	%f267, %f266, %f308;
	fma.rn.f32 	%f268, %f267, 0f3BBB989D, 0f3F000000;
	cvt.sat.f32.f32 	%f269, %f268;
	mov.f32 	%f270, 0f4B400001;
	mov.f32 	%f271, 0f437C0000;
	fma.rm.f32 	%f272, %f269, %f271, %f270;
	add.f32 	%f273, %f272, 0fCB40007F;
	neg.f32 	%f274, %f273;
	fma.rn.f32 	%f275, %f267, 0f3FB8AA3B, %f274;
	fma.rn.f32 	%f276, %f267, 0f32A57060, %f275;
	mov.b32 	%r81, %f272;
	shl.b32 	%r82, %r81, 23;
	mov.b32 	%f277, %r82;
	ex2.approx.ftz.f32 	%f278, %f276;
	fma.rn.f32 	%f317, %f278, %f277, %f317;
$L__BB33_26:
	add.f32 	%f318, %f317, 0f2B8CBCCC;
$L__BB33_27:
	mul.wide.s32 	%rd26, %r1, 4;
	add.s64 	%rd27, %rd1, %rd26;
	ld.global.f32 	%f279, [%rd27];
	sub.f32 	%f280, %f279, %f308;
	fma.rn.f32 	%f281, %f280, 0f3BBB989D, 0f3F000000;
	cvt.sat.f32.f32 	%f282, %f281;
	mov.f32 	%f283, 0f4B400001;
	mov.f32 	%f284, 0f437C0000;
	fma.rm.f32 	%f285, %f282, %f284, %f283;
	add.f32 	%f286, %f285, 0fCB40007F;
	neg.f32 	%f287, %f286;
	fma.rn.f32 	%f288, %f280, 0f3FB8AA3B, %f287;
	fma.rn.f32 	%f289, %f280, 0f32A57060, %f288;
	mov.b32 	%r83, %f285;
	shl.b32 	%r84, %r83, 23;
	mov.b32 	%f290, %r84;
	ex2.approx.ftz.f32 	%f291, %f289;
	mul.f32 	%f292, %f291, %f290;
	div.rn.f32 	%f293, %f292, %f318;
	rem.s32 	%r85, %r1, %r39;
	setp.eq.s32 	%p49, %r85, %r3;
	selp.f32 	%f294, 0f3F666666, 0f00000000, %p49;
	cvt.rn.f32.s32 	%f295, %r39;
	mov.f32 	%f296, 0f3DCCCCCD;
	div.rn.f32 	%f297, %f296, %f295;
	add.f32 	%f298, %f297, %f294;
	sub.f32 	%f299, %f293, %f298;
	mul.f32 	%f300, %f28, %f299;
	cvta.to.global.u64 	%rd28, %rd5;
	add.s64 	%rd29, %rd28, %rd26;
	st.global.f32 	[%rd29], %f300;
$L__BB33_28:
	ret;

}
	// .globl	_Z11adam_kernelPfS_S_S_iiffff
.visible .entry _Z11adam_kernelPfS_S_S_iiffff(
	.param .u64 .ptr .align 1 _Z11adam_kernelPfS_S_S_iiffff_param_0,
	.param .u64 .ptr .align 1 _Z11adam_kernelPfS_S_S_iiffff_param_1,
	.param .u64 .ptr .align 1 _Z11adam_kernelPfS_S_S_iiffff_param_2,
	.param .u64 .ptr .align 1 _Z11adam_kernelPfS_S_S_iiffff_param_3,
	.param .u32 _Z11adam_kernelPfS_S_S_iiffff_param_4,
	.param .u32 _Z11adam_kernelPfS_S_S_iiffff_param_5,
	.param .f32 _Z11adam_kernelPfS_S_S_iiffff_param_6,
	.param .f32 _Z11adam_kernelPfS_S_S_iiffff_param_7,
	.param .f32 _Z11adam_kernelPfS_S_S_iiffff_param_8,
	.param .f32 _Z11adam_kernelPfS_S_S_iiffff_param_9
)
{
	.reg .pred 	%p<46>;
	.reg .b32 	%r<35>;
	.reg .b32 	%f<175>;
	.reg .b64 	%rd<15>;

	ld.param.u64 	%rd1, [_Z11adam_kernelPfS_S_S_iiffff_param_0];
	ld.param.u64 	%rd2, [_Z11adam_kernelPfS_S_S_iiffff_param_1];
	ld.param.u64 	%rd3, [_Z11adam_kernelPfS_S_S_iiffff_param_2];
	ld.param.u64 	%rd4, [_Z11adam_kernelPfS_S_S_iiffff_param_3];
	ld.param.u32 	%r3, [_Z11adam_kernelPfS_S_S_iiffff_param_4];
	ld.param.u32 	%r2, [_Z11adam_kernelPfS_S_S_iiffff_param_5];
	ld.param.f32 	%f20, [_Z11adam_kernelPfS_S_S_iiffff_param_6];
	ld.param.f32 	%f21, [_Z11adam_kernelPfS_S_S_iiffff_param_7];
	ld.param.f32 	%f22, [_Z11adam_kernelPfS_S_S_iiffff_param_8];
	ld.param.f32 	%f23, [_Z11adam_kernelPfS_S_S_iiffff_param_9];
	mov.u32 	%r4, %ctaid.x;
	mov.u32 	%r5, %ntid.x;
	mov.u32 	%r6, %tid.x;
	mad.lo.s32 	%r1, %r4, %r5, %r6;
	setp.ge.s32 	%p1, %r1, %r3;
	mov.f32 	%f173, 0f3F800000;
	@%p1 bra 	$L__BB34_18;
	cvta.to.global.u64 	%rd5, %rd2;
	cvta.to.global.u64 	%rd6, %rd3;
	cvta.to.global.u64 	%rd7, %rd4;
	cvt.rn.f32.s32 	%f25, %r2;
	add.f32 	%f1, %f25, 0f3F800000;
	mul.wide.s32 	%rd8, %r1, 4;
	add.s64 	%rd9, %rd5, %rd8;
	ld.global.f32 	%f26, [%rd9];
	add.s64 	%rd10, %rd6, %rd8;
	ld.global.f32 	%f27, [%rd10];
	mul.f32 	%f28, %f21, %f27;
	mov.f32 	%f24, 0f3F800000;
	sub.f32 	%f29, %f24, %f21;
	fma.rn.f32 	%f30, %f29, %f26, %f28;
	st.global.f32 	[%rd10], %f30;
	add.s64 	%rd11, %rd7, %rd8;
	ld.global.f32 	%f31, [%rd11];
	mul.f32 	%f32, %f22, %f31;
	sub.f32 	%f33, %f24, %f22;
	mul.f32 	%f34, %f26, %f26;
	fma.rn.f32 	%f2, %f33, %f34, %f32;
	st.global.f32 	[%rd11], %f2;
	ld.global.f32 	%f3, [%rd10];
	mul.f32 	%f35, %f1, 0f3F000000;
	cvt.rzi.f32.f32 	%f36, %f35;
	add.f32 	%f37, %f36, %f36;
	sub.f32 	%f38, %f1, %f37;
	abs.f32 	%f4, %f38;
	abs.f32 	%f5, %f21;
	setp.lt.f32 	%p2, %f5, 0f00800000;
	mul.f32 	%f39, %f5, 0f4B800000;
	selp.f32 	%f40, %f39, %f5, %p2;
	selp.f32 	%f41, 0fC1C00000, 0f00000000, %p2;
	mov.b32 	%r7, %f40;
	add.s32 	%r8, %r7, -1060439283;
	and.b32  	%r9, %r8, -8388608;
	sub.s32 	%r10, %r7, %r9;
	mov.b32 	%f42, %r10;
	cvt.rn.f32.s32 	%f43, %r9;
	fma.rn.f32 	%f44, %f43, 0f34000000, %f41;
	add.f32 	%f45, %f42, 0fBF800000;
	add.f32 	%f46, %f42, 0f3F800000;
	rcp.approx.ftz.f32 	%f47, %f46;
	add.f32 	%f48, %f45, %f45;
	mul.f32 	%f49, %f48, %f47;
	mul.f32 	%f50, %f49, %f49;
	sub.f32 	%f51, %f45, %f49;
	add.f32 	%f52, %f51, %f51;
	neg.f32 	%f53, %f49;
	fma.rn.f32 	%f54, %f53, %f45, %f52;
	mul.rn.f32 	%f55, %f47, %f54;
	fma.rn.f32 	%f56, %f50, 0f3A2C32E4, 0f3B52E7DB;
	fma.rn.f32 	%f57, %f56, %f50, 0f3C93BB73;
	fma.rn.f32 	%f58, %f57, %f50, 0f3DF6384F;
	mul.rn.f32 	%f59, %f58, %f50;
	fma.rn.f32 	%f60, %f49, 0f3FB8AA3B, %f44;
	sub.f32 	%f61, %f44, %f60;
	fma.rn.f32 	%f62, %f49, 0f3FB8AA3B, %f61;
	fma.rn.f32 	%f63, %f55, 0f3FB8AA3B, %f62;
	fma.rn.f32 	%f64, %f49, 0f32A55E34, %f63;
	mul.f32 	%f65, %f59, 0f40400000;
	fma.rn.f32 	%f66, %f65, %f55, %f64;
	fma.rn.f32 	%f67, %f59, %f49, %f66;
	add.rn.f32 	%f68, %f60, %f67;
	neg.f32 	%f69, %f60;
	add.rn.f32 	%f70, %f68, %f69;
	neg.f32 	%f71, %f70;
	add.rn.f32 	%f72, %f67, %f71;
	mul.rn.f32 	%f73, %f68, %f1;
	neg.f32 	%f74, %f73;
	fma.rn.f32 	%f75, %f68, %f1, %f74;
	fma.rn.f32 	%f76, %f72, %f1, %f75;
	cvt.rni.f32.f32 	%f77, %f73;
	sub.f32 	%f78, %f73, %f77;
	add.f32 	%f79, %f78, %f76;
	fma.rn.f32 	%f80, %f79, 0f391FCB8E, 0f3AAF85ED;
	fma.rn.f32 	%f81, %f80, %f79, 0f3C1D9856;
	fma.rn.f32 	%f82, %f81, %f79, 0f3D6357BB;
	fma.rn.f32 	%f83, %f82, %f79, 0f3E75FDEC;
	fma.rn.f32 	%f84, %f83, %f79, 0f3F317218;
	fma.rn.f32 	%f85, %f84, %f79, 0f3F800000;
	cvt.rzi.s32.f32 	%r11, %f77;
	setp.gt.f32 	%p3, %f77, 0f00000000;
	selp.b32 	%r12, 0, -2097152000, %p3;
	add.s32 	%r13, %r12, 2130706432;
	mov.b32 	%f86, %r13;
	mul.f32 	%f87, %f85, %f86;
	shl.b32 	%r14, %r11, 23;
	sub.s32 	%r15, %r14, %r12;
	mov.b32 	%f88, %r15;
	mul.f32 	%f89, %f87, %f88;
	abs.f32 	%f90, %f73;
	setp.gt.f32 	%p4, %f90, 0f43180000;
	setp.lt.f32 	%p5, %f73, 0f00000000;
	selp.f32 	%f91, 0f00000000, 0f7F800000, %p5;
	selp.f32 	%f6, %f91, %f89, %p4;
	setp.eq.f32 	%p6, %f21, 0f3F800000;
	setp.eq.f32 	%p7, %f1, 0f00000000;
	or.pred  	%p8, %p6, %p7;
	@%p8 bra 	$L__BB34_9;
	setp.num.f32 	%p9, %f5, %f5;
	abs.f32 	%f92, %f1;
	setp.num.f32 	%p10, %f92, %f92;
	and.pred  	%p11, %p9, %p10;
	@%p11 bra 	$L__BB34_4;
	add.rn.f32 	%f173, %f21, %f1;
	bra.uni 	$L__BB34_9;
$L__BB34_4:
	setp.neu.f32 	%p12, %f21, 0f00000000;
	setp.neu.f32 	%p13, %f5, 0f7F800000;
	and.pred  	%p14, %p12, %p13;
	@%p14 bra 	$L__BB34_6;
	setp.neu.f32 	%p21, %f4, 0f3F800000;
	add.f32 	%f97, %f21, %f21;
	mov.b32 	%r16, %f97;
	setp.lt.f32 	%p22, %f1, 0f00000000;
	xor.b32  	%r17, %r16, 2139095040;
	selp.b32 	%r18, %r17, %r16, %p22;
	and.b32  	%r19, %r18, 2147483647;
	selp.b32 	%r20, %r19, %r18, %p21;
	mov.b32 	%f173, %r20;
	bra.uni 	$L__BB34_9;
$L__BB34_6:
	setp.eq.f32 	%p15, %f21, 0fBF800000;
	setp.eq.f32 	%p16, %f92, 0f7F800000;
	and.pred  	%p17, %p15, %p16;
	@%p17 bra 	$L__BB34_9;
	setp.geu.f32 	%p18, %f21, 0f00000000;
	mov.f32 	%f173, %f6;
	@%p18 bra 	$L__BB34_9;
	setp.neu.f32 	%p19, %f4, 0f3F800000;
	neg.f32 	%f94, %f6;
	selp.f32 	%f95, %f6, %f94, %p19;
	cvt.rmi.f32.f32 	%f96, %f1;
	setp.neu.f32 	%p20, %f1, %f96;
	selp.f32 	%f173, 0f7FFFFFFF, %f95, %p20;
$L__BB34_9:
	setp.eq.f32 	%p23, %f1, 0f00000000;
	mov.f32 	%f174, 0f3F800000;
	sub.f32 	%f99, %f174, %f173;
	div.rn.f32 	%f12, %f3, %f99;
	abs.f32 	%f13, %f22;
	setp.lt.f32 	%p24, %f13, 0f00800000;
	mul.f32 	%f100, %f13, 0f4B800000;
	selp.f32 	%f101, %f100, %f13, %p24;
	selp.f32 	%f102, 0fC1C00000, 0f00000000, %p24;
	mov.b32 	%r21, %f101;
	add.s32 	%r22, %r21, -1060439283;
	and.b32  	%r23, %r22, -8388608;
	sub.s32 	%r24, %r21, %r23;
	mov.b32 	%f103, %r24;
	cvt.rn.f32.s32 	%f104, %r23;
	fma.rn.f32 	%f105, %f104, 0f34000000, %f102;
	add.f32 	%f106, %f103, 0fBF800000;
	add.f32 	%f107, %f103, 0f3F800000;
	rcp.approx.ftz.f32 	%f108, %f107;
	add.f32 	%f109, %f106, %f106;
	mul.f32 	%f110, %f109, %f108;
	mul.f32 	%f111, %f110, %f110;
	sub.f32 	%f112, %f106, %f110;
	add.f32 	%f113, %f112, %f112;
	neg.f32 	%f114, %f110;
	fma.rn.f32 	%f115, %f114, %f106, %f113;
	mul.rn.f32 	%f116, %f108, %f115;
	fma.rn.f32 	%f117, %f111, 0f3A2C32E4, 0f3B52E7DB;
	fma.rn.f32 	%f118, %f117, %f111, 0f3C93BB73;
	fma.rn.f32 	%f119, %f118, %f111, 0f3DF6384F;
	mul.rn.f32 	%f120, %f119, %f111;
	fma.rn.f32 	%f121, %f110, 0f3FB8AA3B, %f105;
	sub.f32 	%f122, %f105, %f121;
	fma.rn.f32 	%f123, %f110, 0f3FB8AA3B, %f122;
	fma.rn.f32 	%f124, %f116, 0f3FB8AA3B, %f123;
	fma.rn.f32 	%f125, %f110, 0f32A55E34, %f124;
	mul.f32 	%f126, %f120, 0f40400000;
	fma.rn.f32 	%f127, %f126, %f116, %f125;
	fma.rn.f32 	%f128, %f120, %f110, %f127;
	add.rn.f32 	%f129, %f121, %f128;
	neg.f32 	%f130, %f121;
	add.rn.f32 	%f131, %f129, %f130;
	neg.f32 	%f132, %f131;
	add.rn.f32 	%f133, %f128, %f132;
	mul.rn.f32 	%f134, %f129, %f1;
	neg.f32 	%f135, %f134;
	fma.rn.f32 	%f136, %f129, %f1, %f135;
	fma.rn.f32 	%f137, %f133, %f1, %f136;
	cvt.rni.f32.f32 	%f138, %f134;
	sub.f32 	%f139, %f134, %f138;
	add.f32 	%f140, %f139, %f137;
	fma.rn.f32 	%f141, %f140, 0f391FCB8E, 0f3AAF85ED;
	fma.rn.f32 	%f142, %f141, %f140, 0f3C1D9856;
	fma.rn.f32 	%f143, %f142, %f140, 0f3D6357BB;
	fma.rn.f32 	%f144, %f143, %f140, 0f3E75FDEC;
	fma.rn.f32 	%f145, %f144, %f140, 0f3F317218;
	fma.rn.f32 	%f146, %f145, %f140, 0f3F800000;
	cvt.rzi.s32.f32 	%r25, %f138;
	setp.gt.f32 	%p25, %f138, 0f00000000;
	selp.b32 	%r26, 0, -2097152000, %p25;
	add.s32 	%r27, %r26, 2130706432;
	mov.b32 	%f147, %r27;
	mul.f32 	%f148, %f146, %f147;
	shl.b32 	%r28, %r25, 23;
	sub.s32 	%r29, %r28, %r26;
	mov.b32 	%f149, %r29;
	mul.f32 	%f150, %f148, %f149;
	abs.f32 	%f151, %f134;
	setp.gt.f32 	%p26, %f151, 0f43180000;
	setp.lt.f32 	%p27, %f134, 0f00000000;
	selp.f32 	%f152, 0f00000000, 0f7F800000, %p27;
	selp.f32 	%f14, %f152, %f150, %p26;
	setp.eq.f32 	%p28, %f22, 0f3F800000;
	or.pred  	%p29, %p23, %p28;
	@%p29 bra 	$L__BB34_17;
	setp.num.f32 	%p30, %f13, %f13;
	abs.f32 	%f153, %f1;
	setp.num.f32 	%p31, %f153, %f153;
	and.pred  	%p32, %p30, %p31;
	@%p32 bra 	$L__BB34_12;
	add.rn.f32 	%f174, %f22, %f1;
	bra.uni 	$L__BB34_17;
$L__BB34_12:
	setp.neu.f32 	%p33, %f22, 0f00000000;
	setp.neu.f32 	%p34, %f13, 0f7F800000;
	and.pred  	%p35, %p33, %p34;
	@%p35 bra 	$L__BB34_14;
	setp.neu.f32 	%p42, %f4, 0f3F800000;
	add.f32 	%f158, %f22, %f22;
	mov.b32 	%r30, %f158;
	setp.lt.f32 	%p43, %f1, 0f00000000;
	xor.b32  	%r31, %r30, 2139095040;
	selp.b32 	%r32, %r31, %r30, %p43;
	and.b32  	%r33, %r32, 2147483647;
	selp.b32 	%r34, %r33, %r32, %p42;
	mov.b32 	%f174, %r34;
	bra.uni 	$L__BB34_17;
$L__BB34_14:
	setp.eq.f32 	%p36, %f22, 0fBF800000;
	setp.eq.f32 	%p37, %f153, 0f7F800000;
	and.pred  	%p38, %p36, %p37;
	@%p38 bra 	$L__BB34_17;
	setp.geu.f32 	%p39, %f22, 0f00000000;
	mov.f32 	%f174, %f14;
	@%p39 bra 	$L__BB34_17;
	setp.neu.f32 	%p40, %f4, 0f3F800000;
	neg.f32 	%f155, %f14;
	selp.f32 	%f156, %f14, %f155, %p40;
	cvt.rmi.f32.f32 	%f157, %f1;
	setp.neu.f32 	%p41, %f1, %f157;
	selp.f32 	%f174, 0f7FFFFFFF, %f156, %p41;
$L__BB34_17:
	mov.f32 	%f159, 0f3F800000;
	sub.f32 	%f160, %f159, %f174;
	div.rn.f32 	%f161, %f2, %f160;
	mul.f32 	%f162, %f20, %f12;
	sqrt.rn.f32 	%f163, %f161;
	add.f32 	%f164, %f23, %f163;
	div.rn.f32 	%f165, %f162, %f164;
	cvta.to.global.u64 	%rd12, %rd1;
	add.s64 	%rd14, %rd12, %rd8;
	ld.global.f32 	%f166, [%rd14];
	sub.f32 	%f167, %f166, %f165;
	mul.f32 	%f168, %f20, 0fBA83126F;
	fma.rn.f32 	%f169, %f168, %f166, %f167;
	setp.gt.f32 	%p44, %f169, 0f41200000;
	selp.f32 	%f170, 0f41200000, %f169, %p44;
	setp.lt.f32 	%p45, %f170, 0fC1200000;
	selp.f32 	%f171, 0fC1200000, %f170, %p45;
	st.global.f32 	[%rd14], %f171;
$L__BB34_18:
	ret;

}
	// .globl	_Z17clip_grads_kernelPffi
.visible .entry _Z17clip_grads_kernelPffi(
	.param .u64 .ptr .align 1 _Z17clip_grads_kernelPffi_param_0,
	.param .f32 _Z17clip_grads_kernelPffi_param_1,
	.param .u32 _Z17clip_grads_kernelPffi_param_2
)
{
	.reg .pred 	%p<4>;
	.reg .b32 	%r<6>;
	.reg .b32 	%f<4>;
	.reg .b64 	%rd<5>;

	ld.param.u64 	%rd2, [_Z17clip_grads_kernelPffi_param_0];
	ld.param.f32 	%f3, [_Z17clip_grads_kernelPffi_param_1];
	ld.param.u32 	%r2, [_Z17clip_grads_kernelPffi_param_2];
	mov.u32 	%r3, %ctaid.x;
	mov.u32 	%r4, %ntid.x;
	mov.u32 	%r5, %tid.x;
	mad.lo.s32 	%r1, %r3, %r4, %r5;
	setp.ge.s32 	%p1, %r1, %r2;
	@%p1 bra 	$L__BB35_5;
	cvta.to.global.u64 	%rd3, %rd2;
	mul.wide.s32 	%rd4, %r1, 4;
	add.s64 	%rd1, %rd3, %rd4;
	ld.global.f32 	%f1, [%rd1];
	setp.leu.f32 	%p2, %f1, %f3;
	@%p2 bra 	$L__BB35_3;
	st.global.f32 	[%rd1], %f3;
	bra.uni 	$L__BB35_5;
$L__BB35_3:
	neg.f32 	%f2, %f3;
	setp.geu.f32 	%p3, %f1, %f2;
	@%p3 bra 	$L__BB35_5;
	st.global.f32 	[%rd1], %f2;
$L__BB35_5:
	ret;

}
	// .globl	_Z16slice_fwd_kernelPfS_ii
.visible .entry _Z16slice_fwd_kernelPfS_ii(
	.param .u64 .ptr .align 1 _Z16slice_fwd_kernelPfS_ii_param_0,
	.param .u64 .ptr .align 1 _Z16slice_fwd_kernelPfS_ii_param_1,
	.param .u32 _Z16slice_fwd_kernelPfS_ii_param_2,
	.param .u32 _Z16slice_fwd_kernelPfS_ii_param_3
)
{
	.reg .pred 	%p<2>;
	.reg .b32 	%r<8>;
	.reg .b32 	%f<2>;
	.reg .b64 	%rd<9>;

	ld.param.u64 	%rd1, [_Z16slice_fwd_kernelPfS_ii_param_0];
	ld.param.u64 	%rd2, [_Z16slice_fwd_kernelPfS_ii_param_1];
	ld.param.u32 	%r2, [_Z16slice_fwd_kernelPfS_ii_param_2];
	ld.param.u32 	%r3, [_Z16slice_fwd_kernelPfS_ii_param_3];
	mov.u32 	%r4, %ctaid.x;
	mov.u32 	%r5, %ntid.x;
	mov.u32 	%r6, %tid.x;
	mad.lo.s32 	%r1, %r4, %r5, %r6;
	setp.ge.s32 	%p1, %r1, %r3;
	@%p1 bra 	$L__BB36_2;
	cvta.to.global.u64 	%rd3, %rd1;
	cvta.to.global.u64 	%rd4, %rd2;
	add.s32 	%r7, %r2, %r1;
	mul.wide.s32 	%rd5, %r7, 4;
	add.s64 	%rd6, %rd3, %rd5;
	ld.global.f32 	%f1, [%rd6];
	mul.wide.s32 	%rd7, %r1, 4;
	add.s64 	%rd8, %rd4, %rd7;
	st.global.f32 	[%rd8], %f1;
$L__BB36_2:
	ret;

}
	// .globl	_Z16slice_bwd_kernelPfS_ii
.visible .entry _Z16slice_bwd_kernelPfS_ii(
	.param .u64 .ptr .align 1 _Z16slice_bwd_kernelPfS_ii_param_0,
	.param .u64 .ptr .align 1 _Z16slice_bwd_kernelPfS_ii_param_1,
	.param .u32 _Z16slice_bwd_kernelPfS_ii_param_2,
	.param .u32 _Z16slice_bwd_kernelPfS_ii_param_3
)
{
	.reg .pred 	%p<2>;
	.reg .b32 	%r<8>;
	.reg .b32 	%f<3>;
	.reg .b64 	%rd<9>;

	ld.param.u64 	%rd1, [_Z16slice_bwd_kernelPfS_ii_param_0];
	ld.param.u64 	%rd2, [_Z16slice_bwd_kernelPfS_ii_param_1];
	ld.param.u32 	%r2, [_Z16slice_bwd_kernelPfS_ii_param_2];
	ld.param.u32 	%r3, [_Z16slice_bwd_kernelPfS_ii_param_3];
	mov.u32 	%r4, %ctaid.x;
	mov.u32 	%r5, %ntid.x;
	mov.u32 	%r6, %tid.x;
	mad.lo.s32 	%r1, %r4, %r5, %r6;
	setp.ge.s32 	%p1, %r1, %r3;
	@%p1 bra 	$L__BB37_2;
	cvta.to.global.u64 	%rd3, %rd2;
	cvta.to.global.u64 	%rd4, %rd1;
	add.s32 	%r7, %r2, %r1;
	mul.wide.s32 	%rd5, %r7, 4;
	add.s64 	%rd6, %rd4, %rd5;
	mul.wide.s32 	%rd7, %r1, 4;
	add.s64 	%rd8, %rd3, %rd7;
	ld.global.f32 	%f1, [%rd8];
	atom.global.add.f32 	%f2, [%rd6], %f1;
$L__BB37_2:
	ret;

}
	// .globl	_Z7abs_fwdPfS_i
.visible .entry _Z7abs_fwdPfS_i(
	.param .u64 .ptr .align 1 _Z7abs_fwdPfS_i_param_0,
	.param .u64 .ptr .align 1 _Z7abs_fwdPfS_i_param_1,
	.param .u32 _Z7abs_fwdPfS_i_param_2
)
{
	.reg .pred 	%p<2>;
	.reg .b32 	%r<6>;
	.reg .b32 	%f<3>;
	.reg .b64 	%rd<8>;

	ld.param.u64 	%rd1, [_Z7abs_fwdPfS_i_param_0];
	ld.param.u64 	%rd2, [_Z7abs_fwdPfS_i_param_1];
	ld.param.u32 	%r2, [_Z7abs_fwdPfS_i_param_2];
	mov.u32 	%r3, %ctaid.x;
	mov.u32 	%r4, %ntid.x;
	mov.u32 	%r5, %tid.x;
	mad.lo.s32 	%r1, %r3, %r4, %r5;
	setp.ge.s32 	%p1, %r1, %r2;
	@%p1 bra 	$L__BB38_2;
	cvta.to.global.u64 	%rd3, %rd1;
	cvta.to.global.u64 	%rd4, %rd2;
	mul.wide.s32 	%rd5, %r1, 4;
	add.s64 	%rd6, %rd3, %rd5;
	ld.global.f32 	%f1, [%rd6];
	abs.f32 	%f2, %f1;
	add.s64 	%rd7, %rd4, %rd5;
	st.global.f32 	[%rd7], %f2;
$L__BB38_2:
	ret;

}
	// .globl	_Z7abs_bwdPfS_S_i
.visible .entry _Z7abs_bwdPfS_S_i(
	.param .u64 .ptr .align 1 _Z7abs_bwdPfS_S_i_param_0,
	.param .u64 .ptr .align 1 _Z7abs_bwdPfS_S_i_param_1,
	.param .u64 .ptr .align 1 _Z7abs_bwdPfS_S_i_param_2,
	.param .u32 _Z7abs_bwdPfS_S_i_param_3
)
{
	.reg .pred 	%p<4>;
	.reg .b32 	%r<6>;
	.reg .b32 	%f<7>;
	.reg .b64 	%rd<11>;

	ld.param.u64 	%rd1, [_Z7abs_bwdPfS_S_i_param_0];
	ld.param.u64 	%rd2, [_Z7abs_bwdPfS_S_i_param_1];
	ld.param.u64 	%rd3, [_Z7abs_bwdPfS_S_i_param_2];
	ld.param.u32 	%r2, [_Z7abs_bwdPfS_S_i_param_3];
	mov.u32 	%r3, %ctaid.x;
	mov.u32 	%r4, %ntid.x;
	mov.u32 	%r5, %tid.x;
	mad.lo.s32 	%r1, %r3, %r4, %r5;
	setp.ge.s32 	%p1, %r1, %r2;
	@%p1 bra 	$L__BB39_2;
	cvta.to.global.u64 	%rd4, %rd1;
	cvta.to.global.u64 	%rd5, %rd2;
	cvta.to.global.u64 	%rd6, %rd3;
	mul.wide.s32 	%rd7, %r1, 4;
	add.s64 	%rd8, %rd4, %rd7;
	ld.global.f32 	%f1, [%rd8];
	setp.gt.f32 	%p2, %f1, 0f00000000;
	setp.lt.f32 	%p3, %f1, 0f00000000;
	selp.f32 	%f2, 0fBF800000, 0f00000000, %p3;
	selp.f32 	%f3, 0f3F800000, %f2, %p2;
	add.s64 	%rd9, %rd6, %rd7;
	add.s64 	%rd10, %rd5, %rd7;
	ld.global.f32 	%f4, [%rd10];
	mul.f32 	%f5, %f4, %f3;
	atom.global.add.f32 	%f6, [%rd9], %f5;
$L__BB39_2:
	ret;

}
	// .globl	_Z26compute_cost_matrix_kernelPfS_S_ii
.visible .entry _Z26compute_cost_matrix_kernelPfS_S_ii(
	.param .u64 .ptr .align 1 _Z26compute_cost_matrix_kernelPfS_S_ii_param_0,
	.param .u64 .ptr .align 1 _Z26compute_cost_matrix_kernelPfS_S_ii_param_1,
	.param .u64 .ptr .align 1 _Z26compute_cost_matrix_kernelPfS_S_ii_param_2,
	.param .u32 _Z26compute_cost_matrix_kernelPfS_S_ii_param_3,
	.param .u32 _Z26compute_cost_matrix_kernelPfS_S_ii_param_4
)
{
	.reg .pred 	%p<4>;
	.reg .b32 	%r<14>;
	.reg .b32 	%f<21>;
	.reg .b64 	%rd<13>;

	ld.param.u64 	%rd1, [_Z26compute_cost_matrix_kernelPfS_S_ii_param_0];
	ld.param.u64 	%rd2, [_Z26compute_cost_matrix_kernelPfS_S_ii_param_1];
	ld.param.u64 	%rd3, [_Z26compute_cost_matrix_kernelPfS_S_ii_param_2];
	ld.param.u32 	%r4, [_Z26compute_cost_matrix_kernelPfS_S_ii_param_3];
	ld.param.u32 	%r3, [_Z26compute_cost_matrix_kernelPfS_S_ii_param_4];
	mov.u32 	%r5, %ctaid.y;
	mov.u32 	%r6, %ntid.y;
	mov.u32 	%r7, %tid.y;
	mad.lo.s32 	%r1, %r5, %r6, %r7;
	mov.u32 	%r8, %ctaid.x;
	mov.u32 	%r9, %ntid.x;
	mov.u32 	%r10, %tid.x;
	mad.lo.s32 	%r2, %r8, %r9, %r10;
	setp.ge.s32 	%p1, %r1, %r4;
	setp.ge.s32 	%p2, %r2, %r3;
	or.pred  	%p3, %p1, %p2;
	@%p3 bra 	$L__BB40_2;
	cvta.to.global.u64 	%rd4, %rd3;
	cvta.to.global.u64 	%rd5, %rd1;
	cvta.to.global.u64 	%rd6, %rd2;
	shl.b32 	%r11, %r2, 2;
	shl.b32 	%r12, %r1, 2;
	mul.wide.u32 	%rd7, %r12, 4;
	add.s64 	%rd8, %rd5, %rd7;
	ld.global.f32 	%f1, [%rd8];
	mul.wide.s32 	%rd9, %r11, 4;
	add.s64 	%rd10, %rd6, %rd9;
	ld.global.f32 	%f2, [%rd10];
	sub.f32 	%f3, %f1, %f2;
	abs.f32 	%f4, %f3;
	add.f32 	%f5, %f4, 0f00000000;
	ld.global.f32 	%f6, [%rd8+4];
	ld.global.f32 	%f7, [%rd10+4];
	sub.f32 	%f8, %f6, %f7;
	abs.f32 	%f9, %f8;
	add.f32 	%f10, %f5, %f9;
	ld.global.f32 	%f11, [%rd8+8];
	ld.global.f32 	%f12, [%rd10+8];
	sub.f32 	%f13, %f11, %f12;
	abs.f32 	%f14, %f13;
	add.f32 	%f15, %f10, %f14;
	ld.global.f32 	%f16, [%rd8+12];
	ld.global.f32 	%f17, [%rd10+12];
	sub.f32 	%f18, %f16, %f17;
	abs.f32 	%f19, %f18;
	add.f32 	%f20, %f15, %f19;
	mad.lo.s32 	%r13, %r3, %r1, %r2;
	mul.wide.s32 	%rd11, %r13, 4;
	add.s64 	%rd12, %rd4, %rd11;
	st.global.f32 	[%rd12], %f20;
$L__BB40_2:
	ret;

}
	// .globl	_Z14sum_fwd_kernelPfS_i
.visible .entry _Z14sum_fwd_kernelPfS_i(
	.param .u64 .ptr .align 1 _Z14sum_fwd_kernelPfS_i_param_0,
	.param .u64 .ptr .align 1 _Z14sum_fwd_kernelPfS_i_param_1,
	.param .u32 _Z14sum_fwd_kernelPfS_i_param_2
)
{
	.reg .pred 	%p<2>;
	.reg .b32 	%r<6>;
	.reg .b32 	%f<3>;
	.reg .b64 	%rd<7>;

	ld.param.u64 	%rd1, [_Z14sum_fwd_kernelPfS_i_param_0];
	ld.param.u64 	%rd2, [_Z14sum_fwd_kernelPfS_i_param_1];
	ld.param.u32 	%r2, [_Z14sum_fwd_kernelPfS_i_param_2];
	mov.u32 	%r3, %ctaid.x;
	mov.u32 	%r4, %ntid.x;
	mov.u32 	%r5, %tid.x;
	mad.lo.s32 	%r1, %r3, %r4, %r5;
	setp.ge.s32 	%p1, %r1, %r2;
	@%p1 bra 	$L__BB41_2;
	cvta.to.global.u64 	%rd3, %rd1;
	cvta.to.global.u64 	%rd4, %rd2;
	mul.wide.s32 	%rd5, %r1, 4;
	add.s64 	%rd6, %rd3, %rd5;
	ld.global.f32 	%f1, [%rd6];
	atom.global.add.f32 	%f2, [%rd4], %f1;
$L__BB41_2:
	ret;

}
	// .globl	_Z14sum_bwd_kernelPfS_i
.visible .entry _Z14sum_bwd_kernelPfS_i(
	.param .u64 .ptr .align 1 _Z14sum_bwd_kernelPfS_i_param_0,
	.param .u64 .ptr .align 1 _Z14sum_bwd_kernelPfS_i_param_1,
	.param .u32 _Z14sum_bwd_kernelPfS_i_param_2
)
{
	.reg .pred 	%p<2>;
	.reg .b32 	%r<6>;
	.reg .b32 	%f<3>;
	.reg .b64 	%rd<7>;

	ld.param.u64 	%rd1, [_Z14sum_bwd_kernelPfS_i_param_0];
	ld.param.u64 	%rd2, [_Z14sum_bwd_kernelPfS_i_param_1];
	ld.param.u32 	%r2, [_Z14sum_bwd_kernelPfS_i_param_2];
	mov.u32 	%r3, %ctaid.x;
	mov.u32 	%r4, %ntid.x;
	mov.u32 	%r5, %tid.x;
	mad.lo.s32 	%r1, %r3, %r4, %r5;
	setp.ge.s32 	%p1, %r1, %r2;
	@%p1 bra 	$L__BB42_2;
	cvta.to.global.u64 	%rd3, %rd1;
	cvta.to.global.u64 	%rd4, %rd2;
	mul.wide.s32 	%rd5, %r1, 4;
	add.s64 	%rd6, %rd4, %rd5;
	ld.global.f32 	%f1, [%rd3];
	atom.global.add.f32 	%f2, [%rd6], %f1;
$L__BB42_2:
	ret;

}
	// .globl	_Z15mean_fwd_kernelPfS_i
.visible .entry _Z15mean_fwd_kernelPfS_i(
	.param .u64 .ptr .align 1 _Z15mean_fwd_kernelPfS_i_param_0,
	.param .u64 .ptr .align 1 _Z15mean_fwd_kernelPfS_i_param_1,
	.param .u32 _Z15mean_fwd_kernelPfS_i_param_2
)
{
	.reg .pred 	%p<2>;
	.reg .b32 	%r<6>;
	.reg .b32 	%f<5>;
	.reg .b64 	%rd<7>;

	ld.param.u64 	%rd1, [_Z15mean_fwd_kernelPfS_i_param_0];
	ld.param.u64 	%rd2, [_Z15mean_fwd_kernelPfS_i_param_1];
	ld.param.u32 	%r2, [_Z15mean_fwd_kernelPfS_i_param_2];
	mov.u32 	%r3, %ctaid.x;
	mov.u32 	%r4, %ntid.x;
	mov.u32 	%r5, %tid.x;
	mad.lo.s32 	%r1, %r3, %r4, %r5;
	setp.ge.s32 	%p1, %r1, %r2;
	@%p1 bra 	$L__BB43_2;
	cvta.to.global.u64 	%rd3, %rd1;
	cvta.to.global.u64 	%rd4, %rd2;
	mul.wide.s32 	%rd5, %r1, 4;
	add.s64 	%rd6, %rd3, %rd5;
	ld.global.f32 	%f1, [%rd6];
	cvt.rn.f32.s32 	%f2, %r2;
	div.rn.f32 	%f3, %f1, %f2;
	atom.global.add.f32 	%f4, [%rd4], %f3;
$L__BB43_2:
	ret;

}
	// .globl	_Z15mean_bwd_kernelPfS_i
.visible .entry _Z15mean_bwd_kernelPfS_i(
	.param .u64 .ptr .align 1 _Z15mean_bwd_kernelPfS_i_param_0,
	.param .u64 .ptr .align 1 _Z15mean_bwd_kernelPfS_i_param_1,
	.param .u32 _Z15mean_bwd_kernelPfS_i_param_2
)
{
	.reg .pred 	%p<2>;
	.reg .b32 	%r<6>;
	.reg .b32 	%f<5>;
	.reg .b64 	%rd<7>;

	ld.param.u64 	%rd1, [_Z15mean_bwd_kernelPfS_i_param_0];
	ld.param.u64 	%rd2, [_Z15mean_bwd_kernelPfS_i_param_1];
	ld.param.u32 	%r2, [_Z15mean_bwd_kernelPfS_i_param_2];
	mov.u32 	%r3, %ctaid.x;
	mov.u32 	%r4, %ntid.x;
	mov.u32 	%r5, %tid.x;
	mad.lo.s32 	%r1, %r3, %r4, %r5;
	setp.ge.s32 	%p1, %r1, %r2;
	@%p1 bra 	$L__BB44_2;
	cvta.to.global.u64 	%rd3, %rd1;
	cvta.to.global.u64 	%rd4, %rd2;
	mul.wide.s32 	%rd5, %r1, 4;
	add.s64 	%rd6, %rd4, %rd5;
	ld.global.f32 	%f1, [%rd3];
	cvt.rn.f32.s32 	%f2, %r2;
	div.rn.f32 	%f3, %f1, %f2;
	atom.global.add.f32 	%f4, [%rd6], %f3;
$L__BB44_2:
	ret;

}
	// .globl	_Z18xavier_init_kernelPfiiim
.visible .entry _Z18xavier_init_kernelPfiiim(
	.param .u64 .ptr .align 1 _Z18xavier_init_kernelPfiiim_param_0,
	.param .u32 _Z18xavier_init_kernelPfiiim_param_1,
	.param .u32 _Z18xavier_init_kernelPfiiim_param_2,
	.param .u32 _Z18xavier_init_kernelPfiiim_param_3,
	.param .u64 _Z18xavier_init_kernelPfiiim_param_4
)
{
	.local .align 8 .b8 	__local_depot45[48];
	.reg .b64 	%SP;
	.reg .b64 	%SPL;
	.reg .pred 	%p<64>;
	.reg .b32 	%r<1202>;
	.reg .b32 	%f<9>;
	.reg .b64 	%rd<28>;

	mov.u64 	%SPL, __local_depot45;
	ld.param.u64 	%rd10, [_Z18xavier_init_kernelPfiiim_param_0];
	ld.param.u32 	%r543, [_Z18xavier_init_kernelPfiiim_param_1];
	ld.param.u32 	%r541, [_Z18xavier_init_kernelPfiiim_param_2];
	ld.param.u32 	%r542, [_Z18xavier_init_kernelPfiiim_param_3];
	ld.param.u64 	%rd11, [_Z18xavier_init_kernelPfiiim_param_4];
	mov.u32 	%r544, %ctaid.x;
	mov.u32 	%r545, %ntid.x;
	mov.u32 	%r546, %tid.x;
	mad.lo.s32 	%r1, %r544, %r545, %r546;
	setp.ge.s32 	%p1, %r1, %r543;
	@%p1 bra 	$L__BB45_117;
	add.u64 	%rd1, %SPL, 0;
	cvt.s64.s32 	%rd2, %r1;
	cvt.u32.u64 	%r547, %rd11;
	xor.b32  	%r548, %r547, -1429050551;
	mul.lo.s32 	%r549, %r548, 1099087573;
	{ .reg .b32 tmp; mov.b64 {tmp, %r550}, %rd11; }
	xor.b32  	%r551, %r550, -136515619;
	mul.lo.s32 	%r552, %r551, -1703105765;
	add.s32 	%r553, %r549, %r552;
	add.s32 	%r2, %r553, 6615241;
	add.s32 	%r938, %r549, 123456789;
	st.local.v2.u32 	[%rd1], {%r2, %r938};
	xor.b32  	%r554, %r549, 362436069;
	add.s32 	%r555, %r552, 521288629;
	st.local.v2.u32 	[%rd1+8], {%r554, %r555};
	xor.b32  	%r556, %r552, 88675123;
	add.s32 	%r934, %r549, 5783321;
	st.local.v2.u32 	[%rd1+16], {%r556, %r934};
	setp.eq.s32 	%p2, %r1, 0;
	@%p2 bra 	$L__BB45_116;
	mov.b32 	%r921, 0;
	mov.u64 	%rd27, %rd2;
$L__BB45_3:
	mov.u64 	%rd3, %rd27;
	and.b64  	%rd4, %rd3, 3;
	setp.eq.s64 	%p3, %rd4, 0;
	@%p3 bra 	$L__BB45_115;
	mul.wide.u32 	%rd13, %r921, 3200;
	mov.u64 	%rd14, precalc_xorwow_matrix;
	add.s64 	%rd5, %rd14, %rd13;
	mov.b32 	%r934, 0;
	mov.u32 	%r935, %r934;
	mov.u32 	%r936, %r934;
	mov.u32 	%r937, %r934;
	mov.u32 	%r938, %r934;
	mov.u32 	%r927, %r934;
$L__BB45_5:
	mul.wide.u32 	%rd15, %r927, 4;
	add.s64 	%rd16, %rd1, %rd15;
	ld.local.u32 	%r14, [%rd16+4];
	shl.b32 	%r15, %r927, 5;
	mov.b32 	%r933, 0;
$L__BB45_6:
	.pragma "nounroll";
	shr.u32 	%r560, %r14, %r933;
	and.b32  	%r561, %r560, 1;
	setp.eq.b32 	%p4, %r561, 1;
	not.pred 	%p5, %p4;
	add.s32 	%r562, %r15, %r933;
	mul.lo.s32 	%r563, %r562, 5;
	mul.wide.u32 	%rd17, %r563, 4;
	add.s64 	%rd6, %rd5, %rd17;
	@%p5 bra 	$L__BB45_8;
	ld.global.u32 	%r564, [%rd6];
	xor.b32  	%r938, %r938, %r564;
	ld.global.u32 	%r565, [%rd6+4];
	xor.b32  	%r937, %r937, %r565;
	ld.global.u32 	%r566, [%rd6+8];
	xor.b32  	%r936, %r936, %r566;
	ld.global.u32 	%r567, [%rd6+12];
	xor.b32  	%r935, %r935, %r567;
	ld.global.u32 	%r568, [%rd6+16];
	xor.b32  	%r934, %r934, %r568;
$L__BB45_8:
	and.b32  	%r570, %r560, 2;
	setp.eq.s32 	%p6, %r570, 0;
	@%p6 bra 	$L__BB45_10;
	ld.global.u32 	%r571, [%rd6+20];
	xor.b32  	%r938, %r938, %r571;
	ld.global.u32 	%r572, [%rd6+24];
	xor.b32  	%r937, %r937, %r572;
	ld.global.u32 	%r573, [%rd6+28];
	xor.b32  	%r936, %r936, %r573;
	ld.global.u32 	%r574, [%rd6+32];
	xor.b32  	%r935, %r935, %r574;
	ld.global.u32 	%r575, [%rd6+36];
	xor.b32  	%r934, %r934, %r575;
$L__BB45_10:
	and.b32  	%r577, %r560, 4;
	setp.eq.s32 	%p7, %r577, 0;
	@%p7 bra 	$L__BB45_12;
	ld.global.u32 	%r578, [%rd6+40];
	xor.b32  	%r938, %r938, %r578;
	ld.global.u32 	%r579, [%rd6+44];
	xor.b32  	%r937, %r937, %r579;
	ld.global.u32 	%r580, [%rd6+48];
	xor.b32  	%r936, %r936, %r580;
	ld.global.u32 	%r581, [%rd6+52];
	xor.b32  	%r935, %r935, %r581;
	ld.global.u32 	%r582, [%rd6+56];
	xor.b32  	%r934, %r934, %r582;
$L__BB45_12:
	and.b32  	%r584, %r560, 8;
	setp.eq.s32 	%p8, %r584, 0;
	@%p8 bra 	$L__BB45_14;
	ld.global.u32 	%r585, [%rd6+60];
	xor.b32  	%r938, %r938, %r585;
	ld.global.u32 	%r586, [%rd6+64];
	xor.b32  	%r937, %r937, %r586;
	ld.global.u32 	%r587, [%rd6+68];
	xor.b32  	%r936, %r936, %r587;
	ld.global.u32 	%r588, [%rd6+72];
	xor.b32  	%r935, %r935, %r588;
	ld.global.u32 	%r589, [%rd6+76];
	xor.b32  	%r934, %r934, %r589;
$L__BB45_14:
	and.b32  	%r591, %r560, 16;
	setp.eq.s32 	%p9, %r591, 0;
	@%p9 bra 	$L__BB45_16;
	ld.global.u32 	%r592, [%rd6+80];
	xor.b32  	%r938, %r938, %r592;
	ld.global.u32 	%r593, [%rd6+84];
	xor.b32  	%r937, %r937, %r593;
	ld.global.u32 	%r594, [%rd6+88];
	xor.b32  	%r936, %r936, %r594;
	ld.global.u32 	%r595, [%rd6+92];
	xor.b32  	%r935, %r935, %r595;
	ld.global.u32 	%r596, [%rd6+96];
	xor.b32  	%r934, %r934, %r596;
$L__BB45_16:
	and.b32  	%r598, %r560, 32;
	setp.eq.s32 	%p10, %r598, 0;
	@%p10 bra 	$L__BB45_18;
	ld.global.u32 	%r599, [%rd6+100];
	xor.b32  	%r938, %r938, %r599;
	ld.global.u32 	%r600, [%rd6+104];
	xor.b32  	%r937, %r937, %r600;
	ld.global.u32 	%r601, [%rd6+108];
	xor.b32  	%r936, %r936, %r601;
	ld.global.u32 	%r602, [%rd6+112];
	xor.b32  	%r935, %r935, %r602;
	ld.global.u32 	%r603, [%rd6+116];
	xor.b32  	%r934, %r934, %r603;
$L__BB45_18:
	and.b32  	%r605, %r560, 64;
	setp.eq.s32 	%p11, %r605, 0;
	@%p11 bra 	$L__BB45_20;
	ld.global.u32 	%r606, [%rd6+120];
	xor.b32  	%r938, %r938, %r606;
	ld.global.u32 	%r607, [%rd6+124];
	xor.b32  	%r937, %r937, %r607;
	ld.global.u32 	%r608, [%rd6+128];
	xor.b32  	%r936, %r936, %r608;
	ld.global.u32 	%r609, [%rd6+132];
	xor.b32  	%r935, %r935, %r609;
	ld.global.u32 	%r610, [%rd6+136];
	xor.b32  	%r934, %r934, %r610;
$L__BB45_20:
	and.b32  	%r612, %r560, 128;
	setp.eq.s32 	%p12, %r612, 0;
	@%p12 bra 	$L__BB45_22;
	ld.global.u32 	%r613, [%rd6+140];
	xor.b32  	%r938, %r938, %r613;
	ld.global.u32 	%r614, [%rd6+144];
	xor.b32  	%r937, %r937, %r614;
	ld.global.u32 	%r615, [%rd6+148];
	xor.b32  	%r936, %r936, %r615;
	ld.global.u32 	%r616, [%rd6+152];
	xor.b32  	%r935, %r935, %r616;
	ld.global.u32 	%r617, [%rd6+156];
	xor.b32  	%r934, %r934, %r617;
$L__BB45_22:
	and.b32  	%r619, %r560, 256;
	setp.eq.s32 	%p13, %r619, 0;
	@%p13 bra 	$L__BB45_24;
	ld.global.u32 	%r620, [%rd6+160];
	xor.b32  	%r938, %r938, %r620;
	ld.global.u32 	%r621, [%rd6+164];
	xor.b32  	%r937, %r937, %r621;
	ld.global.u32 	%r622, [%rd6+168];
	xor.b32  	%r936, %r936, %r622;
	ld.global.u32 	%r623, [%rd6+172];
	xor.b32  	%r935, %r935, %r623;
	ld.global.u32 	%r624, [%rd6+176];
	xor.b32  	%r934, %r934, %r624;
$L__BB45_24:
	and.b32  	%r626, %r560, 512;
	setp.eq.s32 	%p14, %r626, 0;
	@%p14 bra 	$L__BB45_26;
	ld.global.u32 	%r627, [%rd6+180];
	xor.b32  	%r938, %r938, %r627;
	ld.global.u32 	%r628, [%rd6+184];
	xor.b32  	%r937, %r937, %r628;
	ld.global.u32 	%r629, [%rd6+188];
	xor.b32  	%r936, %r936, %r629;
	ld.global.u32 	%r630, [%rd6+192];
	xor.b32  	%r935, %r935, %r630;
	ld.global.u32 	%r631, [%rd6+196];
	xor.b32  	%r934, %r934, %r631;
$L__BB45_26:
	and.b32  	%r633, %r560, 1024;
	setp.eq.s32 	%p15, %r633, 0;
	@%p15 bra 	$L__BB45_28;
	ld.global.u32 	%r634, [%rd6+200];
	xor.b32  	%r938, %r938, %r634;
	ld.global.u32 	%r635, [%rd6+204];
	xor.b32  	%r937, %r937, %r635;
	ld.global.u32 	%r636, [%rd6+208];
	xor.b32  	%r936, %r936, %r636;
	ld.global.u32 	%r637, [%rd6+212];
	xor.b32  	%r935, %r935, %r637;
	ld.global.u32 	%r638, [%rd6+216];
	xor.b32  	%r934, %r934, %r638;
$L__BB45_28:
	and.b32  	%r640, %r560, 2048;
	setp.eq.s32 	%p16, %r640, 0;
	@%p16 bra 	$L__BB45_30;
	ld.global.u32 	%r641, [%rd6+220];
	xor.b32  	%r938, %r938, %r641;
	ld.global.u32 	%r642, [%rd6+224];
	xor.b32  	%r937, %r937, %r642;
	ld.global.u32 	%r643, [%rd6+228];
	xor.b32  	%r936, %r936, %r643;
	ld.global.u32 	%r644, [%rd6+232];
	xor.b32  	%r935, %r935, %r644;
	ld.global.u32 	%r645, [%rd6+236];
	xor.b32  	%r934, %r934, %r645;
$L__BB45_30:
	and.b32  	%r647, %r560, 4096;
	setp.eq.s32 	%p17, %r647, 0;
	@%p17 bra 	$L__BB45_32;
	ld.global.u32 	%r648, [%rd6+240];
	xor.b32  	%r938, %r938, %r648;
	ld.global.u32 	%r649, [%rd6+244];
	xor.b32  	%r937, %r937, %r649;
	ld.global.u32 	%r650, [%rd6+248];
	xor.b32  	%r936, %r936, %r650;
	ld.global.u32 	%r651, [%rd6+252];
	xor.b32  	%r935, %r935, %r651;
	ld.global.u32 	%r652, [%rd6+256];
	xor.b32  	%r934, %r934, %r652;
$L__BB45_32:
	and.b32  	%r654, %r560, 8192;
	setp.eq.s32 	%p18, %r654, 0;
	@%p18 bra 	$L__BB45_34;
	ld.global.u32 	%r655, [%rd6+260];
	xor.b32  	%r938, %r938, %r655;
	ld.global.u32 	%r656, [%rd6+264];
	xor.b32  	%r937, %r937, %r656;
	ld.global.u32 	%r657, [%rd6+268];
	xor.b32  	%r936, %r936, %r657;
	ld.global.u32 	%r658, [%rd6+272];
	xor.b32  	%r935, %r935, %r658;
	ld.global.u32 	%r659, [%rd6+276];
	xor.b32  	%r934, %r934, %r659;
$L__BB45_34:
	and.b32  	%r661, %r560, 16384;
	setp.eq.s32 	%p19, %r661, 0;
	@%p19 bra 	$L__BB45_36;
	ld.global.u32 	%r662, [%rd6+280];
	xor.b32  	%r938, %r938, %r662;
	ld.global.u32 	%r663, [%rd6+284];
	xor.b32  	%r937, %r937, %r663;
	ld.global.u32 	%r664, [%rd6+288];
	xor.b32  	%r936, %r936, %r664;
	ld.global.u32 	%r665, [%rd6+292];
	xor.b32  	%r935, %r935, %r665;
	ld.global.u32 	%r666, [%rd6+296];
	xor.b32  	%r934, %r934, %r666;
$L__BB45_36:
	and.b32  	%r668, %r560, 32768;
	setp.eq.s32 	%p20, %r668, 0;
	@%p20 bra 	$L__BB45_38;
	ld.global.u32 	%r669, [%rd6+300];
	xor.b32  	%r938, %r938, %r669;
	ld.global.u32 	%r670, [%rd6+304];
	xor.b32  	%r937, %r937, %r670;
	ld.global.u32 	%r671, [%rd6+308];
	xor.b32  	%r936, %r936, %r671;
	ld.global.u32 	%r672, [%rd6+312];
	xor.b32  	%r935, %r935, %r672;
	ld.global.u32 	%r673, [%rd6+316];
	xor.b32  	%r934, %r934, %r673;
$L__BB45_38:
	add.s32 	%r933, %r933, 16;
	setp.ne.s32 	%p21, %r933, 32;
	@%p21 bra 	$L__BB45_6;
	mad.lo.s32 	%r674, %r927, -31, %r15;
	add.s32 	%r927, %r674, 1;
	setp.ne.s32 	%p22, %r927, 5;
	@%p22 bra 	$L__BB45_5;
	st.local.u32 	[%rd1+4], %r938;
	st.local.v2.u32 	[%rd1+8], {%r937, %r936};
	st.local.v2.u32 	[%rd1+16], {%r935, %r934};
	setp.eq.s64 	%p23, %rd4, 1;
	@%p23 bra 	$L__BB45_115;
	mov.b32 	%r934, 0;
	mov.u32 	%r1027, %r934;
	mov.u32 	%r1028, %r934;
	mov.u32 	%r1029, %r934;
	mov.u32 	%r938, %r934;
	mov.u32 	%r1019, %r934;
$L__BB45_42:
	mul.wide.u32 	%rd18, %r1019, 4;
	add.s64 	%rd19, %rd1, %rd18;
	ld.local.u32 	%r190, [%rd19+4];
	shl.b32 	%r191, %r1019, 5;
	mov.b32 	%r1025, 0;
$L__BB45_43:
	.pragma "nounroll";
	shr.u32 	%r677, %r190, %r1025;
	and.b32  	%r678, %r677, 1;
	setp.eq.b32 	%p24, %r678, 1;
	not.pred 	%p25, %p24;
	add.s32 	%r679, %r191, %r1025;
	mul.lo.s32 	%r680, %r679, 5;
	mul.wide.u32 	%rd20, %r680, 4;
	add.s64 	%rd7, %rd5, %rd20;
	@%p25 bra 	$L__BB45_45;
	ld.global.u32 	%r681, [%rd7];
	xor.b32  	%r938, %r938, %r681;
	ld.global.u32 	%r682, [%rd7+4];
	xor.b32  	%r1029, %r1029, %r682;
	ld.global.u32 	%r683, [%rd7+8];
	xor.b32  	%r1028, %r1028, %r683;
	ld.global.u32 	%r684, [%rd7+12];
	xor.b32  	%r1027, %r1027, %r684;
	ld.global.u32 	%r685, [%rd7+16];
	xor.b32  	%r934, %r934, %r685;
$L__BB45_45:
	and.b32  	%r687, %r677, 2;
	setp.eq.s32 	%p26, %r687, 0;
	@%p26 bra 	$L__BB45_47;
	ld.global.u32 	%r688, [%rd7+20];
	xor.b32  	%r938, %r938, %r688;
	ld.global.u32 	%r689, [%rd7+24];
	xor.b32  	%r1029, %r1029, %r689;
	ld.global.u32 	%r690, [%rd7+28];
	xor.b32  	%r1028, %r1028, %r690;
	ld.global.u32 	%r691, [%rd7+32];
	xor.b32  	%r1027, %r1027, %r691;
	ld.global.u32 	%r692, [%rd7+36];
	xor.b32  	%r934, %r934, %r692;
$L__BB45_47:
	and.b32  	%r694, %r677, 4;
	setp.eq.s32 	%p27, %r694, 0;
	@%p27 bra 	$L__BB45_49;
	ld.global.u32 	%r695, [%rd7+40];
	xor.b32  	%r938, %r938, %r695;
	ld.global.u32 	%r696, [%rd7+44];
	xor.b32  	%r1029, %r1029, %r696;
	ld.global.u32 	%r697, [%rd7+48];
	xor.b32  	%r1028, %r1028, %r697;
	ld.global.u32 	%r698, [%rd7+52];
	xor.b32  	%r1027, %r1027, %r698;
	ld.global.u32 	%r699, [%rd7+56];
	xor.b32  	%r934, %r934, %r699;
$L__BB45_49:
	and.b32  	%r701, %r677, 8;
	setp.eq.s32 	%p28, %r701, 0;
	@%p28 bra 	$L__BB45_51;
	ld.global.u32 	%r702, [%rd7+60];
	xor.b32  	%r938, %r938, %r702;
	ld.global.u32 	%r703, [%rd7+64];
	xor.b32  	%r1029, %r1029, %r703;
	ld.global.u32 	%r704, [%rd7+68];
	xor.b32  	%r1028, %r1028, %r704;
	ld.global.u32 	%r705, [%rd7+72];
	xor.b32  	%r1027, %r1027, %r705;
	ld.global.u32 	%r706, [%rd7+76];
	xor.b32  	%r934, %r934, %r706;
$L__BB45_51:
	and.b32  	%r708, %r677, 16;
	setp.eq.s32 	%p29, %r708, 0;
	@%p29 bra 	$L__BB45_53;
	ld.global.u32 	%r709, [%rd7+80];
	xor.b32  	%r938, %r938, %r709;
	ld.global.u32 	%r710, [%rd7+84];
	xor.b32  	%r1029, %r1029, %r710;
	ld.global.u32 	%r711, [%rd7+88];
	xor.b32  	%r1028, %r1028, %r711;
	ld.global.u32 	%r712, [%rd7+92];
	xor.b32  	%r1027, %r1027, %r712;
	ld.global.u32 	%r713, [%rd7+96];
	xor.b32  	%r934, %r934, %r713;
$L__BB45_53:
	and.b32  	%r715, %r677, 32;
	setp.eq.s32 	%p30, %r715, 0;
	@%p30 bra 	$L__BB45_55;
	ld.global.u32 	%r716, [%rd7+100];
	xor.b32  	%r938, %r938, %r716;
	ld.global.u32 	%r717, [%rd7+104];
	xor.b32  	%r1029, %r1029, %r717;
	ld.global.u32 	%r718, [%rd7+108];
	xor.b32  	%r1028, %r1028, %r718;
	ld.global.u32 	%r719, [%rd7+112];
	xor.b32  	%r1027, %r1027, %r719;
	ld.global.u32 	%r720, [%rd7+116];
	xor.b32  	%r934, %r934, %r720;
$L__BB45_55:
	and.b32  	%r722, %r677, 64;
	setp.eq.s32 	%p31, %r722, 0;
	@%p31 bra 	$L__BB45_57;
	ld.global.u32 	%r723, [%rd7+120];
	xor.b32  	%r938, %r938, %r723;
	ld.global.u32 	%r724, [%rd7+124];
	xor.b32  	%r1029, %r1029, %r724;
	ld.global.u32 	%r725, [%rd7+128];
	xor.b32  	%r1028, %r1028, %r725;
	ld.global.u32 	%r726, [%rd7+132];
	xor.b32  	%r1027, %r1027, %r726;
	ld.global.u32 	%r727, [%rd7+136];
	xor.b32  	%r934, %r934, %r727;
$L__BB45_57:
	and.b32  	%r729, %r677, 128;
	setp.eq.s32 	%p32, %r729, 0;
	@%p32 bra 	$L__BB45_59;
	ld.global.u32 	%r730, [%rd7+140];
	xor.b32  	%r938, %r938, %r730;
	ld.global.u32 	%r731, [%rd7+144];
	xor.b32  	%r1029, %r1029, %r731;
	ld.global.u32 	%r732, [%rd7+148];
	xor.b32  	%r1028, %r1028, %r732;
	ld.global.u32 	%r733, [%rd7+152];
	xor.b32  	%r1027, %r1027, %r733;
	ld.global.u32 	%r734, [%rd7+156];
	xor.b32  	%r934, %r934, %r734;
$L__BB45_59:
	and.b32  	%r736, %r677, 256;
	setp.eq.s32 	%p33, %r736, 0;
	@%p33 bra 	$L__BB45_61;
	ld.global.u32 	%r737, [%rd7+160];
	xor.b32  	%r938, %r938, %r737;
	ld.global.u32 	%r738, [%rd7+164];
	xor.b32  	%r1029, %r1029, %r738;
	ld.global.u32 	%r739, [%rd7+168];
	xor.b32  	%r1028, %r1028, %r739;
	ld.global.u32 	%r740, [%rd7+172];
	xor.b32  	%r1027, %r1027, %r740;
	ld.global.u32 	%r741, [%rd7+176];
	xor.b32  	%r934, %r934, %r741;
$L__BB45_61:
	and.b32  	%r743, %r677, 512;
	setp.eq.s32 	%p34, %r743, 0;
	@%p34 bra 	$L__BB45_63;
	ld.global.u32 	%r744, [%rd7+180];
	xor.b32  	%r938, %r938, %r744;
	ld.global.u32 	%r745, [%rd7+184];
	xor.b32  	%r1029, %r1029, %r745;
	ld.global.u32 	%r746, [%rd7+188];
	xor.b32  	%r1028, %r1028, %r746;
	ld.global.u32 	%r747, [%rd7+192];
	xor.b32  	%r1027, %r1027, %r747;
	ld.global.u32 	%r748, [%rd7+196];
	xor.b32  	%r934, %r934, %r748;
$L__BB45_63:
	and.b32  	%r750, %r677, 1024;
	setp.eq.s32 	%p35, %r750, 0;
	@%p35 bra 	$L__BB45_65;
	ld.global.u32 	%r751, [%rd7+200];
	xor.b32  	%r938, %r938, %r751;
	ld.global.u32 	%r752, [%rd7+204];
	xor.b32  	%r1029, %r1029, %r752;
	ld.global.u32 	%r753, [%rd7+208];
	xor.b32  	%r1028, %r1028, %r753;
	ld.global.u32 	%r754, [%rd7+212];
	xor.b32  	%r1027, %r1027, %r754;
	ld.global.u32 	%r755, [%rd7+216];
	xor.b32  	%r934, %r934, %r755;
$L__BB45_65:
	and.b32  	%r757, %r677, 2048;
	setp.eq.s32 	%p36, %r757, 0;
	@%p36 bra 	$L__BB45_67;
	ld.global.u32 	%r758, [%rd7+220];
	xor.b32  	%r938, %r938, %r758;
	ld.global.u32 	%r759, [%rd7+224];
	xor.b32  	%r1029, %r1029, %r759;
	ld.global.u32 	%r760, [%rd7+228];
	xor.b32  	%r1028, %r1028, %r760;
	ld.global.u32 	%r761, [%rd7+232];
	xor.b32  	%r1027, %r1027, %r761;
	ld.global.u32 	%r762, [%rd7+236];
	xor.b32  	%r934, %r934, %r762;
$L__BB45_67:
	and.b32  	%r764, %r677, 4096;
	setp.eq.s32 	%p37, %r764, 0;
	@%p37 bra 	$L__BB45_69;
	ld.global.u32 	%r765, [%rd7+240];
	xor.b32  	%r938, %r938, %r765;
	ld.global.u32 	%r766, [%rd7+244];
	xor.b32  	%r1029, %r1029, %r766;
	ld.global.u32 	%r767, [%rd7+248];
	xor.b32  	%r1028, %r1028, %r767;
	ld.global.u32 	%r768, [%rd7+252];
	xor.b32  	%r1027, %r1027, %r768;
	ld.global.u32 	%r769, [%rd7+256];
	xor.b32  	%r934, %r934, %r769;
$L__BB45_69:
	and.b32  	%r771, %r677, 8192;
	setp.eq.s32 	%p38, %r771, 0;
	@%p38 bra 	$L__BB45_71;
	ld.global.u32 	%r772, [%rd7+260];
	xor.b32  	%r938, %r938, %r772;
	ld.global.u32 	%r773, [%rd7+264];
	xor.b32  	%r1029, %r1029, %r773;
	ld.global.u32 	%r774, [%rd7+268];
	xor.b32  	%r1028, %r1028, %r774;
	ld.global.u32 	%r775, [%rd7+272];
	xor.b32  	%r1027, %r1027, %r775;
	ld.global.u32 	%r776, [%rd7+276];
	xor.b32  	%r934, %r934, %r776;
$L__BB45_71:
	and.b32  	%r778, %r677, 16384;
	setp.eq.s32 	%p39, %r778, 0;
	@%p39 bra 	$L__BB45_73;
	ld.global.u32 	%r779, [%rd7+280];
	xor.b32  	%r938, %r938, %r779;
	ld.global.u32 	%r780, [%rd7+284];
	xor.b32  	%r1029, %r1029, %r780;
	ld.global.u32 	%r781, [%rd7+288];
	xor.b32  	%r1028, %r1028, %r781;
	ld.global.u32 	%r782, [%rd7+292];
	xor.b32  	%r1027, %r1027, %r782;
	ld.global.u32 	%r783, [%rd7+296];
	xor.b32  	%r934, %r934, %r783;
$L__BB45_73:
	and.b32  	%r785, %r677, 32768;
	setp.eq.s32 	%p40, %r785, 0;
	@%p40 bra 	$L__BB45_75;
	ld.global.u32 	%r786, [%rd7+300];
	xor.b32  	%r938, %r938, %r786;
	ld.global.u32 	%r787, [%rd7+304];
	xor.b32  	%r1029, %r1029, %r787;
	ld.global.u32 	%r788, [%rd7+308];
	xor.b32  	%r1028, %r1028, %r788;
	ld.global.u32 	%r789, [%rd7+312];
	xor.b32  	%r1027, %r1027, %r789;
	ld.global.u32 	%r790, [%rd7+316];
	xor.b32  	%r934, %r934, %r790;
$L__BB45_75:
	add.s32 	%r1025, %r1025, 16;
	setp.ne.s32 	%p41, %r1025, 32;
	@%p41 bra 	$L__BB45_43;
	mad.lo.s32 	%r791, %r1019, -31, %r191;
	add.s32 	%r1019, %r791, 1;
	setp.ne.s32 	%p42, %r1019, 5;
	@%p42 bra 	$L__BB45_42;
	st.local.u32 	[%rd1+4], %r938;
	st.local.v2.u32 	[%rd1+8], {%r1029, %r1028};
	st.local.v2.u32 	[%rd1+16], {%r1027, %r934};
	setp.ne.s64 	%p43, %rd4, 3;
	@%p43 bra 	$L__BB45_115;
	mov.b32 	%r934, 0;
	mov.u32 	%r1119, %r934;
	mov.u32 	%r1120, %r934;
	mov.u32 	%r1121, %r934;
	mov.u32 	%r938, %r934;
	mov.u32 	%r1111, %r934;
$L__BB45_79:
	mul.wide.u32 	%rd21, %r1111, 4;
	add.s64 	%rd22, %rd1, %rd21;
	ld.local.u32 	%r366, [%rd22+4];
	shl.b32 	%r367, %r1111, 5;
	mov.b32 	%r1117, 0;
$L__BB45_80:
	.pragma "nounroll";
	shr.u32 	%r794, %r366, %r1117;
	and.b32  	%r795, %r794, 1;
	setp.eq.b32 	%p44, %r795, 1;
	not.pred 	%p45, %p44;
	add.s32 	%r796, %r367, %r1117;
	mul.lo.s32 	%r797, %r796, 5;
	mul.wide.u32 	%rd23, %r797, 4;
	add.s64 	%rd8, %rd5, %rd23;
	@%p45 bra 	$L__BB45_82;
	ld.global.u32 	%r798, [%rd8];
	xor.b32  	%r938, %r938, %r798;
	ld.global.u32 	%r799, [%rd8+4];
	xor.b32  	%r1121, %r1121, %r799;
	ld.global.u32 	%r800, [%rd8+8];
	xor.b32  	%r1120, %r1120, %r800;
	ld.global.u32 	%r801, [%rd8+12];
	xor.b32  	%r1119, %r1119, %r801;
	ld.global.u32 	%r802, [%rd8+16];
	xor.b32  	%r934, %r934, %r802;
$L__BB45_82:
	and.b32  	%r804, %r794, 2;
	setp.eq.s32 	%p46, %r804, 0;
	@%p46 bra 	$L__BB45_84;
	ld.global.u32 	%r805, [%rd8+20];
	xor.b32  	%r938, %r938, %r805;
	ld.global.u32 	%r806, [%rd8+24];
	xor.b32  	%r1121, %r1121, %r806;
	ld.global.u32 	%r807, [%rd8+28];
	xor.b32  	%r1120, %r1120, %r807;
	ld.global.u32 	%r808, [%rd8+32];
	xor.b32  	%r1119, %r1119, %r808;
	ld.global.u32 	%r809, [%rd8+36];
	xor.b32  	%r934, %r934, %r809;
$L__BB45_84:
	and.b32  	%r811, %r794, 4;
	setp.eq.s32 	%p47, %r811, 0;
	@%p47 bra 	$L__BB45_86;
	ld.global.u32 	%r812, [%rd8+40];
	xor.b32  	%r938, %r938, %r812;
	ld.global.u32 	%r813, [%rd8+44];
	xor.b32  	%r1121, %r1121, %r813;
	ld.global.u32 	%r814, [%rd8+48];
	xor.b32  	%r1120, %r1120, %r814;
	ld.global.u32 	%r815, [%rd8+52];
	xor.b32  	%r1119, %r1119, %r815;
	ld.global.u32 	%r816, [%rd8+56];
	xor.b32  	%r934, %r934, %r816;
$L__BB45_86:
	and.b32  	%r818, %r794, 8;
	setp.eq.s32 	%p48, %r818, 0;
	@%p48 bra 	$L__BB45_88;
	ld.global.u32 	%r819, [%rd8+60];
	xor.b32  	%r938, %r938, %r819;
	ld.global.u32 	%r820, [%rd8+64];
	xor.b32  	%r1121, %r1121, %r820;
	ld.global.u32 	%r821, [%rd8+68];
	xor.b32  	%r1120, %r1120, %r821;
	ld.global.u32 	%r822, [%rd8+72];
	xor.b32  	%r1119, %r1119, %r822;
	ld.global.u32 	%r823, [%rd8+76];
	xor.b32  	%r934, %r934, %r823;
$L__BB45_88:
	and.b32  	%r825, %r794, 16;
	setp.eq.s32 	%p49, %r825, 0;
	@%p49 bra 	$L__BB45_90;
	ld.global.u32 	%r826, [%rd8+80];
	xor.b32  	%r938, %r938, %r826;
	ld.global.u32 	%r827, [%rd8+84];
	xor.b32  	%r1121, %r1121, %r827;
	ld.global.u32 	%r828, [%rd8+88];
	xor.b32  	%r1120, %r1120, %r828;
	ld.global.u32 	%r829, [%rd8+92];
	xor.b32  	%r1119, %r1119, %r829;
	ld.global.u32 	%r830, [%rd8+96];
	xor.b32  	%r934, %r934, %r830;
$L__BB45_90:
	and.b32  	%r832, %r794, 32;
	setp.eq.s32 	%p50, %r832, 0;
	@%p50 bra 	$L__BB45_92;
	ld.global.u32 	%r833, [%rd8+100];
	xor.b32  	%r938, %r938, %r833;
	ld.global.u32 	%r834, [%rd8+104];
	xor.b32  	%r1121, %r1121, %r834;
	ld.global.u32 	%r835, [%rd8+108];
	xor.b32  	%r1120, %r1120, %r835;
	ld.global.u32 	%r836, [%rd8+112];
	xor.b32  	%r1119, %r1119, %r836;
	ld.global.u32 	%r837, [%rd8+116];
	xor.b32  	%r934, %r934, %r837;
$L__BB45_92:
	and.b32  	%r839, %r794, 64;
	setp.eq.s32 	%p51, %r839, 0;
	@%p51 bra 	$L__BB45_94;
	ld.global.u32 	%r840, [%rd8+120];
	xor.b32  	%r938, %r938, %r840;
	ld.global.u32 	%r841, [%rd8+124];
	xor.b32  	%r1121, %r1121, %r841;
	ld.global.u32 	%r842, [%rd8+128];
	xor.b32  	%r1120, %r1120, %r842;
	ld.global.u32 	%r843, [%rd8+132];
	xor.b32  	%r1119, %r1119, %r843;
	ld.global.u32 	%r844, [%rd8+136];
	xor.b32  	%r934, %r934, %r844;
$L__BB45_94:
	and.b32  	%r846, %r794, 128;
	setp.eq.s32 	%p52, %r846, 0;
	@%p52 bra 	$L__BB45_96;
	ld.global.u32 	%r847, [%rd8+140];
	xor.b32  	%r938, %r938, %r847;
	ld.global.u32 	%r848, [%rd8+144];
	xor.b32  	%r1121, %r1121, %r848;
	ld.global.u32 	%r849, [%rd8+148];
	xor.b32  	%r1120, %r1120, %r849;
	ld.global.u32 	%r850, [%rd8+152];
	xor.b32  	%r1119, %r1119, %r850;
	ld.global.u32 	%r851, [%rd8+156];
	xor.b32  	%r934, %r934, %r851;
$L__BB45_96:
	and.b32  	%r853, %r794, 256;
	setp.eq.s32 	%p53, %r853, 0;
	@%p53 bra 	$L__BB45_98;
	ld.global.u32 	%r854, [%rd8+160];
	xor.b32  	%r938, %r938, %r854;
	ld.global.u32 	%r855, [%rd8+164];
	xor.b32  	%r1121, %r1121, %r855;
	ld.global.u32 	%r856, [%rd8+168];
	xor.b32  	%r1120, %r1120, %r856;
	ld.global.u32 	%r857, [%rd8+172];
	xor.b32  	%r1119, %r1119, %r857;
	ld.global.u32 	%r858, [%rd8+176];
	xor.b32  	%r934, %r934, %r858;
$L__BB45_98:
	and.b32  	%r860, %r794, 512;
	setp.eq.s32 	%p54, %r860, 0;
	@%p54 bra 	$L__BB45_100;
	ld.global.u32 	%r861, [%rd8+180];
	xor.b32  	%r938, %r938, %r861;
	ld.global.u32 	%r862, [%rd8+184];
	xor.b32  	%r1121, %r1121, %r862;
	ld.global.u32 	%r863, [%rd8+188];
	xor.b32  	%r1120, %r1120, %r863;
	ld.global.u32 	%r864, [%rd8+192];
	xor.b32  	%r1119, %r1119, %r864;
	ld.global.u32 	%r865, [%rd8+196];
	xor.b32  	%r934, %r934, %r865;
$L__BB45_100:
	and.b32  	%r867, %r794, 1024;
	setp.eq.s32 	%p55, %r867, 0;
	@%p55 bra 	$L__BB45_102;
	ld.global.u32 	%r868, [%rd8+200];
	xor.b32  	%r938, %r938, %r868;
	ld.global.u32 	%r869, [%rd8+204];
	xor.b32  	%r1121, %r1121, %r869;
	ld.global.u32 	%r870, [%rd8+208];
	xor.b32  	%r1120, %r1120, %r870;
	ld.global.u32 	%r871, [%rd8+212];
	xor.b32  	%r1119, %r1119, %r871;
	ld.global.u32 	%r872, [%rd8+216];
	xor.b32  	%r934, %r934, %r872;
$L__BB45_102:
	and.b32  	%r874, %r794, 2048;
	setp.eq.s32 	%p56, %r874, 0;
	@%p56 bra 	$L__BB45_104;
	ld.global.u32 	%r875, [%rd8+220];
	xor.b32  	%r938, %r938, %r875;
	ld.global.u32 	%r876, [%rd8+224];
	xor.b32  	%r1121, %r1121, %r876;
	ld.global.u32 	%r877, [%rd8+228];
	xor.b32  	%r1120, %r1120, %r877;
	ld.global.u32 	%r878, [%rd8+232];
	xor.b32  	%r1119, %r1119, %r878;
	ld.global.u32 	%r879, [%rd8+236];
	xor.b32  	%r934, %r934, %r879;
$L__BB45_104:
	and.b32  	%r881, %r794, 4096;
	setp.eq.s32 	%p57, %r881, 0;
	@%p57 bra 	$L__BB45_106;
	ld.global.u32 	%r882, [%rd8+240];
	xor.b32  	%r938, %r938, %r882;
	ld.global.u32 	%r883, [%rd8+244];
	xor.b32  	%r1121, %r1121, %r883;
	ld.global.u32 	%r884, [%rd8+248];
	xor.b32  	%r1120, %r1120, %r884;
	ld.global.u32 	%r885, [%rd8+252];
	xor.b32  	%r1119, %r1119, %r885;
	ld.global.u32 	%r886, [%rd8+256];
	xor.b32  	%r934, %r934, %r886;
$L__BB45_106:
	and.b32  	%r888, %r794, 8192;
	setp.eq.s32 	%p58, %r888, 0;
	@%p58 bra 	$L__BB45_108;
	ld.global.u32 	%r889, [%rd8+260];
	xor.b32  	%r938, %r938, %r889;
	ld.global.u32 	%r890, [%rd8+264];
	xor.b32  	%r1121, %r1121, %r890;
	ld.global.u32 	%r891, [%rd8+268];
	xor.b32  	%r1120, %r1120, %r891;
	ld.global.u32 	%r892, [%rd8+272];
	xor.b32  	%r1119, %r1119, %r892;
	ld.global.u32 	%r893, [%rd8+276];
	xor.b32  	%r934, %r934, %r893;
$L__BB45_108:
	and.b32  	%r895, %r794, 16384;
	setp.eq.s32 	%p59, %r895, 0;
	@%p59 bra 	$L__BB45_110;
	ld.global.u32 	%r896, [%rd8+280];
	xor.b32  	%r938, %r938, %r896;
	ld.global.u32 	%r897, [%rd8+284];
	xor.b32  	%r1121, %r1121, %r897;
	ld.global.u32 	%r898, [%rd8+288];
	xor.b32  	%r1120, %r1120, %r898;
	ld.global.u32 	%r899, [%rd8+292];
	xor.b32  	%r1119, %r1119, %r899;
	ld.global.u32 	%r900, [%rd8+296];
	xor.b32  	%r934, %r934, %r900;
$L__BB45_110:
	and.b32  	%r902, %r794, 32768;
	setp.eq.s32 	%p60, %r902, 0;
	@%p60 bra 	$L__BB45_112;
	ld.global.u32 	%r903, [%rd8+300];
	xor.b32  	%r938, %r938, %r903;
	ld.global.u32 	%r904, [%rd8+304];
	xor.b32  	%r1121, %r1121, %r904;
	ld.global.u32 	%r905, [%rd8+308];
	xor.b32  	%r1120, %r1120, %r905;
	ld.global.u32 	%r906, [%rd8+312];
	xor.b32  	%r1119, %r1119, %r906;
	ld.global.u32 	%r907, [%rd8+316];
	xor.b32  	%r934, %r934, %r907;
$L__BB45_112:
	add.s32 	%r1117, %r1117, 16;
	setp.ne.s32 	%p61, %r1117, 32;
	@%p61 bra 	$L__BB45_80;
	mad.lo.s32 	%r908, %r1111, -31, %r367;
	add.s32 	%r1111, %r908, 1;
	setp.ne.s32 	%p62, %r1111, 5;
	@%p62 bra 	$L__BB45_79;
	st.local.u32 	[%rd1+4], %r938;
	st.local.v2.u32 	[%rd1+8], {%r1121, %r1120};
	st.local.v2.u32 	[%rd1+16], {%r1119, %r934};
$L__BB45_115:
	shr.u64 	%rd27, %rd3, 2;
	add.s32 	%r921, %r921, 1;
	setp.gt.u64 	%p63, %rd3, 3;
	@%p63 bra 	$L__BB45_3;
$L__BB45_116:
	add.s32 	%r909, %r542, %r541;
	cvt.rn.f32.s32 	%f1, %r909;
	mov.f32 	%f2, 0f40C00000;
	div.rn.f32 	%f3, %f2, %f1;
	sqrt.rn.f32 	%f4, %f3;
	shr.u32 	%r910, %r938, 2;
	xor.b32  	%r911, %r910, %r938;
	shl.b32 	%r912, %r934, 4;
	shl.b32 	%r913, %r911, 1;
	xor.b32  	%r914, %r913, %r912;
	xor.b32  	%r915, %r914, %r911;
	xor.b32  	%r916, %r915, %r934;
	add.s32 	%r917, %r2, %r916;
	add.s32 	%r918, %r917, 362437;
	cvt.rn.f32.u32 	%f5, %r918;
	fma.rn.f32 	%f6, %f5, 0f2F800000, 0f2F000000;
	fma.rn.f32 	%f7, %f6, 0f40000000, 0fBF800000;
	mul.f32 	%f8, %f4, %f7;
	cvta.to.global.u64 	%rd24, %rd10;
	shl.b64 	%rd25, %rd2, 2;
	add.s64 	%rd26, %rd24, %rd25;
	st.global.f32 	[%rd26], %f8;
$L__BB45_117:
	ret;

}
	// .globl	aft_full_bwd
.visible .entry aft_full_bwd(
	.param .u64 .ptr .align 1 aft_full_bwd_param_0,
	.param .u64 .ptr .align 1 aft_full_bwd_param_1,
	.param .u64 .ptr .align 1 aft_full_bwd_param_2,
	.param .u64 .ptr .align 1 aft_full_bwd_param_3,
	.param .u64 .ptr .align 1 aft_full_bwd_param_4,
	.param .u64 .ptr .align 1 aft_full_bwd_param_5,
	.param .u64 .ptr .align 1 aft_full_bwd_param_6,
	.param .u64 .ptr .align 1 aft_full_bwd_param_7,
	.param .u64 .ptr .align 1 aft_full_bwd_param_8,
	.param .u32 aft_full_bwd_param_9,
	.param .u32 aft_full_bwd_param_10,
	.param .u8 aft_full_bwd_param_11
)
{
	.reg .pred 	%p<20>;
	.reg .b16 	%rs<2>;
	.reg .b32 	%r<105>;
	.reg .b32 	%f<345>;
	.reg .b64 	%rd<99>;

	ld.param.u64 	%rd12, [aft_full_bwd_param_0];
	ld.param.u64 	%rd15, [aft_full_bwd_param_1];
	ld.param.u64 	%rd16, [aft_full_bwd_param_2];
	ld.param.u64 	%rd17, [aft_full_bwd_param_3];
	ld.param.u64 	%rd13, [aft_full_bwd_param_4];
	ld.param.u64 	%rd18, [aft_full_bwd_param_6];
	ld.param.u64 	%rd19, [aft_full_bwd_param_7];
	ld.param.u64 	%rd20, [aft_full_bwd_param_8];
	ld.param.u32 	%r35, [aft_full_bwd_param_9];
	ld.param.u32 	%r36, [aft_full_bwd_param_10];
	ld.param.s8 	%rs1, [aft_full_bwd_param_11];
	cvta.to.global.u64 	%rd1, %rd20;
	cvta.to.global.u64 	%rd2, %rd18;
	cvta.to.global.u64 	%rd3, %rd16;
	cvta.to.global.u64 	%rd4, %rd19;
	cvta.to.global.u64 	%rd5, %rd17;
	cvta.to.global.u64 	%rd6, %rd15;
	mov.u32 	%r37, %ctaid.x;
	mov.u32 	%r38, %ntid.x;
	mov.u32 	%r39, %tid.x;
	mad.lo.s32 	%r1, %r37, %r38, %r39;
	setp.ge.s32 	%p1, %r1, %r35;
	setp.lt.s32 	%p2, %r36, 1;
	or.pred  	%p3, %p1, %p2;
	@%p3 bra 	$L__BB46_22;
	setp.eq.s16 	%p4, %rs1, 0;
	add.s32 	%r41, %r1, 1;
	selp.b32 	%r2, %r35, %r41, %p4;
	mul.lo.s32 	%r3, %r35, %r1;
	mul.lo.s32 	%r4, %r36, %r1;
	and.b32  	%r5, %r2, 3;
	shl.b32 	%r6, %r36, 2;
	shl.b32 	%r7, %r36, 1;
	mul.lo.s32 	%r8, %r36, 3;
	cvta.to.global.u64 	%rd7, %rd12;
	cvta.to.global.u64 	%rd8, %rd13;
	mov.b32 	%r94, 0;
$L__BB46_2:
	setp.lt.s32 	%p5, %r2, 1;
	mov.f32 	%f344, 0f3089705F;
	mov.f32 	%f333, 0f00000000;
	@%p5 bra 	$L__BB46_12;
	setp.lt.u32 	%p6, %r2, 4;
	mov.f32 	%f334, 0f00000000;
	mov.b32 	%r101, 0;
	mov.f32 	%f333, %f334;
	@%p6 bra 	$L__BB46_6;
	and.b32  	%r43, %r2, 2147483644;
	neg.s32 	%r99, %r43;
	add.s32 	%r97, %r36, %r94;
	add.s32 	%r96, %r7, %r94;
	add.s32 	%r95, %r8, %r94;
	mul.wide.u32 	%rd98, %r94, 4;
	mov.f32 	%f334, 0f00000000;
	mov.u32 	%r98, %r3;
$L__BB46_5:
	.pragma "nounroll";
	and.b32  	%r101, %r2, 2147483644;
	mul.wide.s32 	%rd21, %r98, 4;
	add.s64 	%rd22, %rd5, %rd21;
	add.s64 	%rd23, %rd6, %rd98;
	ld.global.f32 	%f32, [%rd23];
	ld.global.f32 	%f33, [%rd22];
	add.f32 	%f34, %f32, %f33;
	fma.rn.f32 	%f35, %f34, 0f3BBB989D, 0f3F000000;
	cvt.sat.f32.f32 	%f36, %f35;
	mov.f32 	%f37, 0f4B400001;
	mov.f32 	%f38, 0f437C0000;
	fma.rm.f32 	%f39, %f36, %f38, %f37;
	add.f32 	%f40, %f39, 0fCB40007F;
	neg.f32 	%f41, %f40;
	fma.rn.f32 	%f42, %f34, 0f3FB8AA3B, %f41;
	fma.rn.f32 	%f43, %f34, 0f32A57060, %f42;
	mov.b32 	%r44, %f39;
	shl.b32 	%r45, %r44, 23;
	mov.b32 	%f44, %r45;
	ex2.approx.ftz.f32 	%f45, %f43;
	mul.f32 	%f46, %f45, %f44;
	add.s64 	%rd24, %rd3, %rd98;
	ld.global.f32 	%f47, [%rd24];
	fma.rn.f32 	%f48, %f47, %f46, %f333;
	add.f32 	%f49, %f334, %f46;
	mul.wide.u32 	%rd25, %r97, 4;
	add.s64 	%rd26, %rd6, %rd25;
	ld.global.f32 	%f50, [%rd26];
	ld.global.f32 	%f51, [%rd22+4];
	add.f32 	%f52, %f50, %f51;
	fma.rn.f32 	%f53, %f52, 0f3BBB989D, 0f3F000000;
	cvt.sat.f32.f32 	%f54, %f53;
	fma.rm.f32 	%f55, %f54, %f38, %f37;
	add.f32 	%f56, %f55, 0fCB40007F;
	neg.f32 	%f57, %f56;
	fma.rn.f32 	%f58, %f52, 0f3FB8AA3B, %f57;
	fma.rn.f32 	%f59, %f52, 0f32A57060, %f58;
	mov.b32 	%r46, %f55;
	shl.b32 	%r47, %r46, 23;
	mov.b32 	%f60, %r47;
	ex2.approx.ftz.f32 	%f61, %f59;
	mul.f32 	%f62, %f61, %f60;
	add.s64 	%rd27, %rd3, %rd25;
	ld.global.f32 	%f63, [%rd27];
	fma.rn.f32 	%f64, %f63, %f62, %f48;
	add.f32 	%f65, %f49, %f62;
	mul.wide.u32 	%rd28, %r96, 4;
	add.s64 	%rd29, %rd6, %rd28;
	ld.global.f32 	%f66, [%rd29];
	ld.global.f32 	%f67, [%rd22+8];
	add.f32 	%f68, %f66, %f67;
	fma.rn.f32 	%f69, %f68, 0f3BBB989D, 0f3F000000;
	cvt.sat.f32.f32 	%f70, %f69;
	fma.rm.f32 	%f71, %f70, %f38, %f37;
	add.f32 	%f72, %f71, 0fCB40007F;
	neg.f32 	%f73, %f72;
	fma.rn.f32 	%f74, %f68, 0f3FB8AA3B, %f73;
	fma.rn.f32 	%f75, %f68, 0f32A57060, %f74;
	mov.b32 	%r48, %f71;
	shl.b32 	%r49, %r48, 23;
	mov.b32 	%f76, %r49;
	ex2.approx.ftz.f32 	%f77, %f75;
	mul.f32 	%f78, %f77, %f76;
	add.s64 	%rd30, %rd3, %rd28;
	ld.global.f32 	%f79, [%rd30];
	fma.rn.f32 	%f80, %f79, %f78, %f64;
	add.f32 	%f81, %f65, %f78;
	mul.wide.u32 	%rd31, %r95, 4;
	add.s64 	%rd32, %rd6, %rd31;
	ld.global.f32 	%f82, [%rd32];
	ld.global.f32 	%f83, [%rd22+12];
	add.f32 	%f84, %f82, %f83;
	fma.rn.f32 	%f85, %f84, 0f3BBB989D, 0f3F000000;
	cvt.sat.f32.f32 	%f86, %f85;
	fma.rm.f32 	%f87, %f86, %f38, %f37;
	add.f32 	%f88, %f87, 0fCB40007F;
	neg.f32 	%f89, %f88;
	fma.rn.f32 	%f90, %f84, 0f3FB8AA3B, %f89;
	fma.rn.f32 	%f91, %f84, 0f32A57060, %f90;
	mov.b32 	%r50, %f87;
	shl.b32 	%r51, %r50, 23;
	mov.b32 	%f92, %r51;
	ex2.approx.ftz.f32 	%f93, %f91;
	mul.f32 	%f94, %f93, %f92;
	add.s64 	%rd33, %rd3, %rd31;
	ld.global.f32 	%f95, [%rd33];
	fma.rn.f32 	%f333, %f95, %f94, %f80;
	add.f32 	%f334, %f81, %f94;
	add.s32 	%r99, %r99, 4;
	add.s32 	%r98, %r98, 4;
	add.s32 	%r97, %r97, %r6;
	add.s32 	%r96, %r96, %r6;
	add.s32 	%r95, %r95, %r6;
	mul.wide.u32 	%rd34, %r6, 4;
	add.s64 	%rd98, %rd98, %rd34;
	setp.ne.s32 	%p7, %r99, 0;
	@%p7 bra 	$L__BB46_5;
$L__BB46_6:
	setp.eq.s32 	%p8, %r5, 0;
	@%p8 bra 	$L__BB46_11;
	setp.eq.s32 	%p9, %r5, 1;
	@%p9 bra 	$L__BB46_9;
	mad.lo.s32 	%r52, %r101, %r36, %r94;
	mul.wide.u32 	%rd35, %r52, 4;
	add.s64 	%rd36, %rd6, %rd35;
	ld.global.f32 	%f97, [%rd36];
	add.s32 	%r53, %r101, %r3;
	mul.wide.s32 	%rd37, %r53, 4;
	add.s64 	%rd38, %rd5, %rd37;
	ld.global.f32 	%f98, [%rd38];
	add.f32 	%f99, %f97, %f98;
	fma.rn.f32 	%f100, %f99, 0f3BBB989D, 0f3F000000;
	cvt.sat.f32.f32 	%f101, %f100;
	mov.f32 	%f102, 0f4B400001;
	mov.f32 	%f103, 0f437C0000;
	fma.rm.f32 	%f104, %f101, %f103, %f102;
	add.f32 	%f105, %f104, 0fCB40007F;
	neg.f32 	%f106, %f105;
	fma.rn.f32 	%f107, %f99, 0f3FB8AA3B, %f106;
	fma.rn.f32 	%f108, %f99, 0f32A57060, %f107;
	mov.b32 	%r54, %f104;
	shl.b32 	%r55, %r54, 23;
	mov.b32 	%f109, %r55;
	ex2.approx.ftz.f32 	%f110, %f108;
	mul.f32 	%f111, %f110, %f109;
	add.s64 	%rd39, %rd3, %rd35;
	ld.global.f32 	%f112, [%rd39];
	fma.rn.f32 	%f113, %f112, %f111, %f333;
	add.f32 	%f114, %f334, %f111;
	add.s32 	%r56, %r52, %r36;
	mul.wide.u32 	%rd40, %r56, 4;
	add.s64 	%rd41, %rd6, %rd40;
	ld.global.f32 	%f115, [%rd41];
	ld.global.f32 	%f116, [%rd38+4];
	add.f32 	%f117, %f115, %f116;
	fma.rn.f32 	%f118, %f117, 0f3BBB989D, 0f3F000000;
	cvt.sat.f32.f32 	%f119, %f118;
	fma.rm.f32 	%f120, %f119, %f103, %f102;
	add.f32 	%f121, %f120, 0fCB40007F;
	neg.f32 	%f122, %f121;
	fma.rn.f32 	%f123, %f117, 0f3FB8AA3B, %f122;
	fma.rn.f32 	%f124, %f117, 0f32A57060, %f123;
	mov.b32 	%r57, %f120;
	shl.b32 	%r58, %r57, 23;
	mov.b32 	%f125, %r58;
	ex2.approx.ftz.f32 	%f126, %f124;
	mul.f32 	%f127, %f126, %f125;
	add.s64 	%rd42, %rd3, %rd40;
	ld.global.f32 	%f128, [%rd42];
	fma.rn.f32 	%f333, %f128, %f127, %f113;
	add.f32 	%f334, %f114, %f127;
	add.s32 	%r101, %r101, 2;
$L__BB46_9:
	and.b32  	%r59, %r2, 1;
	setp.eq.b32 	%p10, %r59, 1;
	not.pred 	%p11, %p10;
	@%p11 bra 	$L__BB46_11;
	mad.lo.s32 	%r60, %r101, %r36, %r94;
	mul.wide.u32 	%rd43, %r60, 4;
	add.s64 	%rd44, %rd6, %rd43;
	ld.global.f32 	%f129, [%rd44];
	add.s32 	%r61, %r101, %r3;
	mul.wide.s32 	%rd45, %r61, 4;
	add.s64 	%rd46, %rd5, %rd45;
	ld.global.f32 	%f130, [%rd46];
	add.f32 	%f131, %f129, %f130;
	fma.rn.f32 	%f132, %f131, 0f3BBB989D, 0f3F000000;
	cvt.sat.f32.f32 	%f133, %f132;
	mov.f32 	%f134, 0f4B400001;
	mov.f32 	%f135, 0f437C0000;
	fma.rm.f32 	%f136, %f133, %f135, %f134;
	add.f32 	%f137, %f136, 0fCB40007F;
	neg.f32 	%f138, %f137;
	fma.rn.f32 	%f139, %f131, 0f3FB8AA3B, %f138;
	fma.rn.f32 	%f140, %f131, 0f32A57060, %f139;
	mov.b32 	%r62, %f136;
	shl.b32 	%r63, %r62, 23;
	mov.b32 	%f141, %r63;
	ex2.approx.ftz.f32 	%f142, %f140;
	mul.f32 	%f143, %f142, %f141;
	add.s64 	%rd47, %rd3, %rd43;
	ld.global.f32 	%f144, [%rd47];
	fma.rn.f32 	%f333, %f144, %f143, %f333;
	add.f32 	%f334, %f334, %f143;
$L__BB46_11:
	add.f32 	%f344, %f334, 0f3089705F;
$L__BB46_12:
	ld.param.u64 	%rd97, [aft_full_bwd_param_5];
	setp.lt.s32 	%p12, %r2, 1;
	rcp.rn.f32 	%f22, %f344;
	mul.f32 	%f23, %f333, %f22;
	add.s32 	%r64, %r94, %r4;
	mul.wide.s32 	%rd48, %r64, 4;
	add.s64 	%rd49, %rd7, %rd48;
	ld.global.f32 	%f145, [%rd49];
	fma.rn.f32 	%f146, %f145, 0fBBBB989D, 0f3F000000;
	cvt.sat.f32.f32 	%f147, %f146;
	mov.f32 	%f148, 0f4B400001;
	mov.f32 	%f149, 0f437C0000;
	fma.rm.f32 	%f150, %f147, %f149, %f148;
	add.f32 	%f151, %f150, 0fCB40007F;
	neg.f32 	%f152, %f151;
	fma.rn.f32 	%f153, %f145, 0fBFB8AA3B, %f152;
	fma.rn.f32 	%f154, %f145, 0fB2A57060, %f153;
	mov.b32 	%r65, %f150;
	shl.b32 	%r66, %r65, 23;
	mov.b32 	%f155, %r66;
	ex2.approx.ftz.f32 	%f156, %f154;
	fma.rn.f32 	%f157, %f156, %f155, 0f3F800000;
	rcp.rn.f32 	%f24, %f157;
	mov.f32 	%f158, 0f3F800000;
	sub.f32 	%f159, %f158, %f24;
	mul.f32 	%f160, %f24, %f159;
	add.s64 	%rd50, %rd8, %rd48;
	ld.global.f32 	%f25, [%rd50];
	cvta.to.global.u64 	%rd51, %rd97;
	add.s64 	%rd52, %rd51, %rd48;
	mul.f32 	%f161, %f23, %f25;
	mul.f32 	%f162, %f161, %f160;
	atom.global.add.f32 	%f163, [%rd52], %f162;
	@%p12 bra 	$L__BB46_21;
	setp.lt.u32 	%p13, %r2, 4;
	mul.f32 	%f26, %f25, %f24;
	mov.b32 	%r104, 0;
	@%p13 bra 	$L__BB46_16;
	mov.b32 	%r102, 0;
$L__BB46_15:
	.pragma "nounroll";
	mad.lo.s32 	%r69, %r102, %r36, %r94;
	mul.wide.u32 	%rd53, %r69, 4;
	add.s64 	%rd54, %rd6, %rd53;
	ld.global.f32 	%f164, [%rd54];
	add.s32 	%r70, %r102, %r3;
	mul.wide.s32 	%rd55, %r70, 4;
	add.s64 	%rd56, %rd5, %rd55;
	ld.global.f32 	%f165, [%rd56];
	add.f32 	%f166, %f164, %f165;
	fma.rn.f32 	%f167, %f166, 0f3BBB989D, 0f3F000000;
	cvt.sat.f32.f32 	%f168, %f167;
	mov.f32 	%f169, 0f4B400001;
	mov.f32 	%f170, 0f437C0000;
	fma.rm.f32 	%f171, %f168, %f170, %f169;
	add.f32 	%f172, %f171, 0fCB40007F;
	neg.f32 	%f173, %f172;
	fma.rn.f32 	%f174, %f166, 0f3FB8AA3B, %f173;
	fma.rn.f32 	%f175, %f166, 0f32A57060, %f174;
	mov.b32 	%r71, %f171;
	shl.b32 	%r72, %r71, 23;
	mov.b32 	%f176, %r72;
	ex2.approx.ftz.f32 	%f177, %f175;
	mul.f32 	%f178, %f177, %f176;
	mul.f32 	%f179, %f22, %f178;
	mul.f32 	%f180, %f26, %f179;
	add.s64 	%rd57, %rd4, %rd53;
	atom.global.add.f32 	%f181, [%rd57], %f180;
	mul.f32 	%f182, %f26, %f178;
	add.s64 	%rd58, %rd3, %rd53;
	ld.global.f32 	%f183, [%rd58];
	sub.f32 	%f184, %f183, %f23;
	mul.f32 	%f185, %f184, %f182;
	mul.f32 	%f186, %f22, %f185;
	add.s64 	%rd59, %rd2, %rd53;
	atom.global.add.f32 	%f187, [%rd59], %f186;
	add.s64 	%rd60, %rd1, %rd55;
	atom.global.add.f32 	%f188, [%rd60], %f186;
	add.s32 	%r73, %r69, %r36;
	mul.wide.u32 	%rd61, %r73, 4;
	add.s64 	%rd62, %rd6, %rd61;
	ld.global.f32 	%f189, [%rd62];
	ld.global.f32 	%f190, [%rd56+4];
	add.f32 	%f191, %f189, %f190;
	fma.rn.f32 	%f192, %f191, 0f3BBB989D, 0f3F000000;
	cvt.sat.f32.f32 	%f193, %f192;
	fma.rm.f32 	%f194, %f193, %f170, %f169;
	add.f32 	%f195, %f194, 0fCB40007F;
	neg.f32 	%f196, %f195;
	fma.rn.f32 	%f197, %f191, 0f3FB8AA3B, %f196;
	fma.rn.f32 	%f198, %f191, 0f32A57060, %f197;
	mov.b32 	%r74, %f194;
	shl.b32 	%r75, %r74, 23;
	mov.b32 	%f199, %r75;
	ex2.approx.ftz.f32 	%f200, %f198;
	mul.f32 	%f201, %f200, %f199;
	mul.f32 	%f202, %f22, %f201;
	mul.f32 	%f203, %f26, %f202;
	add.s64 	%rd63, %rd4, %rd61;
	atom.global.add.f32 	%f204, [%rd63], %f203;
	mul.f32 	%f205, %f26, %f201;
	add.s64 	%rd64, %rd3, %rd61;
	ld.global.f32 	%f206, [%rd64];
	sub.f32 	%f207, %f206, %f23;
	mul.f32 	%f208, %f207, %f205;
	mul.f32 	%f209, %f22, %f208;
	add.s64 	%rd65, %rd2, %rd61;
	atom.global.add.f32 	%f210, [%rd65], %f209;
	atom.global.add.f32 	%f211, [%rd60+4], %f209;
	add.s32 	%r76, %r73, %r36;
	mul.wide.u32 	%rd66, %r76, 4;
	add.s64 	%rd67, %rd6, %rd66;
	ld.global.f32 	%f212, [%rd67];
	ld.global.f32 	%f213, [%rd56+8];
	add.f32 	%f214, %f212, %f213;
	fma.rn.f32 	%f215, %f214, 0f3BBB989D, 0f3F000000;
	cvt.sat.f32.f32 	%f216, %f215;
	fma.rm.f32 	%f217, %f216, %f170, %f169;
	add.f32 	%f218, %f217, 0fCB40007F;
	neg.f32 	%f219, %f218;
	fma.rn.f32 	%f220, %f214, 0f3FB8AA3B, %f219;
	fma.rn.f32 	%f221, %f214, 0f32A57060, %f220;
	mov.b32 	%r77, %f217;
	shl.b32 	%r78, %r77, 23;
	mov.b32 	%f222, %r78;
	ex2.approx.ftz.f32 	%f223, %f221;
	mul.f32 	%f224, %f223, %f222;
	mul.f32 	%f225, %f22, %f224;
	mul.f32 	%f226, %f26, %f225;
	add.s64 	%rd68, %rd4, %rd66;
	atom.global.add.f32 	%f227, [%rd68], %f226;
	mul.f32 	%f228, %f26, %f224;
	add.s64 	%rd69, %rd3, %rd66;
	ld.global.f32 	%f229, [%rd69];
	sub.f32 	%f230, %f229, %f23;
	mul.f32 	%f231, %f230, %f228;
	mul.f32 	%f232, %f22, %f231;
	add.s64 	%rd70, %rd2, %rd66;
	atom.global.add.f32 	%f233, [%rd70], %f232;
	atom.global.add.f32 	%f234, [%rd60+8], %f232;
	add.s32 	%r79, %r76, %r36;
	mul.wide.u32 	%rd71, %r79, 4;
	add.s64 	%rd72, %rd6, %rd71;
	ld.global.f32 	%f235, [%rd72];
	ld.global.f32 	%f236, [%rd56+12];
	add.f32 	%f237, %f235, %f236;
	fma.rn.f32 	%f238, %f237, 0f3BBB989D, 0f3F000000;
	cvt.sat.f32.f32 	%f239, %f238;
	fma.rm.f32 	%f240, %f239, %f170, %f169;
	add.f32 	%f241, %f240, 0fCB40007F;
	neg.f32 	%f242, %f241;
	fma.rn.f32 	%f243, %f237, 0f3FB8AA3B, %f242;
	fma.rn.f32 	%f244, %f237, 0f32A57060, %f243;
	mov.b32 	%r80, %f240;
	shl.b32 	%r81, %r80, 23;
	mov.b32 	%f245, %r81;
	ex2.approx.ftz.f32 	%f246, %f244;
	mul.f32 	%f247, %f246, %f245;
	mul.f32 	%f248, %f22, %f247;
	mul.f32 	%f249, %f26, %f248;
	add.s64 	%rd73, %rd4, %rd71;
	atom.global.add.f32 	%f250, [%rd73], %f249;
	mul.f32 	%f251, %f26, %f247;
	add.s64 	%rd74, %rd3, %rd71;
	ld.global.f32 	%f252, [%rd74];
	sub.f32 	%f253, %f252, %f23;
	mul.f32 	%f254, %f253, %f251;
	mul.f32 	%f255, %f22, %f254;
	add.s64 	%rd75, %rd2, %rd71;
	atom.global.add.f32 	%f256, [%rd75], %f255;
	atom.global.add.f32 	%f257, [%rd60+12], %f255;
	add.s32 	%r102, %r102, 4;
	and.b32  	%r104, %r2, 2147483644;
	setp.ne.s32 	%p14, %r102, %r104;
	@%p14 bra 	$L__BB46_15;
$L__BB46_16:
	setp.eq.s32 	%p15, %r5, 0;
	@%p15 bra 	$L__BB46_21;
	setp.eq.s32 	%p16, %r5, 1;
	@%p16 bra 	$L__BB46_19;
	mad.lo.s32 	%r82, %r104, %r36, %r94;
	mul.wide.u32 	%rd76, %r82, 4;
	add.s64 	%rd77, %rd6, %rd76;
	ld.global.f32 	%f258, [%rd77];
	add.s32 	%r83, %r104, %r3;
	mul.wide.s32 	%rd78, %r83, 4;
	add.s64 	%rd79, %rd5, %rd78;
	ld.global.f32 	%f259, [%rd79];
	add.f32 	%f260, %f258, %f259;
	fma.rn.f32 	%f261, %f260, 0f3BBB989D, 0f3F000000;
	cvt.sat.f32.f32 	%f262, %f261;
	mov.f32 	%f263, 0f4B400001;
	mov.f32 	%f264, 0f437C0000;
	fma.rm.f32 	%f265, %f262, %f264, %f263;
	add.f32 	%f266, %f265, 0fCB40007F;
	neg.f32 	%f267, %f266;
	fma.rn.f32 	%f268, %f260, 0f3FB8AA3B, %f267;
	fma.rn.f32 	%f269, %f260, 0f32A57060, %f268;
	mov.b32 	%r84, %f265;
	shl.b32 	%r85, %r84, 23;
	mov.b32 	%f270, %r85;
	ex2.approx.ftz.f32 	%f271, %f269;
	mul.f32 	%f272, %f271, %f270;
	mul.f32 	%f273, %f22, %f272;
	mul.f32 	%f274, %f26, %f273;
	add.s64 	%rd80, %rd4, %rd76;
	atom.global.add.f32 	%f275, [%rd80], %f274;
	mul.f32 	%f276, %f26, %f272;
	add.s64 	%rd81, %rd3, %rd76;
	ld.global.f32 	%f277, [%rd81];
	sub.f32 	%f278, %f277, %f23;
	mul.f32 	%f279, %f278, %f276;
	mul.f32 	%f280, %f22, %f279;
	add.s64 	%rd82, %rd2, %rd76;
	atom.global.add.f32 	%f281, [%rd82], %f280;
	add.s64 	%rd83, %rd1, %rd78;
	atom.global.add.f32 	%f282, [%rd83], %f280;
	add.s32 	%r86, %r82, %r36;
	mul.wide.u32 	%rd84, %r86, 4;
	add.s64 	%rd85, %rd6, %rd84;
	ld.global.f32 	%f283, [%rd85];
	ld.global.f32 	%f284, [%rd79+4];
	add.f32 	%f285, %f283, %f284;
	fma.rn.f32 	%f286, %f285, 0f3BBB989D, 0f3F000000;
	cvt.sat.f32.f32 	%f287, %f286;
	fma.rm.f32 	%f288, %f287, %f264, %f263;
	add.f32 	%f289, %f288, 0fCB40007F;
	neg.f32 	%f290, %f289;
	fma.rn.f32 	%f291, %f285, 0f3FB8AA3B, %f290;
	fma.rn.f32 	%f292, %f285, 0f32A57060, %f291;
	mov.b32 	%r87, %f288;
	shl.b32 	%r88, %r87, 23;
	mov.b32 	%f293, %r88;
	ex2.approx.ftz.f32 	%f294, %f292;
	mul.f32 	%f295, %f294, %f293;
	mul.f32 	%f296, %f22, %f295;
	mul.f32 	%f297, %f26, %f296;
	add.s64 	%rd86, %rd4, %rd84;
	atom.global.add.f32 	%f298, [%rd86], %f297;
	mul.f32 	%f299, %f26, %f295;
	add.s64 	%rd87, %rd3, %rd84;
	ld.global.f32 	%f300, [%rd87];
	sub.f32 	%f301, %f300, %f23;
	mul.f32 	%f302, %f301, %f299;
	mul.f32 	%f303, %f22, %f302;
	add.s64 	%rd88, %rd2, %rd84;
	atom.global.add.f32 	%f304, [%rd88], %f303;
	atom.global.add.f32 	%f305, [%rd83+4], %f303;
	add.s32 	%r104, %r104, 2;
$L__BB46_19:
	and.b32  	%r89, %r2, 1;
	setp.eq.b32 	%p17, %r89, 1;
	not.pred 	%p18, %p17;
	@%p18 bra 	$L__BB46_21;
	mad.lo.s32 	%r90, %r104, %r36, %r94;
	mul.wide.u32 	%rd89, %r90, 4;
	add.s64 	%rd90, %rd6, %rd89;
	ld.global.f32 	%f306, [%rd90];
	add.s32 	%r91, %r104, %r3;
	mul.wide.s32 	%rd91, %r91, 4;
	add.s64 	%rd92, %rd5, %rd91;
	ld.global.f32 	%f307, [%rd92];
	add.f32 	%f308, %f306, %f307;
	fma.rn.f32 	%f309, %f308, 0f3BBB989D, 0f3F000000;
	cvt.sat.f32.f32 	%f310, %f309;
	mov.f32 	%f311, 0f4B400001;
	mov.f32 	%f312, 0f437C0000;
	fma.rm.f32 	%f313, %f310, %f312, %f311;
	add.f32 	%f314, %f313, 0fCB40007F;
	neg.f32 	%f315, %f314;
	fma.rn.f32 	%f316, %f308, 0f3FB8AA3B, %f315;
	fma.rn.f32 	%f317, %f308, 0f32A57060, %f316;
	mov.b32 	%r92, %f313;
	shl.b32 	%r93, %r92, 23;
	mov.b32 	%f318, %r93;
	ex2.approx.ftz.f32 	%f319, %f317;
	mul.f32 	%f320, %f319, %f318;
	mul.f32 	%f321, %f22, %f320;
	mul.f32 	%f322, %f26, %f321;
	add.s64 	%rd93, %rd4, %rd89;
	atom.global.add.f32 	%f323, [%rd93], %f322;
	mul.f32 	%f324, %f26, %f320;
	add.s64 	%rd94, %rd3, %rd89;
	ld.global.f32 	%f325, [%rd94];
	sub.f32 	%f326, %f325, %f23;
	mul.f32 	%f327, %f326, %f324;
	mul.f32 	%f328, %f22, %f327;
	add.s64 	%rd95, %rd2, %rd89;
	atom.global.add.f32 	%f329, [%rd95], %f328;
	add.s64 	%rd96, %rd1, %rd91;
	atom.global.add.f32 	%f330, [%rd96], %f328;
$L__BB46_21:
	add.s32 	%r94, %r94, 1;
	setp.ne.s32 	%p19, %r94, %r36;
	@%p19 bra 	$L__BB46_2;
$L__BB46_22:
	ret;

}
	// .globl	softmax_fwd_kernel
.visible .entry softmax_fwd_kernel(
	.param .u64 .ptr .align 1 softmax_fwd_kernel_param_0,
	.param .u64 .ptr .align 1 softmax_fwd_kernel_param_1,
	.param .u32 softmax_fwd_kernel_param_2,
	.param .u32 softmax_fwd_kernel_param_3
)
{
	.reg .pred 	%p<58>;
	.reg .b32 	%r<123>;
	.reg .b32 	%f<369>;
	.reg .b64 	%rd<37>;

	ld.param.u64 	%rd7, [softmax_fwd_kernel_param_0];
	ld.param.u64 	%rd8, [softmax_fwd_kernel_param_1];
	ld.param.u32 	%r59, [softmax_fwd_kernel_param_2];
	ld.param.u32 	%r58, [softmax_fwd_kernel_param_3];
	cvta.to.global.u64 	%rd1, %rd7;
	cvta.to.global.u64 	%rd2, %rd8;
	mov.u32 	%r60, %ctaid.x;
	mov.u32 	%r61, %ntid.x;
	mov.u32 	%r62, %tid.x;
	mad.lo.s32 	%r1, %r60, %r61, %r62;
	setp.ge.s32 	%p1, %r1, %r59;
	@%p1 bra 	$L__BB47_40;
	setp.lt.s32 	%p2, %r58, 1;
	mov.f32 	%f358, 0fF149F2CA;
	@%p2 bra 	$L__BB47_14;
	mul.lo.s32 	%r2, %r58, %r1;
	and.b32  	%r3, %r58, 15;
	setp.lt.u32 	%p3, %r58, 16;
	mov.f32 	%f358, 0fF149F2CA;
	mov.b32 	%r104, 0;
	@%p3 bra 	$L__BB47_5;
	and.b32  	%r104, %r58, 2147483632;
	neg.s32 	%r110, %r104;
	add.s64 	%rd3, %rd1, 32;
	mov.f32 	%f358, 0fF149F2CA;
	mov.u32 	%r109, %r2;
$L__BB47_4:
	.pragma "nounroll";
	mul.wide.s32 	%rd9, %r109, 4;
	add.s64 	%rd10, %rd3, %rd9;
	ld.global.f32 	%f32, [%rd10+-32];
	setp.gt.f32 	%p4, %f32, %f358;
	selp.f32 	%f33, %f32, %f358, %p4;
	ld.global.f32 	%f34, [%rd10+-28];
	setp.gt.f32 	%p5, %f34, %f33;
	selp.f32 	%f35, %f34, %f33, %p5;
	ld.global.f32 	%f36, [%rd10+-24];
	setp.gt.f32 	%p6, %f36, %f35;
	selp.f32 	%f37, %f36, %f35, %p6;
	ld.global.f32 	%f38, [%rd10+-20];
	setp.gt.f32 	%p7, %f38, %f37;
	selp.f32 	%f39, %f38, %f37, %p7;
	ld.global.f32 	%f40, [%rd10+-16];
	setp.gt.f32 	%p8, %f40, %f39;
	selp.f32 	%f41, %f40, %f39, %p8;
	ld.global.f32 	%f42, [%rd10+-12];
	setp.gt.f32 	%p9, %f42, %f41;
	selp.f32 	%f43, %f42, %f41, %p9;
	ld.global.f32 	%f44, [%rd10+-8];
	setp.gt.f32 	%p10, %f44, %f43;
	selp.f32 	%f45, %f44, %f43, %p10;
	ld.global.f32 	%f46, [%rd10+-4];
	setp.gt.f32 	%p11, %f46, %f45;
	selp.f32 	%f47, %f46, %f45, %p11;
	ld.global.f32 	%f48, [%rd10];
	setp.gt.f32 	%p12, %f48, %f47;
	selp.f32 	%f49, %f48, %f47, %p12;
	ld.global.f32 	%f50, [%rd10+4];
	setp.gt.f32 	%p13, %f50, %f49;
	selp.f32 	%f51, %f50, %f49, %p13;
	ld.global.f32 	%f52, [%rd10+8];
	setp.gt.f32 	%p14, %f52, %f51;
	selp.f32 	%f53, %f52, %f51, %p14;
	ld.global.f32 	%f54, [%rd10+12];
	setp.gt.f32 	%p15, %f54, %f53;
	selp.f32 	%f55, %f54, %f53, %p15;
	ld.global.f32 	%f56, [%rd10+16];
	setp.gt.f32 	%p16, %f56, %f55;
	selp.f32 	%f57, %f56, %f55, %p16;
	ld.global.f32 	%f58, [%rd10+20];
	setp.gt.f32 	%p17, %f58, %f57;
	selp.f32 	%f59, %f58, %f57, %p17;
	ld.global.f32 	%f60, [%rd10+24];
	setp.gt.f32 	%p18, %f60, %f59;
	selp.f32 	%f61, %f60, %f59, %p18;
	ld.global.f32 	%f62, [%rd10+28];
	setp.gt.f32 	%p19, %f62, %f61;
	selp.f32 	%f358, %f62, %f61, %p19;
	add.s32 	%r110, %r110, 16;
	add.s32 	%r109, %r109, 16;
	setp.eq.s32 	%p20, %r110, 0;
	@%p20 bra 	$L__BB47_5;
	bra.uni 	$L__BB47_4;
$L__BB47_5:
	setp.eq.s32 	%p21, %r3, 0;
	@%p21 bra 	$L__BB47_14;
	and.b32  	%r7, %r58, 7;
	setp.lt.u32 	%p22, %r3, 8;
	@%p22 bra 	$L__BB47_8;
	add.s32 	%r64, %r104, %r2;
	mul.wide.s32 	%rd11, %r64, 4;
	add.s64 	%rd12, %rd1, %rd11;
	ld.global.f32 	%f64, [%rd12];
	setp.gt.f32 	%p23, %f64, %f358;
	selp.f32 	%f65, %f64, %f358, %p23;
	ld.global.f32 	%f66, [%rd12+4];
	setp.gt.f32 	%p24, %f66, %f65;
	selp.f32 	%f67, %f66, %f65, %p24;
	ld.global.f32 	%f68, [%rd12+8];
	setp.gt.f32 	%p25, %f68, %f67;
	selp.f32 	%f69, %f68, %f67, %p25;
	ld.global.f32 	%f70, [%rd12+12];
	setp.gt.f32 	%p26, %f70, %f69;
	selp.f32 	%f71, %f70, %f69, %p26;
	ld.global.f32 	%f72, [%rd12+16];
	setp.gt.f32 	%p27, %f72, %f71;
	selp.f32 	%f73, %f72, %f71, %p27;
	ld.global.f32 	%f74, [%rd12+20];
	setp.gt.f32 	%p28, %f74, %f73;
	selp.f32 	%f75, %f74, %f73, %p28;
	ld.global.f32 	%f76, [%rd12+24];
	setp.gt.f32 	%p29, %f76, %f75;
	selp.f32 	%f77, %f76, %f75, %p29;
	ld.global.f32 	%f78, [%rd12+28];
	setp.gt.f32 	%p30, %f78, %f77;
	selp.f32 	%f358, %f78, %f77, %p30;
	add.s32 	%r104, %r104, 8;
$L__BB47_8:
	setp.eq.s32 	%p31, %r7, 0;
	@%p31 bra 	$L__BB47_14;
	and.b32  	%r10, %r58, 3;
	setp.lt.u32 	%p32, %r7, 4;
	@%p32 bra 	$L__BB47_11;
	add.s32 	%r65, %r104, %r2;
	mul.wide.s32 	%rd13, %r65, 4;
	add.s64 	%rd14, %rd1, %rd13;
	ld.global.f32 	%f80, [%rd14];
	setp.gt.f32 	%p33, %f80, %f358;
	selp.f32 	%f81, %f80, %f358, %p33;
	ld.global.f32 	%f82, [%rd14+4];
	setp.gt.f32 	%p34, %f82, %f81;
	selp.f32 	%f83, %f82, %f81, %p34;
	ld.global.f32 	%f84, [%rd14+8];
	setp.gt.f32 	%p35, %f84, %f83;
	selp.f32 	%f85, %f84, %f83, %p35;
	ld.global.f32 	%f86, [%rd14+12];
	setp.gt.f32 	%p36, %f86, %f85;
	selp.f32 	%f358, %f86, %f85, %p36;
	add.s32 	%r104, %r104, 4;
$L__BB47_11:
	setp.eq.s32 	%p37, %r10, 0;
	@%p37 bra 	$L__BB47_14;
	add.s32 	%r108, %r104, %r2;
	neg.s32 	%r107, %r10;
$L__BB47_13:
	.pragma "nounroll";
	mul.wide.s32 	%rd15, %r108, 4;
	add.s64 	%rd16, %rd1, %rd15;
	ld.global.f32 	%f87, [%rd16];
	setp.gt.f32 	%p38, %f87, %f358;
	selp.f32 	%f358, %f87, %f358, %p38;
	add.s32 	%r108, %r108, 1;
	add.s32 	%r107, %r107, 1;
	setp.ne.s32 	%p39, %r107, 0;
	@%p39 bra 	$L__BB47_13;
$L__BB47_14:
	setp.lt.s32 	%p40, %r58, 1;
	mov.f32 	%f367, 0f3089705F;
	@%p40 bra 	$L__BB47_27;
	mul.lo.s32 	%r19, %r58, %r1;
	and.b32  	%r20, %r58, 7;
	setp.lt.u32 	%p41, %r58, 8;
	mov.f32 	%f366, 0f00000000;
	mov.b32 	%r111, 0;
	@%p41 bra 	$L__BB47_18;
	and.b32  	%r111, %r58, 2147483640;
	neg.s32 	%r115, %r111;
	add.s64 	%rd4, %rd1, 16;
	add.s64 	%rd5, %rd2, 16;
	mov.f32 	%f366, 0f00000000;
	mov.u32 	%r114, %r19;
$L__BB47_17:
	.pragma "nounroll";
	mul.wide.s32 	%rd17, %r114, 4;
	add.s64 	%rd18, %rd4, %rd17;
	add.s64 	%rd19, %rd5, %rd17;
	ld.global.f32 	%f92, [%rd18+-16];
	sub.f32 	%f93, %f92, %f358;
	fma.rn.f32 	%f94, %f93, 0f3BBB989D, 0f3F000000;
	cvt.sat.f32.f32 	%f95, %f94;
	mov.f32 	%f96, 0f4B400001;
	mov.f32 	%f97, 0f437C0000;
	fma.rm.f32 	%f98, %f95, %f97, %f96;
	add.f32 	%f99, %f98, 0fCB40007F;
	neg.f32 	%f100, %f99;
	fma.rn.f32 	%f101, %f93, 0f3FB8AA3B, %f100;
	fma.rn.f32 	%f102, %f93, 0f32A57060, %f101;
	mov.b32 	%r67, %f98;
	shl.b32 	%r68, %r67, 23;
	mov.b32 	%f103, %r68;
	ex2.approx.ftz.f32 	%f104, %f102;
	mul.f32 	%f105, %f104, %f103;
	st.global.f32 	[%rd19+-16], %f105;
	add.f32 	%f106, %f366, %f105;
	ld.global.f32 	%f107, [%rd18+-12];
	sub.f32 	%f108, %f107, %f358;
	fma.rn.f32 	%f109, %f108, 0f3BBB989D, 0f3F000000;
	cvt.sat.f32.f32 	%f110, %f109;
	fma.rm.f32 	%f111, %f110, %f97, %f96;
	add.f32 	%f112, %f111, 0fCB40007F;
	neg.f32 	%f113, %f112;
	fma.rn.f32 	%f114, %f108, 0f3FB8AA3B, %f113;
	fma.rn.f32 	%f115, %f108, 0f32A57060, %f114;
	mov.b32 	%r69, %f111;
	shl.b32 	%r70, %r69, 23;
	mov.b32 	%f116, %r70;
	ex2.approx.ftz.f32 	%f117, %f115;
	mul.f32 	%f118, %f117, %f116;
	st.global.f32 	[%rd19+-12], %f118;
	add.f32 	%f119, %f106, %f118;
	ld.global.f32 	%f120, [%rd18+-8];
	sub.f32 	%f121, %f120, %f358;
	fma.rn.f32 	%f122, %f121, 0f3BBB989D, 0f3F000000;
	cvt.sat.f32.f32 	%f123, %f122;
	fma.rm.f32 	%f124, %f123, %f97, %f96;
	add.f32 	%f125, %f124, 0fCB40007F;
	neg.f32 	%f126, %f125;
	fma.rn.f32 	%f127, %f121, 0f3FB8AA3B, %f126;
	fma.rn.f32 	%f128, %f121, 0f32A57060, %f127;
	mov.b32 	%r71, %f124;
	shl.b32 	%r72, %r71, 23;
	mov.b32 	%f129, %r72;
	ex2.approx.ftz.f32 	%f130, %f128;
	mul.f32 	%f131, %f130, %f129;
	st.global.f32 	[%rd19+-8], %f131;
	add.f32 	%f132, %f119, %f131;
	ld.global.f32 	%f133, [%rd18+-4];
	sub.f32 	%f134, %f133, %f358;
	fma.rn.f32 	%f135, %f134, 0f3BBB989D, 0f3F000000;
	cvt.sat.f32.f32 	%f136, %f135;
	fma.rm.f32 	%f137, %f136, %f97, %f96;
	add.f32 	%f138, %f137, 0fCB40007F;
	neg.f32 	%f139, %f138;
	fma.rn.f32 	%f140, %f134, 0f3FB8AA3B, %f139;
	fma.rn.f32 	%f141, %f134, 0f32A57060, %f140;
	mov.b32 	%r73, %f137;
	shl.b32 	%r74, %r73, 23;
	mov.b32 	%f142, %r74;
	ex2.approx.ftz.f32 	%f143, %f141;
	mul.f32 	%f144, %f143, %f142;
	st.global.f32 	[%rd19+-4], %f144;
	add.f32 	%f145, %f132, %f144;
	ld.global.f32 	%f146, [%rd18];
	sub.f32 	%f147, %f146, %f358;
	fma.rn.f32 	%f148, %f147, 0f3BBB989D, 0f3F000000;
	cvt.sat.f32.f32 	%f149, %f148;
	fma.rm.f32 	%f150, %f149, %f97, %f96;
	add.f32 	%f151, %f150, 0fCB40007F;
	neg.f32 	%f152, %f151;
	fma.rn.f32 	%f153, %f147, 0f3FB8AA3B, %f152;
	fma.rn.f32 	%f154, %f147, 0f32A57060, %f153;
	mov.b32 	%r75, %f150;
	shl.b32 	%r76, %r75, 23;
	mov.b32 	%f155, %r76;
	ex2.approx.ftz.f32 	%f156, %f154;
	mul.f32 	%f157, %f156, %f155;
	st.global.f32 	[%rd19], %f157;
	add.f32 	%f158, %f145, %f157;
	ld.global.f32 	%f159, [%rd18+4];
	sub.f32 	%f160, %f159, %f358;
	fma.rn.f32 	%f161, %f160, 0f3BBB989D, 0f3F000000;
	cvt.sat.f32.f32 	%f162, %f161;
	fma.rm.f32 	%f163, %f162, %f97, %f96;
	add.f32 	%f164, %f163, 0fCB40007F;
	neg.f32 	%f165, %f164;
	fma.rn.f32 	%f166, %f160, 0f3FB8AA3B, %f165;
	fma.rn.f32 	%f167, %f160, 0f32A57060, %f166;
	mov.b32 	%r77, %f163;
	shl.b32 	%r78, %r77, 23;
	mov.b32 	%f168, %r78;
	ex2.approx.ftz.f32 	%f169, %f167;
	mul.f32 	%f170, %f169, %f168;
	st.global.f32 	[%rd19+4], %f170;
	add.f32 	%f171, %f158, %f170;
	ld.global.f32 	%f172, [%rd18+8];
	sub.f32 	%f173, %f172, %f358;
	fma.rn.f32 	%f174, %f173, 0f3BBB989D, 0f3F000000;
	cvt.sat.f32.f32 	%f175, %f174;
	fma.rm.f32 	%f176, %f175, %f97, %f96;
	add.f32 	%f177, %f176, 0fCB40007F;
	neg.f32 	%f178, %f177;
	fma.rn.f32 	%f179, %f173, 0f3FB8AA3B, %f178;
	fma.rn.f32 	%f180, %f173, 0f32A57060, %f179;
	mov.b32 	%r79, %f176;
	shl.b32 	%r80, %r79, 23;
	mov.b32 	%f181, %r80;
	ex2.approx.ftz.f32 	%f182, %f180;
	mul.f32 	%f183, %f182, %f181;
	st.global.f32 	[%rd19+8], %f183;
	add.f32 	%f184, %f171, %f183;
	ld.global.f32 	%f185, [%rd18+12];
	sub.f32 	%f186, %f185, %f358;
	fma.rn.f32 	%f187, %f186, 0f3BBB989D, 0f3F000000;
	cvt.sat.f32.f32 	%f188, %f187;
	fma.rm.f32 	%f189, %f188, %f97, %f96;
	add.f32 	%f190, %f189, 0fCB40007F;
	neg.f32 	%f191, %f190;
	fma.rn.f32 	%f192, %f186, 0f3FB8AA3B, %f191;
	fma.rn.f32 	%f193, %f186, 0f32A57060, %f192;
	mov.b32 	%r81, %f189;
	shl.b32 	%r82, %r81, 23;
	mov.b32 	%f194, %r82;
	ex2.approx.ftz.f32 	%f195, %f193;
	mul.f32 	%f196, %f195, %f194;
	st.global.f32 	[%rd19+12], %f196;
	add.f32 	%f366, %f184, %f196;
	add.s32 	%r115, %r115, 8;
	add.s32 	%r114, %r114, 8;
	setp.eq.s32 	%p42, %r115, 0;
	@%p42 bra 	$L__BB47_18;
	bra.uni 	$L__BB47_17;
$L__BB47_18:
	setp.eq.s32 	%p43, %r20, 0;
	@%p43 bra 	$L__BB47_26;
	and.b32  	%r28, %r58, 3;
	setp.lt.u32 	%p44, %r20, 4;
	@%p44 bra 	$L__BB47_21;
	add.s32 	%r83, %r111, %r19;
	mul.wide.s32 	%rd20, %r83, 4;
	add.s64 	%rd21, %rd1, %rd20;
	ld.global.f32 	%f198, [%rd21];
	sub.f32 	%f199, %f198, %f358;
	fma.rn.f32 	%f200, %f199, 0f3BBB989D, 0f3F000000;
	cvt.sat.f32.f32 	%f201, %f200;
	mov.f32 	%f202, 0f4B400001;
	mov.f32 	%f203, 0f437C0000;
	fma.rm.f32 	%f204, %f201, %f203, %f202;
	add.f32 	%f205, %f204, 0fCB40007F;
	neg.f32 	%f206, %f205;
	fma.rn.f32 	%f207, %f199, 0f3FB8AA3B, %f206;
	fma.rn.f32 	%f208, %f199, 0f32A57060, %f207;
	mov.b32 	%r84, %f204;
	shl.b32 	%r85, %r84, 23;
	mov.b32 	%f209, %r85;
	ex2.approx.ftz.f32 	%f210, %f208;
	mul.f32 	%f211, %f210, %f209;
	add.s64 	%rd22, %rd2, %rd20;
	st.global.f32 	[%rd22], %f211;
	add.f32 	%f212, %f366, %f211;
	ld.global.f32 	%f213, [%rd21+4];
	sub.f32 	%f214, %f213, %f358;
	fma.rn.f32 	%f215, %f214, 0f3BBB989D, 0f3F000000;
	cvt.sat.f32.f32 	%f216, %f215;
	fma.rm.f32 	%f217, %f216, %f203, %f202;
	add.f32 	%f218, %f217, 0fCB40007F;
	neg.f32 	%f219, %f218;
	fma.rn.f32 	%f220, %f214, 0f3FB8AA3B, %f219;
	fma.rn.f32 	%f221, %f214, 0f32A57060, %f220;
	mov.b32 	%r86, %f217;
	shl.b32 	%r87, %r86, 23;
	mov.b32 	%f222, %r87;
	ex2.approx.ftz.f32 	%f223, %f221;
	mul.f32 	%f224, %f223, %f222;
	st.global.f32 	[%rd22+4], %f224;
	add.f32 	%f225, %f212, %f224;
	ld.global.f32 	%f226, [%rd21+8];
	sub.f32 	%f227, %f226, %f358;
	fma.rn.f32 	%f228, %f227, 0f3BBB989D, 0f3F000000;
	cvt.sat.f32.f32 	%f229, %f228;
	fma.rm.f32 	%f230, %f229, %f203, %f202;
	add.f32 	%f231, %f230, 0fCB40007F;
	neg.f32 	%f232, %f231;
	fma.rn.f32 	%f233, %f227, 0f3FB8AA3B, %f232;
	fma.rn.f32 	%f234, %f227, 0f32A57060, %f233;
	mov.b32 	%r88, %f230;
	shl.b32 	%r89, %r88, 23;
	mov.b32 	%f235, %r89;
	ex2.approx.ftz.f32 	%f236, %f234;
	mul.f32 	%f237, %f236, %f235;
	st.global.f32 	[%rd22+8], %f237;
	add.f32 	%f238, %f225, %f237;
	ld.global.f32 	%f239, [%rd21+12];
	sub.f32 	%f240, %f239, %f358;
	fma.rn.f32 	%f241, %f240, 0f3BBB989D, 0f3F000000;
	cvt.sat.f32.f32 	%f242, %f241;
	fma.rm.f32 	%f243, %f242, %f203, %f202;
	add.f32 	%f244, %f243, 0fCB40007F;
	neg.f32 	%f245, %f244;
	fma.rn.f32 	%f246, %f240, 0f3FB8AA3B, %f245;
	fma.rn.f32 	%f247, %f240, 0f32A57060, %f246;
	mov.b32 	%r90, %f243;
	shl.b32 	%r91, %r90, 23;
	mov.b32 	%f248, %r91;
	ex2.approx.ftz.f32 	%f249, %f247;
	mul.f32 	%f250, %f249, %f248;
	st.global.f32 	[%rd22+12], %f250;
	add.f32 	%f366, %f238, %f250;
	add.s32 	%r111, %r111, 4;
$L__BB47_21:
	setp.eq.s32 	%p45, %r28, 0;
	@%p45 bra 	$L__BB47_26;
	setp.eq.s32 	%p46, %r28, 1;
	@%p46 bra 	$L__BB47_24;
	add.s32 	%r92, %r111, %r19;
	mul.wide.s32 	%rd23, %r92, 4;
	add.s64 	%rd24, %rd1, %rd23;
	ld.global.f32 	%f252, [%rd24];
	sub.f32 	%f253, %f252, %f358;
	fma.rn.f32 	%f254, %f253, 0f3BBB989D, 0f3F000000;
	cvt.sat.f32.f32 	%f255, %f254;
	mov.f32 	%f256, 0f4B400001;
	mov.f32 	%f257, 0f437C0000;
	fma.rm.f32 	%f258, %f255, %f257, %f256;
	add.f32 	%f259, %f258, 0fCB40007F;
	neg.f32 	%f260, %f259;
	fma.rn.f32 	%f261, %f253, 0f3FB8AA3B, %f260;
	fma.rn.f32 	%f262, %f253, 0f32A57060, %f261;
	mov.b32 	%r93, %f258;
	shl.b32 	%r94, %r93, 23;
	mov.b32 	%f263, %r94;
	ex2.approx.ftz.f32 	%f264, %f262;
	mul.f32 	%f265, %f264, %f263;
	add.s64 	%rd25, %rd2, %rd23;
	st.global.f32 	[%rd25], %f265;
	add.f32 	%f266, %f366, %f265;
	ld.global.f32 	%f267, [%rd24+4];
	sub.f32 	%f268, %f267, %f358;
	fma.rn.f32 	%f269, %f268, 0f3BBB989D, 0f3F000000;
	cvt.sat.f32.f32 	%f270, %f269;
	fma.rm.f32 	%f271, %f270, %f257, %f256;
	add.f32 	%f272, %f271, 0fCB40007F;
	neg.f32 	%f273, %f272;
	fma.rn.f32 	%f274, %f268, 0f3FB8AA3B, %f273;
	fma.rn.f32 	%f275, %f268, 0f32A57060, %f274;
	mov.b32 	%r95, %f271;
	shl.b32 	%r96, %r95, 23;
	mov.b32 	%f276, %r96;
	ex2.approx.ftz.f32 	%f277, %f275;
	mul.f32 	%f278, %f277, %f276;
	st.global.f32 	[%rd25+4], %f278;
	add.f32 	%f366, %f266, %f278;
	add.s32 	%r111, %r111, 2;
$L__BB47_24:
	and.b32  	%r97, %r58, 1;
	setp.eq.b32 	%p47, %r97, 1;
	not.pred 	%p48, %p47;
	@%p48 bra 	$L__BB47_26;
	add.s32 	%r98, %r111, %r19;
	mul.wide.s32 	%rd26, %r98, 4;
	add.s64 	%rd27, %rd1, %rd26;
	ld.global.f32 	%f279, [%rd27];
	sub.f32 	%f280, %f279, %f358;
	fma.rn.f32 	%f281, %f280, 0f3BBB989D, 0f3F000000;
	cvt.sat.f32.f32 	%f282, %f281;
	mov.f32 	%f283, 0f4B400001;
	mov.f32 	%f284, 0f437C0000;
	fma.rm.f32 	%f285, %f282, %f284, %f283;
	add.f32 	%f286, %f285, 0fCB40007F;
	neg.f32 	%f287, %f286;
	fma.rn.f32 	%f288, %f280, 0f3FB8AA3B, %f287;
	fma.rn.f32 	%f289, %f280, 0f32A57060, %f288;
	mov.b32 	%r99, %f285;
	shl.b32 	%r100, %r99, 23;
	mov.b32 	%f290, %r100;
	ex2.approx.ftz.f32 	%f291, %f289;
	mul.f32 	%f292, %f291, %f290;
	add.s64 	%rd28, %rd2, %rd26;
	st.global.f32 	[%rd28], %f292;
	add.f32 	%f366, %f366, %f292;
$L__BB47_26:
	add.f32 	%f367, %f366, 0f3089705F;
$L__BB47_27:
	setp.lt.s32 	%p49, %r58, 1;
	@%p49 bra 	$L__BB47_40;
	mul.lo.s32 	%r33, %r58, %r1;
	and.b32  	%r34, %r58, 15;
	setp.lt.u32 	%p50, %r58, 16;
	mov.b32 	%r118, 0;
	@%p50 bra 	$L__BB47_31;
	and.b32  	%r118, %r58, 2147483632;
	neg.s32 	%r117, %r118;
	add.s64 	%rd6, %rd2, 32;
	mov.u32 	%r116, %r33;
$L__BB47_30:
	.pragma "nounroll";
	mul.wide.s32 	%rd29, %r116, 4;
	add.s64 	%rd30, %rd6, %rd29;
	ld.global.f32 	%f293, [%rd30+-32];
	div.rn.f32 	%f294, %f293, %f367;
	st.global.f32 	[%rd30+-32], %f294;
	ld.global.f32 	%f295, [%rd30+-28];
	div.rn.f32 	%f296, %f295, %f367;
	st.global.f32 	[%rd30+-28], %f296;
	ld.global.f32 	%f297, [%rd30+-24];
	div.rn.f32 	%f298, %f297, %f367;
	st.global.f32 	[%rd30+-24], %f298;
	ld.global.f32 	%f299, [%rd30+-20];
	div.rn.f32 	%f300, %f299, %f367;
	st.global.f32 	[%rd30+-20], %f300;
	ld.global.f32 	%f301, [%rd30+-16];
	div.rn.f32 	%f302, %f301, %f367;
	st.global.f32 	[%rd30+-16], %f302;
	ld.global.f32 	%f303, [%rd30+-12];
	div.rn.f32 	%f304, %f303, %f367;
	st.global.f32 	[%rd30+-12], %f304;
	ld.global.f32 	%f305, [%rd30+-8];
	div.rn.f32 	%f306, %f305, %f367;
	st.global.f32 	[%rd30+-8], %f306;
	ld.global.f32 	%f307, [%rd30+-4];
	div.rn.f32 	%f308, %f307, %f367;
	st.global.f32 	[%rd30+-4], %f308;
	ld.global.f32 	%f309, [%rd30];
	div.rn.f32 	%f310, %f309, %f367;
	st.global.f32 	[%rd30], %f310;
	ld.global.f32 	%f311, [%rd30+4];
	div.rn.f32 	%f312, %f311, %f367;
	st.global.f32 	[%rd30+4], %f312;
	ld.global.f32 	%f313, [%rd30+8];
	div.rn.f32 	%f314, %f313, %f367;
	st.global.f32 	[%rd30+8], %f314;
	ld.global.f32 	%f315, [%rd30+12];
	div.rn.f32 	%f316, %f315, %f367;
	st.global.f32 	[%rd30+12], %f316;
	ld.global.f32 	%f317, [%rd30+16];
	div.rn.f32 	%f318, %f317, %f367;
	st.global.f32 	[%rd30+16], %f318;
	ld.global.f32 	%f319, [%rd30+20];
	div.rn.f32 	%f320, %f319, %f367;
	st.global.f32 	[%rd30+20], %f320;
	ld.global.f32 	%f321, [%rd30+24];
	div.rn.f32 	%f322, %f321, %f367;
	st.global.f32 	[%rd30+24], %f322;
	ld.global.f32 	%f323, [%rd30+28];
	div.rn.f32 	%f324, %f323, %f367;
	st.global.f32 	[%rd30+28], %f324;
	add.s32 	%r117, %r117, 16;
	add.s32 	%r116, %r116, 16;
	setp.ne.s32 	%p51, %r117, 0;
	@%p51 bra 	$L__BB47_30;
$L__BB47_31:
	setp.eq.s32 	%p52, %r34, 0;
	@%p52 bra 	$L__BB47_40;
	and.b32  	%r46, %r58, 7;
	setp.lt.u32 	%p53, %r34, 8;
	@%p53 bra 	$L__BB47_34;
	add.s32 	%r102, %r118, %r33;
	mul.wide.s32 	%rd31, %r102, 4;
	add.s64 	%rd32, %rd2, %rd31;
	ld.global.f32 	%f325, [%rd32];
	div.rn.f32 	%f326, %f325, %f367;
	st.global.f32 	[%rd32], %f326;
	ld.global.f32 	%f327, [%rd32+4];
	div.rn.f32 	%f328, %f327, %f367;
	st.global.f32 	[%rd32+4], %f328;
	ld.global.f32 	%f329, [%rd32+8];
	div.rn.f32 	%f330, %f329, %f367;
	st.global.f32 	[%rd32+8], %f330;
	ld.global.f32 	%f331, [%rd32+12];
	div.rn.f32 	%f332, %f331, %f367;
	st.global.f32 	[%rd32+12], %f332;
	ld.global.f32 	%f333, [%rd32+16];
	div.rn.f32 	%f334, %f333, %f367;
	st.global.f32 	[%rd32+16], %f334;
	ld.global.f32 	%f335, [%rd32+20];
	div.rn.f32 	%f336, %f335, %f367;
	st.global.f32 	[%rd32+20], %f336;
	ld.global.f32 	%f337, [%rd32+24];
	div.rn.f32 	%f338, %f337, %f367;
	st.global.f32 	[%rd32+24], %f338;
	ld.global.f32 	%f339, [%rd32+28];
	div.rn.f32 	%f340, %f339, %f367;
	st.global.f32 	[%rd32+28], %f340;
	add.s32 	%r118, %r118, 8;
$L__BB47_34:
	setp.eq.s32 	%p54, %r46, 0;
	@%p54 bra 	$L__BB47_40;
	and.b32  	%r49, %r58, 3;
	setp.lt.u32 	%p55, %r46, 4;
	@%p55 bra 	$L__BB47_37;
	add.s32 	%r103, %r118, %r33;
	mul.wide.s32 	%rd33, %r103, 4;
	add.s64 	%rd34, %rd2, %rd33;
	ld.global.f32 	%f341, [%rd34];
	div.rn.f32 	%f342, %f341, %f367;
	st.global.f32 	[%rd34], %f342;
	ld.global.f32 	%f343, [%rd34+4];
	div.rn.f32 	%f344, %f343, %f367;
	st.global.f32 	[%rd34+4], %f344;
	ld.global.f32 	%f345, [%rd34+8];
	div.rn.f32 	%f346, %f345, %f367;
	st.global.f32 	[%rd34+8], %f346;
	ld.global.f32 	%f347, [%rd34+12];
	div.rn.f32 	%f348, %f347, %f367;
	st.global.f32 	[%rd34+12], %f348;
	add.s32 	%r118, %r118, 4;
$L__BB47_37:
	setp.eq.s32 	%p56, %r49, 0;
	@%p56 bra 	$L__BB47_40;
	add.s32 	%r122, %r118, %r33;
	neg.s32 	%r121, %r49;
$L__BB47_39:
	.pragma "nounroll";
	mul.wide.s32 	%rd35, %r122, 4;
	add.s64 	%rd36, %rd2, %rd35;
	ld.global.f32 	%f349, [%rd36];
	div.rn.f32 	%f350, %f349, %f367;
	st.global.f32 	[%rd36], %f350;
	add.s32 	%r122, %r122, 1;
	add.s32 	%r121, %r121, 1;
	setp.ne.s32 	%p57, %r121, 0;
	@%p57 bra 	$L__BB47_39;
$L__BB47_40:
	ret;

}


// ===== COMPILED SASS (sm_100) =====

	.target	sm_100

	.elftype	@"ET_EXEC"


//--------------------- .note.nv.tkinfo           --------------------------
	.section	.note.nv.tkinfo,"",@"SHT_NOTE"
	.sectionflags	@"SHF_NOTE_NV_TKINFO"
	.tkinfo
        /*0018*/ 	.word	0x00000002
        /*0030*/ 	.string	""
        /*0030*/ 	.string	"ptxas"
        /*0030*/ 	.string	"Cuda compilation tools, release 13.0, V13.0.88"
        /*0030*/ 	.string	"Build cuda_13.0.r13.0/compiler.36424714_0"
        /*0030*/ 	.string	"-arch sm_100 -m 64 "



//--------------------- .note.nv.cuinfo           --------------------------
	.section	.note.nv.cuinfo,"",@"SHT_NOTE"
	.sectionflags	@"SHF_NOTE_NV_CUINFO"
        /*0018*/ 	.short	0x0002
        /*001a*/ 	.short	0x0064
        /*001c*/ 	.short	0x0082
	.zero		2


//--------------------- .nv.info                  --------------------------
	.section	.nv.info,"",@"SHT_CUDA_INFO"
	.align	4


	//----- nvinfo : EIATTR_REGCOUNT
	.align		4
        /*0000*/ 	.byte	0x04, 0x2f
        /*0002*/ 	.short	(.L_10 - .L_9)
	.align		4
.L_9:
        /*0004*/ 	.word	index@(_Z7add_fwdPfS_S_i)
        /*0008*/ 	.word	0x0000000c


	//----- nvinfo : EIATTR_FRAME_SIZE
	.align		4
.L_10:
        /*000c*/ 	.byte	0x04, 0x11
        /*000e*/ 	.short	(.L_12 - .L_11)
	.align		4
.L_11:
        /*0010*/ 	.word	index@(_Z7add_fwdPfS_S_i)
        /*0014*/ 	.word	0x00000000


	//----- nvinfo : EIATTR_REGCOUNT
	.align		4
.L_12:
        /*0018*/ 	.byte	0x04, 0x2f
        /*001a*/ 	.short	(.L_14 - .L_13)
	.align		4
.L_13:
        /*001c*/ 	.word	index@(_Z7add_bwdPfS_S_i)
        /*0020*/ 	.word	0x00000010


	//----- nvinfo : EIATTR_FRAME_SIZE
	.align		4
.L_14:
        /*0024*/ 	.byte	0x04, 0x11
        /*0026*/ 	.short	(.L_16 - .L_15)
	.align		4
.L_15:
        /*0028*/ 	.word	index@(_Z7add_bwdPfS_S_i)
        /*002c*/ 	.word	0x00000000


	//----- nvinfo : EIATTR_REGCOUNT
	.align		4
.L_16:
        /*0030*/ 	.byte	0x04, 0x2f
        /*0032*/ 	.short	(.L_18 - .L_17)
	.align		4
.L_17:
        /*0034*/ 	.word	index@(_Z7sub_fwdPfS_S_i)
        /*0038*/ 	.word	0x0000000c


	//----- nvinfo : EIATTR_FRAME_SIZE
	.align		4
.L_18:
        /*003c*/ 	.byte	0x04, 0x11
        /*003e*/ 	.short	(.L_20 - .L_19)
	.align		4
.L_19:
        /*0040*/ 	.word	index@(_Z7sub_fwdPfS_S_i)
        /*0044*/ 	.word	0x00000000


	//----- nvinfo : EIATTR_REGCOUNT
	.align		4
.L_20:
        /*0048*/ 	.byte	0x04, 0x2f
        /*004a*/ 	.short	(.L_22 - .L_21)
	.align		4
.L_21:
        /*004c*/ 	.word	index@(_Z7sub_bwdPfS_S_i)
        /*0050*/ 	.word	0x0000000e


	//----- nvinfo : EIATTR_FRAME_SIZE
	.align		4
.L_22:
        /*0054*/ 	.byte	0x04, 0x11
        /*0056*/ 	.short	(.L_24 - .L_23)
	.align		4
.L_23:
        /*0058*/ 	.word	index@(_Z7sub_bwdPfS_S_i)
        /*005c*/ 	.word	0x00000000


	//----- nvinfo : EIATTR_REGCOUNT
	.align		4
.L_24:
        /*0060*/ 	.byte	0x04, 0x2f
        /*0062*/ 	.short	(.L_26 - .L_25)
	.align		4
.L_25:
        /*0064*/ 	.word	index@(_Z7mul_fwdPfS_S_i)
        /*0068*/ 	.word	0x0000000c


	//----- nvinfo : EIATTR_FRAME_SIZE
	.align		4
.L_26:
        /*006c*/ 	.byte	0x04, 0x11
        /*006e*/ 	.short	(.L_28 - .L_27)
	.align		4
.L_27:
        /*0070*/ 	.word	index@(_Z7mul_fwdPfS_S_i)
        /*0074*/ 	.word	0x00000000


	//----- nvinfo : EIATTR_REGCOUNT
	.align		4
.L_28:
        /*0078*/ 	.byte	0x04, 0x2f
        /*007a*/ 	.short	(.L_30 - .L_29)
	.align		4
.L_29:
        /*007c*/ 	.word	index@(_Z7mul_bwdPfS_S_S_S_i)
        /*0080*/ 	.word	0x00000014


	//----- nvinfo : EIATTR_FRAME_SIZE
	.align		4
.L_30:
        /*0084*/ 	.byte	0x04, 0x11
        /*0086*/ 	.short	(.L_32 - .L_31)
	.align		4
.L_31:
        /*0088*/ 	.word	index@(_Z7mul_bwdPfS_S_S_S_i)
        /*008c*/ 	.word	0x00000000


	//----- nvinfo : EIATTR_REGCOUNT
	.align		4
.L_32:
        /*0090*/ 	.byte	0x04, 0x2f
        /*0092*/ 	.short	(.L_34 - .L_33)
	.align		4
.L_33:
        /*0094*/ 	.word	index@(_Z7div_fwdPfS_S_i)
        /*0098*/ 	.word	0x00000010


	//----- nvinfo : EIATTR_FRAME_SIZE
	.align		4
.L_34:
        /*009c*/ 	.byte	0x04, 0x11
        /*009e*/ 	.short	(.L_36 - .L_35)
	.align		4
.L_35:
        /*00a0*/ 	.word	index@($__internal_24_$__cuda_sm3x_div_rn_noftz_f32_slowpath)
        /*00a4*/ 	.word	0x00000000


	//----- nvinfo : EIATTR_FRAME_SIZE
	.align		4
.L_36:
        /*00a8*/ 	.byte	0x04, 0x11
        /*00aa*/ 	.short	(.L_38 - .L_37)
	.align		4
.L_37:
        /*00ac*/ 	.word	index@(_Z7div_fwdPfS_S_i)
        /*00b0*/ 	.word	0x00000000


	//----- nvinfo : EIATTR_REGCOUNT
	.align		4
.L_38:
        /*00b4*/ 	.byte	0x04, 0x2f
        /*00b6*/ 	.short	(.L_40 - .L_39)
	.align		4
.L_39:
        /*00b8*/ 	.word	index@(_Z7div_bwdPfS_S_S_S_i)
        /*00bc*/ 	.word	0x00000014


	//----- nvinfo : EIATTR_FRAME_SIZE
	.align		4
.L_40:
        /*00c0*/ 	.byte	0x04, 0x11
        /*00c2*/ 	.short	(.L_42 - .L_41)
	.align		4
.L_41:
        /*00c4*/ 	.word	index@($__internal_23_$__cuda_sm3x_div_rn_noftz_f32_slowpath)
        /*00c8*/ 	.word	0x00000000


	//----- nvinfo : EIATTR_FRAME_SIZE
	.align		4
.L_42:
        /*00cc*/ 	.byte	0x04, 0x11
        /*00ce*/ 	.short	(.L_44 - .L_43)
	.align		4
.L_43:
        /*00d0*/ 	.word	index@(_Z7div_bwdPfS_S_S_S_i)
        /*00d4*/ 	.word	0x00000000


	//----- nvinfo : EIATTR_REGCOUNT
	.align		4
.L_44:
        /*00d8*/ 	.byte	0x04, 0x2f
        /*00da*/ 	.short	(.L_46 - .L_45)
	.align		4
.L_45:
        /*00dc*/ 	.word	index@(_Z7pow_fwdPffS_i)
        /*00e0*/ 	.word	0x0000000f


	//----- nvinfo : EIATTR_FRAME_SIZE
	.align		4
.L_46:
        /*00e4*/ 	.byte	0x04, 0x11
        /*00e6*/ 	.short	(.L_48 - .L_47)
	.align		4
.L_47:
        /*00e8*/ 	.word	index@(_Z7pow_fwdPffS_i)
        /*00ec*/ 	.word	0x00000000


	//----- nvinfo : EIATTR_REGCOUNT
	.align		4
.L_48:
        /*00f0*/ 	.byte	0x04, 0x2f
        /*00f2*/ 	.short	(.L_50 - .L_49)
	.align		4
.L_49:
        /*00f4*/ 	.word	index@(_Z7pow_bwdPffS_S_i)
        /*00f8*/ 	.word	0x00000010


	//----- nvinfo : EIATTR_FRAME_SIZE
	.align		4
.L_50:
        /*00fc*/ 	.byte	0x04, 0x11
        /*00fe*/ 	.short	(.L_52 - .L_51)
	.align		4
.L_51:
        /*0100*/ 	.word	index@(_Z7pow_bwdPffS_S_i)
        /*0104*/ 	.word	0x00000000


	//----- nvinfo : EIATTR_REGCOUNT
	.align		4
.L_52:
        /*0108*/ 	.byte	0x04, 0x2f
        /*010a*/ 	.short	(.L_54 - .L_53)
	.align		4
.L_53:
        /*010c*/ 	.word	index@(_Z8relu_fwdPfS_i)
        /*0110*/ 	.word	0x0000000a


	//----- nvinfo : EIATTR_FRAME_SIZE
	.align		4
.L_54:
        /*0114*/ 	.byte	0x04, 0x11
        /*0116*/ 	.short	(.L_56 - .L_55)
	.align		4
.L_55:
        /*0118*/ 	.word	index@(_Z8relu_fwdPfS_i)
        /*011c*/ 	.word	0x00000000


	//----- nvinfo : EIATTR_REGCOUNT
	.align		4
.L_56:
        /*0120*/ 	.byte	0x04, 0x2f
        /*0122*/ 	.short	(.L_58 - .L_57)
	.align		4
.L_57:
        /*0124*/ 	.word	index@(_Z8gelu_fwdPfS_i)
        /*0128*/ 	.word	0x0000000e


	//----- nvinfo : EIATTR_FRAME_SIZE
	.align		4
.L_58:
        /*012c*/ 	.byte	0x04, 0x11
        /*012e*/ 	.short	(.L_60 - .L_59)
	.align		4
.L_59:
        /*0130*/ 	.word	index@(_Z8gelu_fwdPfS_i)
        /*0134*/ 	.word	0x00000000


	//----- nvinfo : EIATTR_REGCOUNT
	.align		4
.L_60:
        /*0138*/ 	.byte	0x04, 0x2f
        /*013a*/ 	.short	(.L_62 - .L_61)
	.align		4
.L_61:
        /*013c*/ 	.word	index@(_Z8gelu_bwdPfS_S_i)
        /*0140*/ 	.word	0x0000000e


	//----- nvinfo : EIATTR_FRAME_SIZE
	.align		4
.L_62:
        /*0144*/ 	.byte	0x04, 0x11
        /*0146*/ 	.short	(.L_64 - .L_63)
	.align		4
.L_63:
        /*0148*/ 	.word	index@(_Z8gelu_bwdPfS_S_i)
        /*014c*/ 	.word	0x00000000


	//----- nvinfo : EIATTR_REGCOUNT
	.align		4
.L_64:
        /*0150*/ 	.byte	0x04, 0x2f
        /*0152*/ 	.short	(.L_66 - .L_65)
	.align		4
.L_65:
        /*0154*/ 	.word	index@(_Z8relu_bwdPfS_S_i)
        /*0158*/ 	.word	0x0000000c


	//----- nvinfo : EIATTR_FRAME_SIZE
	.align		4
.L_66:
        /*015c*/ 	.byte	0x04, 0x11
        /*015e*/ 	.short	(.L_68 - .L_67)
	.align		4
.L_67:
        /*0160*/ 	.word	index@(_Z8relu_bwdPfS_S_i)
        /*0164*/ 	.word	0x00000000


	//----- nvinfo : EIATTR_REGCOUNT
	.align		4
.L_68:
        /*0168*/ 	.byte	0x04, 0x2f
        /*016a*/ 	.short	(.L_70 - .L_69)
	.align		4
.L_69:
        /*016c*/ 	.word	index@(_Z11sigmoid_fwdPfS_i)
        /*0170*/ 	.word	0x0000000e


	//----- nvinfo : EIATTR_FRAME_SIZE
	.align		4
.L_70:
        /*0174*/ 	.byte	0x04, 0x11
        /*0176*/ 	.short	(.L_72 - .L_71)
	.align		4
.L_71:
        /*0178*/ 	.word	index@($__internal_22_$__cuda_sm20_rcp_rn_f32_slowpath)
        /*017c*/ 	.word	0x00000000


	//----- nvinfo : EIATTR_FRAME_SIZE
	.align		4
.L_72:
        /*0180*/ 	.byte	0x04, 0x11
        /*0182*/ 	.short	(.L_74 - .L_73)
	.align		4
.L_73:
        /*0184*/ 	.word	index@(_Z11sigmoid_fwdPfS_i)
        /*0188*/ 	.word	0x00000000


	//----- nvinfo : EIATTR_REGCOUNT
	.align		4
.L_74:
        /*018c*/ 	.byte	0x04, 0x2f
        /*018e*/ 	.short	(.L_76 - .L_75)
	.align		4
.L_75:
        /*0190*/ 	.word	index@(_Z11sigmoid_bwdPfS_S_i)
        /*0194*/ 	.word	0x0000000e


	//----- nvinfo : EIATTR_FRAME_SIZE
	.align		4
.L_76:
        /*0198*/ 	.byte	0x04, 0x11
        /*019a*/ 	.short	(.L_78 - .L_77)
	.align		4
.L_77:
        /*019c*/ 	.word	index@(_Z11sigmoid_bwdPfS_S_i)
        /*01a0*/ 	.word	0x00000000


	//----- nvinfo : EIATTR_REGCOUNT
	.align		4
.L_78:
        /*01a4*/ 	.byte	0x04, 0x2f
        /*01a6*/ 	.short	(.L_80 - .L_79)
	.align		4
.L_79:
        /*01a8*/ 	.word	index@(_Z8tanh_fwdPfS_i)
        /*01ac*/ 	.word	0x0000000e


	//----- nvinfo : EIATTR_FRAME_SIZE
	.align		4
.L_80:
        /*01b0*/ 	.byte	0x04, 0x11
        /*01b2*/ 	.short	(.L_82 - .L_81)
	.align		4
.L_81:
        /*01b4*/ 	.word	index@(_Z8tanh_fwdPfS_i)
        /*01b8*/ 	.word	0x00000000


	//----- nvinfo : EIATTR_REGCOUNT
	.align		4
.L_82:
        /*01bc*/ 	.byte	0x04, 0x2f
        /*01be*/ 	.short	(.L_84 - .L_83)
	.align		4
.L_83:
        /*01c0*/ 	.word	index@(_Z8tanh_bwdPfS_S_i)
        /*01c4*/ 	.word	0x0000000c


	//----- nvinfo : EIATTR_FRAME_SIZE
	.align		4
.L_84:
        /*01c8*/ 	.byte	0x04, 0x11
        /*01ca*/ 	.short	(.L_86 - .L_85)
	.align		4
.L_85:
        /*01cc*/ 	.word	index@(_Z8tanh_bwdPfS_S_i)
        /*01d0*/ 	.word	0x00000000


	//----- nvinfo : EIATTR_REGCOUNT
	.align		4
.L_86:
        /*01d4*/ 	.byte	0x04, 0x2f
        /*01d6*/ 	.short	(.L_88 - .L_87)
	.align		4
.L_87:
        /*01d8*/ 	.word	index@(_Z11step_kernelPfS_fi)
        /*01dc*/ 	.word	0x0000000a


	//----- nvinfo : EIATTR_FRAME_SIZE
	.align		4
.L_88:
        /*01e0*/ 	.byte	0x04, 0x11
        /*01e2*/ 	.short	(.L_90 - .L_89)
	.align		4
.L_89:
        /*01e4*/ 	.word	index@(_Z11step_kernelPfS_fi)
        /*01e8*/ 	.word	0x00000000


	//----- nvinfo : EIATTR_REGCOUNT
	.align		4
.L_90:
        /*01ec*/ 	.byte	0x04, 0x2f
        /*01ee*/ 	.short	(.L_92 - .L_91)
	.align		4
.L_91:
        /*01f0*/ 	.word	index@(_Z10matmul_fwdPfS_S_iii)
        /*01f4*/ 	.word	0x00000020


	//----- nvinfo : EIATTR_FRAME_SIZE
	.align		4
.L_92:
        /*01f8*/ 	.byte	0x04, 0x11
        /*01fa*/ 	.short	(.L_94 - .L_93)
	.align		4
.L_93:
        /*01fc*/ 	.word	index@(_Z10matmul_fwdPfS_S_iii)
        /*0200*/ 	.word	0x00000000


	//----- nvinfo : EIATTR_REGCOUNT
	.align		4
.L_94:
        /*0204*/ 	.byte	0x04, 0x2f
        /*0206*/ 	.short	(.L_96 - .L_95)
	.align		4
.L_95:
        /*0208*/ 	.word	index@(_Z10matmul_bwdPfS_S_S_S_iii)
        /*020c*/ 	.word	0x00000020


	//----- nvinfo : EIATTR_FRAME_SIZE
	.align		4
.L_96:
        /*0210*/ 	.byte	0x04, 0x11
        /*0212*/ 	.short	(.L_98 - .L_97)
	.align		4
.L_97:
        /*0214*/ 	.word	index@(_Z10matmul_bwdPfS_S_S_S_iii)
        /*0218*/ 	.word	0x00000000


	//----- nvinfo : EIATTR_REGCOUNT
	.align		4
.L_98:
        /*021c*/ 	.byte	0x04, 0x2f
        /*021e*/ 	.short	(.L_100 - .L_99)
	.align		4
.L_99:
        /*0220*/ 	.word	index@(_Z7log_fwdPfS_i)
        /*0224*/ 	.word	0x0000000c


	//----- nvinfo : EIATTR_FRAME_SIZE
	.align		4
.L_100:
        /*0228*/ 	.byte	0x04, 0x11
        /*022a*/ 	.short	(.L_102 - .L_101)
	.align		4
.L_101:
        /*022c*/ 	.word	index@(_Z7log_fwdPfS_i)
        /*0230*/ 	.word	0x00000000


	//----- nvinfo : EIATTR_REGCOUNT
	.align		4
.L_102:
        /*0234*/ 	.byte	0x04, 0x2f
        /*0236*/ 	.short	(.L_104 - .L_103)
	.align		4
.L_103:
        /*0238*/ 	.word	index@(_Z7log_bwdPfS_S_i)
        /*023c*/ 	.word	0x00000010


	//----- nvinfo : EIATTR_FRAME_SIZE
	.align		4
.L_104:
        /*0240*/ 	.byte	0x04, 0x11
        /*0242*/ 	.short	(.L_106 - .L_105)
	.align		4
.L_105:
        /*0244*/ 	.word	index@($__internal_21_$__cuda_sm20_rcp_rn_f32_slowpath)
        /*0248*/ 	.word	0x00000000


	//----- nvinfo : EIATTR_FRAME_SIZE
	.align		4
.L_106:
        /*024c*/ 	.byte	0x04, 0x11
        /*024e*/ 	.short	(.L_108 - .L_107)
	.align		4
.L_107:
        /*0250*/ 	.word	index@(_Z7log_bwdPfS_S_i)
        /*0254*/ 	.word	0x00000000


	//----- nvinfo : EIATTR_REGCOUNT
	.align		4
.L_108:
        /*0258*/ 	.byte	0x04, 0x2f
        /*025a*/ 	.short	(.L_110 - .L_109)
	.align		4
.L_109:
        /*025c*/ 	.word	index@(_Z12aft_full_fwdPfS_S_S_S_iib)
        /*0260*/ 	.word	0x00000020


	//----- nvinfo : EIATTR_FRAME_SIZE
	.align		4
.L_110:
        /*0264*/ 	.byte	0x04, 0x11
        /*0266*/ 	.short	(.L_112 - .L_111)
	.align		4
.L_111:
        /*0268*/ 	.word	index@($__internal_20_$__cuda_sm3x_div_rn_noftz_f32_slowpath)
        /*026c*/ 	.word	0x00000000


	//----- nvinfo : EIATTR_FRAME_SIZE
	.align		4
.L_112:
        /*0270*/ 	.byte	0x04, 0x11
        /*0272*/ 	.short	(.L_114 - .L_113)
	.align		4
.L_113:
        /*0274*/ 	.word	index@($__internal_19_$__cuda_sm20_rcp_rn_f32_slowpath)
        /*0278*/ 	.word	0x00000000


	//----- nvinfo : EIATTR_FRAME_SIZE
	.align		4
.L_114:
        /*027c*/ 	.byte	0x04, 0x11
        /*027e*/ 	.short	(.L_116 - .L_115)
	.align		4
.L_115:
        /*0280*/ 	.word	index@(_Z12aft_full_fwdPfS_S_S_S_iib)
        /*0284*/ 	.word	0x00000000


	//----- nvinfo : EIATTR_REGCOUNT
	.align		4
.L_116:
        /*0288*/ 	.byte	0x04, 0x2f
        /*028a*/ 	.short	(.L_118 - .L_117)
	.align		4
.L_117:
        /*028c*/ 	.word	index@(_Z13aft_cross_fwdPfS_S_S_S_iii)
        /*0290*/ 	.word	0x00000020


	//----- nvinfo : EIATTR_FRAME_SIZE
	.align		4
.L_118:
        /*0294*/ 	.byte	0x04, 0x11
        /*0296*/ 	.short	(.L_120 - .L_119)
	.align		4
.L_119:
        /*0298*/ 	.word	index@($__internal_18_$__cuda_sm3x_div_rn_noftz_f32_slowpath)
        /*029c*/ 	.word	0x00000000


	//----- nvinfo : EIATTR_FRAME_SIZE
	.align		4
.L_120:
        /*02a0*/ 	.byte	0x04, 0x11
        /*02a2*/ 	.short	(.L_122 - .L_121)
	.align		4
.L_121:
        /*02a4*/ 	.word	index@($__internal_17_$__cuda_sm20_rcp_rn_f32_slowpath)
        /*02a8*/ 	.word	0x00000000


	//----- nvinfo : EIATTR_FRAME_SIZE
	.align		4
.L_122:
        /*02ac*/ 	.byte	0x04, 0x11
        /*02ae*/ 	.short	(.L_124 - .L_123)
	.align		4
.L_123:
        /*02b0*/ 	.word	index@(_Z13aft_cross_fwdPfS_S_S_S_iii)
        /*02b4*/ 	.word	0x00000000


	//----- nvinfo : EIATTR_REGCOUNT
	.align		4
.L_124:
        /*02b8*/ 	.byte	0x04, 0x2f
        /*02ba*/ 	.short	(.L_126 - .L_125)
	.align		4
.L_125:
        /*02bc*/ 	.word	index@(_Z13aft_cross_bwdPfS_S_S_S_S_S_S_S_iii)
        /*02c0*/ 	.word	0x00000020


	//----- nvinfo : EIATTR_FRAME_SIZE
	.align		4
.L_126:
        /*02c4*/ 	.byte	0x04, 0x11
        /*02c6*/ 	.short	(.L_128 - .L_127)
	.align		4
.L_127:
        /*02c8*/ 	.word	index@($__internal_16_$__cuda_sm20_rcp_rn_f32_slowpath)
        /*02cc*/ 	.word	0x00000000


	//----- nvinfo : EIATTR_FRAME_SIZE
	.align		4
.L_128:
        /*02d0*/ 	.byte	0x04, 0x11
        /*02d2*/ 	.short	(.L_130 - .L_129)
	.align		4
.L_129:
        /*02d4*/ 	.word	index@(_Z13aft_cross_bwdPfS_S_S_S_S_S_S_S_iii)
        /*02d8*/ 	.word	0x00000000


	//----- nvinfo : EIATTR_REGCOUNT
	.align		4
.L_130:
        /*02dc*/ 	.byte	0x04, 0x2f
        /*02de*/ 	.short	(.L_132 - .L_131)
	.align		4
.L_131:
        /*02e0*/ 	.word	index@(_Z16concat_axis1_fwdPPfS_iii)
        /*02e4*/ 	.word	0x0000000e


	//----- nvinfo : EIATTR_FRAME_SIZE
	.align		4
.L_132:
        /*02e8*/ 	.byte	0x04, 0x11
        /*02ea*/ 	.short	(.L_134 - .L_133)
	.align		4
.L_133:
        /*02ec*/ 	.word	index@(_Z16concat_axis1_fwdPPfS_iii)
        /*02f0*/ 	.word	0x00000000


	//----- nvinfo : EIATTR_REGCOUNT
	.align		4
.L_134:
        /*02f4*/ 	.byte	0x04, 0x2f
        /*02f6*/ 	.short	(.L_136 - .L_135)
	.align		4
.L_135:
        /*02f8*/ 	.word	index@(_Z16concat_axis1_bwdPfPS_iii)
        /*02fc*/ 	.word	0x00000010


	//----- nvinfo : EIATTR_FRAME_SIZE
	.align		4
.L_136:
        /*0300*/ 	.byte	0x04, 0x11
        /*0302*/ 	.short	(.L_138 - .L_137)
	.align		4
.L_137:
        /*0304*/ 	.word	index@(_Z16concat_axis1_bwdPfPS_iii)
        /*0308*/ 	.word	0x00000000


	//----- nvinfo : EIATTR_REGCOUNT
	.align		4
.L_138:
        /*030c*/ 	.byte	0x04, 0x2f
        /*030e*/ 	.short	(.L_140 - .L_139)
	.align		4
.L_139:
        /*0310*/ 	.word	index@(_Z13layernorm_fwdPfS_S_S_iif)
        /*0314*/ 	.word	0x00000020


	//----- nvinfo : EIATTR_FRAME_SIZE
	.align		4
.L_140:
        /*0318*/ 	.byte	0x04, 0x11
        /*031a*/ 	.short	(.L_142 - .L_141)
	.align		4
.L_141:
        /*031c*/ 	.word	index@($__internal_15_$__cuda_sm3x_div_rn_noftz_f32_slowpath)
        /*0320*/ 	.word	0x00000000


	//----- nvinfo : EIATTR_FRAME_SIZE
	.align		4
.L_142:
        /*0324*/ 	.byte	0x04, 0x11
        /*0326*/ 	.short	(.L_144 - .L_143)
	.align		4
.L_143:
        /*0328*/ 	.word	index@($__internal_14_$__cuda_sm20_sqrt_rn_f32_slowpath)
        /*032c*/ 	.word	0x00000000


	//----- nvinfo : EIATTR_FRAME_SIZE
	.align		4
.L_144:
        /*0330*/ 	.byte	0x04, 0x11
        /*0332*/ 	.short	(.L_146 - .L_145)
	.align		4
.L_145:
        /*0334*/ 	.word	index@($__internal_13_$__cuda_sm20_rcp_rn_f32_slowpath)
        /*0338*/ 	.word	0x00000000


	//----- nvinfo : EIATTR_FRAME_SIZE
	.align		4
.L_146:
        /*033c*/ 	.byte	0x04, 0x11
        /*033e*/ 	.short	(.L_148 - .L_147)
	.align		4
.L_147:
        /*0340*/ 	.word	index@(_Z13layernorm_fwdPfS_S_S_iif)
        /*0344*/ 	.word	0x00000000


	//----- nvinfo : EIATTR_REGCOUNT
	.align		4
.L_148:
        /*0348*/ 	.byte	0x04, 0x2f
        /*034a*/ 	.short	(.L_150 - .L_149)
	.align		4
.L_149:
        /*034c*/ 	.word	index@(_Z13layernorm_bwdPfS_S_S_S_S_iif)
        /*0350*/ 	.word	0x00000020


	//----- nvinfo : EIATTR_FRAME_SIZE
	.align		4
.L_150:
        /*0354*/ 	.byte	0x04, 0x11
        /*0356*/ 	.short	(.L_152 - .L_151)
	.align		4
.L_151:
        /*0358*/ 	.word	index@($__internal_12_$__cuda_sm3x_div_rn_noftz_f32_slowpath)
        /*035c*/ 	.word	0x00000000


	//----- nvinfo : EIATTR_FRAME_SIZE
	.align		4
.L_152:
        /*0360*/ 	.byte	0x04, 0x11
        /*0362*/ 	.short	(.L_154 - .L_153)
	.align		4
.L_153:
        /*0364*/ 	.word	index@($__internal_11_$__cuda_sm20_sqrt_rn_f32_slowpath)
        /*0368*/ 	.word	0x00000000


	//----- nvinfo : EIATTR_FRAME_SIZE
	.align		4
.L_154:
        /*036c*/ 	.byte	0x04, 0x11
        /*036e*/ 	.short	(.L_156 - .L_155)
	.align		4
.L_155:
        /*0370*/ 	.word	index@($__internal_10_$__cuda_sm20_rcp_rn_f32_slowpath)
        /*0374*/ 	.word	0x00000000


	//----- nvinfo : EIATTR_FRAME_SIZE
	.align		4
.L_156:
        /*0378*/ 	.byte	0x04, 0x11
        /*037a*/ 	.short	(.L_158 - .L_157)
	.align		4
.L_157:
        /*037c*/ 	.word	index@(_Z13layernorm_bwdPfS_S_S_S_S_iif)
        /*0380*/ 	.word	0x00000000


	//----- nvinfo : EIATTR_REGCOUNT
	.align		4
.L_158:
        /*0384*/ 	.byte	0x04, 0x2f
        /*0386*/ 	.short	(.L_160 - .L_159)
	.align		4
.L_159:
        /*0388*/ 	.word	index@(_Z13embedding_fwdPiPfS0_S0_ii)
        /*038c*/ 	.word	0x0000000e


	//----- nvinfo : EIATTR_FRAME_SIZE
	.align		4
.L_160:
        /*0390*/ 	.byte	0x04, 0x11
        /*0392*/ 	.short	(.L_162 - .L_161)
	.align		4
.L_161:
        /*0394*/ 	.word	index@(_Z13embedding_fwdPiPfS0_S0_ii)
        /*0398*/ 	.word	0x00000000


	//----- nvinfo : EIATTR_REGCOUNT
	.align		4
.L_162:
        /*039c*/ 	.byte	0x04, 0x2f
        /*039e*/ 	.short	(.L_164 - .L_163)
	.align		4
.L_163:
        /*03a0*/ 	.word	index@(_Z13embedding_bwdPiPfS0_S0_ii)
        /*03a4*/ 	.word	0x00000010


	//----- nvinfo : EIATTR_FRAME_SIZE
	.align		4
.L_164:
        /*03a8*/ 	.byte	0x04, 0x11
        /*03aa*/ 	.short	(.L_166 - .L_165)
	.align		4
.L_165:
        /*03ac*/ 	.word	index@(_Z13embedding_bwdPiPfS0_S0_ii)
        /*03b0*/ 	.word	0x00000000


	//----- nvinfo : EIATTR_REGCOUNT
	.align		4
.L_166:
        /*03b4*/ 	.byte	0x04, 0x2f
        /*03b6*/ 	.short	(.L_168 - .L_167)
	.align		4
.L_167:
        /*03b8*/ 	.word	index@(_Z17cross_entropy_fwdPfPiS_ii)
        /*03bc*/ 	.word	0x0000001f


	//----- nvinfo : EIATTR_FRAME_SIZE
	.align		4
.L_168:
        /*03c0*/ 	.byte	0x04, 0x11
        /*03c2*/ 	.short	(.L_170 - .L_169)
	.align		4
.L_169:
        /*03c4*/ 	.word	index@($__internal_9_$__cuda_sm3x_div_rn_noftz_f32_slowpath)
        /*03c8*/ 	.word	0x00000000


	//----- nvinfo : EIATTR_FRAME_SIZE
	.align		4
.L_170:
        /*03cc*/ 	.byte	0x04, 0x11
        /*03ce*/ 	.short	(.L_172 - .L_171)
	.align		4
.L_171:
        /*03d0*/ 	.word	index@(_Z17cross_entropy_fwdPfPiS_ii)
        /*03d4*/ 	.word	0x00000000


	//----- nvinfo : EIATTR_REGCOUNT
	.align		4
.L_172:
        /*03d8*/ 	.byte	0x04, 0x2f
        /*03da*/ 	.short	(.L_174 - .L_173)
	.align		4
.L_173:
        /*03dc*/ 	.word	index@(_Z17cross_entropy_bwdPfPiS_iif)
        /*03e0*/ 	.word	0x00000020


	//----- nvinfo : EIATTR_FRAME_SIZE
	.align		4
.L_174:
        /*03e4*/ 	.byte	0x04, 0x11
        /*03e6*/ 	.short	(.L_176 - .L_175)
	.align		4
.L_175:
        /*03e8*/ 	.word	index@($__internal_8_$__cuda_sm3x_div_rn_noftz_f32_slowpath)
        /*03ec*/ 	.word	0x00000000


	//----- nvinfo : EIATTR_FRAME_SIZE
	.align		4
.L_176:
        /*03f0*/ 	.byte	0x04, 0x11
        /*03f2*/ 	.short	(.L_178 - .L_177)
	.align		4
.L_177:
        /*03f4*/ 	.word	index@(_Z17cross_entropy_bwdPfPiS_iif)
        /*03f8*/ 	.word	0x00000000


	//----- nvinfo : EIATTR_REGCOUNT
	.align		4
.L_178:
        /*03fc*/ 	.byte	0x04, 0x2f
        /*03fe*/ 	.short	(.L_180 - .L_179)
	.align		4
.L_179:
        /*0400*/ 	.word	index@(_Z11adam_kernelPfS_S_S_iiffff)
        /*0404*/ 	.word	0x00000015


	//----- nvinfo : EIATTR_FRAME_SIZE
	.align		4
.L_180:
        /*0408*/ 	.byte	0x04, 0x11
        /*040a*/ 	.short	(.L_182 - .L_181)
	.align		4
.L_181:
        /*040c*/ 	.word	index@($__internal_7_$__cuda_sm3x_div_rn_noftz_f32_slowpath)
        /*0410*/ 	.word	0x00000000


	//----- nvinfo : EIATTR_FRAME_SIZE
	.align		4
.L_182:
        /*0414*/ 	.byte	0x04, 0x11
        /*0416*/ 	.short	(.L_184 - .L_183)
	.align		4
.L_183:
        /*0418*/ 	.word	index@($__internal_6_$__cuda_sm20_sqrt_rn_f32_slowpath)
        /*041c*/ 	.word	0x00000000


	//----- nvinfo : EIATTR_FRAME_SIZE
	.align		4
.L_184:
        /*0420*/ 	.byte	0x04, 0x11
        /*0422*/ 	.short	(.L_186 - .L_185)
	.align		4
.L_185:
        /*0424*/ 	.word	index@(_Z11adam_kernelPfS_S_S_iiffff)
        /*0428*/ 	.word	0x00000000


	//----- nvinfo : EIATTR_REGCOUNT
	.align		4
.L_186:
        /*042c*/ 	.byte	0x04, 0x2f
        /*042e*/ 	.short	(.L_188 - .L_187)
	.align		4
.L_187:
        /*0430*/ 	.word	index@(_Z17clip_grads_kernelPffi)
        /*0434*/ 	.word	0x00000008


	//----- nvinfo : EIATTR_FRAME_SIZE
	.align		4
.L_188:
        /*0438*/ 	.byte	0x04, 0x11
        /*043a*/ 	.short	(.L_190 - .L_189)
	.align		4
.L_189:
        /*043c*/ 	.word	index@(_Z17clip_grads_kernelPffi)
        /*0440*/ 	.word	0x00000000


	//----- nvinfo : EIATTR_REGCOUNT
	.align		4
.L_190:
        /*0444*/ 	.byte	0x04, 0x2f
        /*0446*/ 	.short	(.L_192 - .L_191)
	.align		4
.L_191:
        /*0448*/ 	.word	index@(_Z16slice_fwd_kernelPfS_ii)
        /*044c*/ 	.word	0x0000000a


	//----- nvinfo : EIATTR_FRAME_SIZE
	.align		4
.L_192:
        /*0450*/ 	.byte	0x04, 0x11
        /*0452*/ 	.short	(.L_194 - .L_193)
	.align		4
.L_193:
        /*0454*/ 	.word	index@(_Z16slice_fwd_kernelPfS_ii)
        /*0458*/ 	.word	0x00000000


	//----- nvinfo : EIATTR_REGCOUNT
	.align		4
.L_194:
        /*045c*/ 	.byte	0x04, 0x2f
        /*045e*/ 	.short	(.L_196 - .L_195)
	.align		4
.L_195:
        /*0460*/ 	.word	index@(_Z16slice_bwd_kernelPfS_ii)
        /*0464*/ 	.word	0x0000000a


	//----- nvinfo : EIATTR_FRAME_SIZE
	.align		4
.L_196:
        /*0468*/ 	.byte	0x04, 0x11
        /*046a*/ 	.short	(.L_198 - .L_197)
	.align		4
.L_197:
        /*046c*/ 	.word	index@(_Z16slice_bwd_kernelPfS_ii)
        /*0470*/ 	.word	0x00000000


	//----- nvinfo : EIATTR_REGCOUNT
	.align		4
.L_198:
        /*0474*/ 	.byte	0x04, 0x2f
        /*0476*/ 	.short	(.L_200 - .L_199)
	.align		4
.L_199:
        /*0478*/ 	.word	index@(_Z7abs_fwdPfS_i)
        /*047c*/ 	.word	0x0000000a


	//----- nvinfo : EIATTR_FRAME_SIZE
	.align		4
.L_200:
        /*0480*/ 	.byte	0x04, 0x11
        /*0482*/ 	.short	(.L_202 - .L_201)
	.align		4
.L_201:
        /*0484*/ 	.word	index@(_Z7abs_fwdPfS_i)
        /*0488*/ 	.word	0x00000000


	//----- nvinfo : EIATTR_REGCOUNT
	.align		4
.L_202:
        /*048c*/ 	.byte	0x04, 0x2f
        /*048e*/ 	.short	(.L_204 - .L_203)
	.align		4
.L_203:
        /*0490*/ 	.word	index@(_Z7abs_bwdPfS_S_i)
        /*0494*/ 	.word	0x0000000c


	//----- nvinfo : EIATTR_FRAME_SIZE
	.align		4
.L_204:
        /*0498*/ 	.byte	0x04, 0x11
        /*049a*/ 	.short	(.L_206 - .L_205)
	.align		4
.L_205:
        /*049c*/ 	.word	index@(_Z7abs_bwdPfS_S_i)
        /*04a0*/ 	.word	0x00000000


	//----- nvinfo : EIATTR_REGCOUNT
	.align		4
.L_206:
        /*04a4*/ 	.byte	0x04, 0x2f
        /*04a6*/ 	.short	(.L_208 - .L_207)
	.align		4
.L_207:
        /*04a8*/ 	.word	index@(_Z26compute_cost_matrix_kernelPfS_S_ii)
        /*04ac*/ 	.word	0x00000014


	//----- nvinfo : EIATTR_FRAME_SIZE
	.align		4
.L_208:
        /*04b0*/ 	.byte	0x04, 0x11
        /*04b2*/ 	.short	(.L_210 - .L_209)
	.align		4
.L_209:
        /*04b4*/ 	.word	index@(_Z26compute_cost_matrix_kernelPfS_S_ii)
        /*04b8*/ 	.word	0x00000000


	//----- nvinfo : EIATTR_REGCOUNT
	.align		4
.L_210:
        /*04bc*/ 	.byte	0x04, 0x2f
        /*04be*/ 	.short	(.L_212 - .L_211)
	.align		4
.L_211:
        /*04c0*/ 	.word	index@(_Z14sum_fwd_kernelPfS_i)
        /*04c4*/ 	.word	0x00000008


	//----- nvinfo : EIATTR_FRAME_SIZE
	.align		4
.L_212:
        /*04c8*/ 	.byte	0x04, 0x11
        /*04ca*/ 	.short	(.L_214 - .L_213)
	.align		4
.L_213:
        /*04cc*/ 	.word	index@(_Z14sum_fwd_kernelPfS_i)
        /*04d0*/ 	.word	0x00000000


	//----- nvinfo : EIATTR_REGCOUNT
	.align		4
.L_214:
        /*04d4*/ 	.byte	0x04, 0x2f
        /*04d6*/ 	.short	(.L_216 - .L_215)
	.align		4
.L_215:
        /*04d8*/ 	.word	index@(_Z14sum_bwd_kernelPfS_i)
        /*04dc*/ 	.word	0x0000000a


	//----- nvinfo : EIATTR_FRAME_SIZE
	.align		4
.L_216:
        /*04e0*/ 	.byte	0x04, 0x11
        /*04e2*/ 	.short	(.L_218 - .L_217)
	.align		4
.L_217:
        /*04e4*/ 	.word	index@(_Z14sum_bwd_kernelPfS_i)
        /*04e8*/ 	.word	0x00000000


	//----- nvinfo : EIATTR_REGCOUNT
	.align		4
.L_218:
        /*04ec*/ 	.byte	0x04, 0x2f
        /*04ee*/ 	.short	(.L_220 - .L_219)
	.align		4
.L_219:
        /*04f0*/ 	.word	index@(_Z15mean_fwd_kernelPfS_i)
        /*04f4*/ 	.word	0x0000000e


	//----- nvinfo : EIATTR_FRAME_SIZE
	.align		4
.L_220:
        /*04f8*/ 	.byte	0x04, 0x11
        /*04fa*/ 	.short	(.L_222 - .L_221)
	.align		4
.L_221:
        /*04fc*/ 	.word	index@($__internal_5_$__cuda_sm3x_div_rn_noftz_f32_slowpath)
        /*0500*/ 	.word	0x00000000


	//----- nvinfo : EIATTR_FRAME_SIZE
	.align		4
.L_222:
        /*0504*/ 	.byte	0x04, 0x11
        /*0506*/ 	.short	(.L_224 - .L_223)
	.align		4
.L_223:
        /*0508*/ 	.word	index@(_Z15mean_fwd_kernelPfS_i)
        /*050c*/ 	.word	0x00000000


	//----- nvinfo : EIATTR_REGCOUNT
	.align		4
.L_224:
        /*0510*/ 	.byte	0x04, 0x2f
        /*0512*/ 	.short	(.L_226 - .L_225)
	.align		4
.L_225:
        /*0514*/ 	.word	index@(_Z15mean_bwd_kernelPfS_i)
        /*0518*/ 	.word	0x00000010


	//----- nvinfo : EIATTR_FRAME_SIZE
	.align		4
.L_226:
        /*051c*/ 	.byte	0x04, 0x11
        /*051e*/ 	.short	(.L_228 - .L_227)
	.align		4
.L_227:
        /*0520*/ 	.word	index@($__internal_4_$__cuda_sm3x_div_rn_noftz_f32_slowpath)
        /*0524*/ 	.word	0x00000000


	//----- nvinfo : EIATTR_FRAME_SIZE
	.align		4
.L_228:
        /*0528*/ 	.byte	0x04, 0x11
        /*052a*/ 	.short	(.L_230 - .L_229)
	.align		4
.L_229:
        /*052c*/ 	.word	index@(_Z15mean_bwd_kernelPfS_i)
        /*0530*/ 	.word	0x00000000


	//----- nvinfo : EIATTR_REGCOUNT
	.align		4
.L_230:
        /*0534*/ 	.byte	0x04, 0x2f
        /*0536*/ 	.short	(.L_232 - .L_231)
	.align		4
.L_231:
        /*0538*/ 	.word	index@(_Z18xavier_init_kernelPfiiim)
        /*053c*/ 	.word	0x0000001f


	//----- nvinfo : EIATTR_FRAME_SIZE
	.align		4
.L_232:
        /*0540*/ 	.byte	0x04, 0x11
        /*0542*/ 	.short	(.L_234 - .L_233)
	.align		4
.L_233:
        /*0544*/ 	.word	index@($__internal_3_$__cuda_sm3x_div_rn_noftz_f32_slowpath)
        /*0548*/ 	.word	0x00000030


	//----- nvinfo : EIATTR_FRAME_SIZE
	.align		4
.L_234:
        /*054c*/ 	.byte	0x04, 0x11
        /*054e*/ 	.short	(.L_236 - .L_235)
	.align		4
.L_235:
        /*0550*/ 	.word	index@($__internal_2_$__cuda_sm20_sqrt_rn_f32_slowpath)
        /*0554*/ 	.word	0x00000030


	//----- nvinfo : EIATTR_FRAME_SIZE
	.align		4
.L_236:
        /*0558*/ 	.byte	0x04, 0x11
        /*055a*/ 	.short	(.L_238 - .L_237)
	.align		4
.L_237:
        /*055c*/ 	.word	index@(_Z18xavier_init_kernelPfiiim)
        /*0560*/ 	.word	0x00000030


	//----- nvinfo : EIATTR_REGCOUNT
	.align		4
.L_238:
        /*0564*/ 	.byte	0x04, 0x2f
        /*0566*/ 	.short	(.L_240 - .L_239)
	.align		4
.L_239:
        /*0568*/ 	.word	index@(aft_full_bwd)
        /*056c*/ 	.word	0x00000020


	//----- nvinfo : EIATTR_FRAME_SIZE
	.align		4
.L_240:
        /*0570*/ 	.byte	0x04, 0x11
        /*0572*/ 	.short	(.L_242 - .L_241)
	.align		4
.L_241:
        /*0574*/ 	.word	index@($__internal_1_$__cuda_sm20_rcp_rn_f32_slowpath)
        /*0578*/ 	.word	0x00000000


	//----- nvinfo : EIATTR_FRAME_SIZE
	.align		4
.L_242:
        /*057c*/ 	.byte	0x04, 0x11
        /*057e*/ 	.short	(.L_244 - .L_243)
	.align		4
.L_243:
        /*0580*/ 	.word	index@(aft_full_bwd)
        /*0584*/ 	.word	0x00000000


	//----- nvinfo : EIATTR_REGCOUNT
	.align		4
.L_244:
        /*0588*/ 	.byte	0x04, 0x2f
        /*058a*/ 	.short	(.L_246 - .L_245)
	.align		4
.L_245:
        /*058c*/ 	.word	index@(softmax_fwd_kernel)
        /*0590*/ 	.word	0x00000020


	//----- nvinfo : EIATTR_FRAME_SIZE
	.align		4
.L_246:
        /*0594*/ 	.byte	0x04, 0x11
        /*0596*/ 	.short	(.L_248 - .L_247)
	.align		4
.L_247:
        /*0598*/ 	.word	index@($__internal_0_$__cuda_sm3x_div_rn_noftz_f32_slowpath)
        /*059c*/ 	.word	0x00000000


	//----- nvinfo : EIATTR_FRAME_SIZE
	.align		4
.L_248:
        /*05a0*/ 	.byte	0x04, 0x11
        /*05a2*/ 	.short	(.L_250 - .L_249)
	.align		4
.L_249:
        /*05a4*/ 	.word	index@(softmax_fwd_kernel)
        /*05a8*/ 	.word	0x00000000


	//----- nvinfo : EIATTR_MIN_STACK_SIZE
	.align		4
.L_250:
        /*05ac*/ 	.byte	0x04, 0x12
        /*05ae*/ 	.short	(.L_252 - .L_251)
	.align		4
.L_251:
        /*05b0*/ 	.word	index@(softmax_fwd_kernel)
        /*05b4*/ 	.word	0x00000000


	//----- nvinfo : EIATTR_MIN_STACK_SIZE
	.align		4
.L_252:
        /*05b8*/ 	.byte	0x04, 0x12
        /*05ba*/ 	.short	(.L_254 - .L_253)
	.align		4
.L_253:
        /*05bc*/ 	.word	index@(aft_full_bwd)
        /*05c0*/ 	.word	0x00000000


	//----- nvinfo : EIATTR_MIN_STACK_SIZE
	.align		4
.L_254:
        /*05c4*/ 	.byte	0x04, 0x12
        /*05c6*/ 	.short	(.L_256 - .L_255)
	.align		4
.L_255:
        /*05c8*/ 	.word	index@(_Z18xavier_init_kernelPfiiim)
        /*05cc*/ 	.word	0x00000030


	//----- nvinfo : EIATTR_MIN_STACK_SIZE
	.align		4
.L_256:
        /*05d0*/ 	.byte	0x04, 0x12
        /*05d2*/ 	.short	(.L_258 - .L_257)
	.align		4
.L_257:
        /*05d4*/ 	.word	index@(_Z15mean_bwd_kernelPfS_i)
        /*05d8*/ 	.word	0x00000000


	//----- nvinfo : EIATTR_MIN_STACK_SIZE
	.align		4
.L_258:
        /*05dc*/ 	.byte	0x04, 0x12
        /*05de*/ 	.short	(.L_260 - .L_259)
	.align		4
.L_259:
        /*05e0*/ 	.word	index@(_Z15mean_fwd_kernelPfS_i)
        /*05e4*/ 	.word	0x00000000


	//----- nvinfo : EIATTR_MIN_STACK_SIZE
	.align		4
.L_260:
        /*05e8*/ 	.byte	0x04, 0x12
        /*05ea*/ 	.short	(.L_262 - .L_261)
	.align		4
.L_261:
        /*05ec*/ 	.word	index@(_Z14sum_bwd_kernelPfS_i)
        /*05f0*/ 	.word	0x00000000


	//----- nvinfo : EIATTR_MIN_STACK_SIZE
	.align		4
.L_262:
        /*05f4*/ 	.byte	0x04, 0x12
        /*05f6*/ 	.short	(.L_264 - .L_263)
	.align		4
.L_263:
        /*05f8*/ 	.word	index@(_Z14sum_fwd_kernelPfS_i)
        /*05fc*/ 	.word	0x00000000


	//----- nvinfo : EIATTR_MIN_STACK_SIZE
	.align		4
.L_264:
        /*0600*/ 	.byte	0x04, 0x12
        /*0602*/ 	.short	(.L_266 - .L_265)
	.align		4
.L_265:
        /*0604*/ 	.word	index@(_Z26compute_cost_matrix_kernelPfS_S_ii)
        /*0608*/ 	.word	0x00000000


	//----- nvinfo : EIATTR_MIN_STACK_SIZE
	.align		4
.L_266:
        /*060c*/ 	.byte	0x04, 0x12
        /*060e*/ 	.short	(.L_268 - .L_267)
	.align		4
.L_267:
        /*0610*/ 	.word	index@(_Z7abs_bwdPfS_S_i)
        /*0614*/ 	.word	0x00000000


	//----- nvinfo : EIATTR_MIN_STACK_SIZE
	.align		4
.L_268:
        /*0618*/ 	.byte	0x04, 0x12
        /*061a*/ 	.short	(.L_270 - .L_269)
	.align		4
.L_269:
        /*061c*/ 	.word	index@(_Z7abs_fwdPfS_i)
        /*0620*/ 	.word	0x00000000


	//----- nvinfo : EIATTR_MIN_STACK_SIZE
	.align		4
.L_270:
        /*0624*/ 	.byte	0x04, 0x12
        /*0626*/ 	.short	(.L_272 - .L_271)
	.align		4
.L_271:
        /*0628*/ 	.word	index@(_Z16slice_bwd_kernelPfS_ii)
        /*062c*/ 	.word	0x00000000


	//----- nvinfo : EIATTR_MIN_STACK_SIZE
	.align		4
.L_272:
        /*0630*/ 	.byte	0x04, 0x12
        /*0632*/ 	.short	(.L_274 - .L_273)
	.align		4
.L_273:
        /*0634*/ 	.word	index@(_Z16slice_fwd_kernelPfS_ii)
        /*0638*/ 	.word	0x00000000


	//----- nvinfo : EIATTR_MIN_STACK_SIZE
	.align		4
.L_274:
        /*063c*/ 	.byte	0x04, 0x12
        /*063e*/ 	.short	(.L_276 - .L_275)
	.align		4
.L_275:
        /*0640*/ 	.word	index@(_Z17clip_grads_kernelPffi)
        /*0644*/ 	.word	0x00000000


	//----- nvinfo : EIATTR_MIN_STACK_SIZE
	.align		4
.L_276:
        /*0648*/ 	.byte	0x04, 0x12
        /*064a*/ 	.short	(.L_278 - .L_277)
	.align		4
.L_277:
        /*064c*/ 	.word	index@(_Z11adam_kernelPfS_S_S_iiffff)
        /*0650*/ 	.word	0x00000000


	//----- nvinfo : EIATTR_MIN_STACK_SIZE
	.align		4
.L_278:
        /*0654*/ 	.byte	0x04, 0x12
        /*0656*/ 	.short	(.L_280 - .L_279)
	.align		4
.L_279:
        /*0658*/ 	.word	index@(_Z17cross_entropy_bwdPfPiS_iif)
        /*065c*/ 	.word	0x00000000


	//----- nvinfo : EIATTR_MIN_STACK_SIZE
	.align		4
.L_280:
        /*0660*/ 	.byte	0x04, 0x12
        /*0662*/ 	.short	(.L_282 - .L_281)
	.align		4
.L_281:
        /*0664*/ 	.word	index@(_Z17cross_entropy_fwdPfPiS_ii)
        /*0668*/ 	.word	0x00000000


	//----- nvinfo : EIATTR_MIN_STACK_SIZE
	.align		4
.L_282:
        /*066c*/ 	.byte	0x04, 0x12
        /*066e*/ 	.short	(.L_284 - .L_283)
	.align		4
.L_283:
        /*0670*/ 	.word	index@(_Z13embedding_bwdPiPfS0_S0_ii)
        /*0674*/ 	.word	0x00000000


	//----- nvinfo : EIATTR_MIN_STACK_SIZE
	.align		4
.L_284:
        /*0678*/ 	.byte	0x04, 0x12
        /*067a*/ 	.short	(.L_286 - .L_285)
	.align		4
.L_285:
        /*067c*/ 	.word	index@(_Z13embedding_fwdPiPfS0_S0_ii)
        /*0680*/ 	.word	0x00000000


	//----- nvinfo : EIATTR_MIN_STACK_SIZE
	.align		4
.L_286:
        /*0684*/ 	.byte	0x04, 0x12
        /*0686*/ 	.short	(.L_288 - .L_287)
	.align		4
.L_287:
        /*0688*/ 	.word	index@(_Z13layernorm_bwdPfS_S_S_S_S_iif)
        /*068c*/ 	.word	0x00000000


	//----- nvinfo : EIATTR_MIN_STACK_SIZE
	.align		4
.L_288:
        /*0690*/ 	.byte	0x04, 0x12
        /*0692*/ 	.short	(.L_290 - .L_289)
	.align		4
.L_289:
        /*0694*/ 	.word	index@(_Z13layernorm_fwdPfS_S_S_iif)
        /*0698*/ 	.word	0x00000000


	//----- nvinfo : EIATTR_MIN_STACK_SIZE
	.align		4
.L_290:
        /*069c*/ 	.byte	0x04, 0x12
        /*069e*/ 	.short	(.L_292 - .L_291)
	.align		4
.L_291:
        /*06a0*/ 	.word	index@(_Z16concat_axis1_bwdPfPS_iii)
        /*06a4*/ 	.word	0x00000000


	//----- nvinfo : EIATTR_MIN_STACK_SIZE
	.align		4
.L_292:
        /*06a8*/ 	.byte	0x04, 0x12
        /*06aa*/ 	.short	(.L_294 - .L_293)
	.align		4
.L_293:
        /*06ac*/ 	.word	index@(_Z16concat_axis1_fwdPPfS_iii)
        /*06b0*/ 	.word	0x00000000


	//----- nvinfo : EIATTR_MIN_STACK_SIZE
	.align		4
.L_294:
        /*06b4*/ 	.byte	0x04, 0x12
        /*06b6*/ 	.short	(.L_296 - .L_295)
	.align		4
.L_295:
        /*06b8*/ 	.word	index@(_Z13aft_cross_bwdPfS_S_S_S_S_S_S_S_iii)
        /*06bc*/ 	.word	0x00000000


	//----- nvinfo : EIATTR_MIN_STACK_SIZE
	.align		4
.L_296:
        /*06c0*/ 	.byte	0x04, 0x12
        /*06c2*/ 	.short	(.L_298 - .L_297)
	.align		4
.L_297:
        /*06c4*/ 	.word	index@(_Z13aft_cross_fwdPfS_S_S_S_iii)
        /*06c8*/ 	.word	0x00000000


	//----- nvinfo : EIATTR_MIN_STACK_SIZE
	.align		4
.L_298:
        /*06cc*/ 	.byte	0x04, 0x12
        /*06ce*/ 	.short	(.L_300 - .L_299)
	.align		4
.L_299:
        /*06d0*/ 	.word	index@(_Z12aft_full_fwdPfS_S_S_S_iib)
        /*06d4*/ 	.word	0x00000000


	//----- nvinfo : EIATTR_MIN_STACK_SIZE
	.align		4
.L_300:
        /*06d8*/ 	.byte	0x04, 0x12
        /*06da*/ 	.short	(.L_302 - .L_301)
	.align		4
.L_301:
        /*06dc*/ 	.word	index@(_Z7log_bwdPfS_S_i)
        /*06e0*/ 	.word	0x00000000


	//----- nvinfo : EIATTR_MIN_STACK_SIZE
	.align		4
.L_302:
        /*06e4*/ 	.byte	0x04, 0x12
        /*06e6*/ 	.short	(.L_304 - .L_303)
	.align		4
.L_303:
        /*06e8*/ 	.word	index@(_Z7log_fwdPfS_i)
        /*06ec*/ 	.word	0x00000000


	//----- nvinfo : EIATTR_MIN_STACK_SIZE
	.align		4
.L_304:
        /*06f0*/ 	.byte	0x04, 0x12
        /*06f2*/ 	.short	(.L_306 - .L_305)
	.align		4
.L_305:
        /*06f4*/ 	.word	index@(_Z10matmul_bwdPfS_S_S_S_iii)
        /*06f8*/ 	.word	0x00000000


	//----- nvinfo : EIATTR_MIN_STACK_SIZE
	.align		4
.L_306:
        /*06fc*/ 	.byte	0x04, 0x12
        /*06fe*/ 	.short	(.L_308 - .L_307)
	.align		4
.L_307:
        /*0700*/ 	.word	index@(_Z10matmul_fwdPfS_S_iii)
        /*0704*/ 	.word	0x00000000


	//----- nvinfo : EIATTR_MIN_STACK_SIZE
	.align		4
.L_308:
        /*0708*/ 	.byte	0x04, 0x12
        /*070a*/ 	.short	(.L_310 - .L_309)
	.align		4
.L_309:
        /*070c*/ 	.word	index@(_Z11step_kernelPfS_fi)
        /*0710*/ 	.word	0x00000000


	//----- nvinfo : EIATTR_MIN_STACK_SIZE
	.align		4
.L_310:
        /*0714*/ 	.byte	0x04, 0x12
        /*0716*/ 	.short	(.L_312 - .L_311)
	.align		4
.L_311:
        /*0718*/ 	.word	index@(_Z8tanh_bwdPfS_S_i)
        /*071c*/ 	.word	0x00000000


	//----- nvinfo : EIATTR_MIN_STACK_SIZE
	.align		4
.L_312:
        /*0720*/ 	.byte	0x04, 0x12
        /*0722*/ 	.short	(.L_314 - .L_313)
	.align		4
.L_313:
        /*0724*/ 	.word	index@(_Z8tanh_fwdPfS_i)
        /*0728*/ 	.word	0x00000000


	//----- nvinfo : EIATTR_MIN_STACK_SIZE
	.align		4
.L_314:
        /*072c*/ 	.byte	0x04, 0x12
        /*072e*/ 	.short	(.L_316 - .L_315)
	.align		4
.L_315:
        /*0730*/ 	.word	index@(_Z11sigmoid_bwdPfS_S_i)
        /*0734*/ 	.word	0x00000000


	//----- nvinfo : EIATTR_MIN_STACK_SIZE
	.align		4
.L_316:
        /*0738*/ 	.byte	0x04, 0x12
        /*073a*/ 	.short	(.L_318 - .L_317)
	.align		4
.L_317:
        /*073c*/ 	.word	index@(_Z11sigmoid_fwdPfS_i)
        /*0740*/ 	.word	0x00000000


	//----- nvinfo : EIATTR_MIN_STACK_SIZE
	.align		4
.L_318:
        /*0744*/ 	.byte	0x04, 0x12
        /*0746*/ 	.short	(.L_320 - .L_319)
	.align		4
.L_319:
        /*0748*/ 	.word	index@(_Z8relu_bwdPfS_S_i)
        /*074c*/ 	.word	0x00000000


	//----- nvinfo : EIATTR_MIN_STACK_SIZE
	.align		4
.L_320:
        /*0750*/ 	.byte	0x04, 0x12
        /*0752*/ 	.short	(.L_322 - .L_321)
	.align		4
.L_321:
        /*0754*/ 	.word	index@(_Z8gelu_bwdPfS_S_i)
        /*0758*/ 	.word	0x00000000


	//----- nvinfo : EIATTR_MIN_STACK_SIZE
	.align		4
.L_322:
        /*075c*/ 	.byte	0x04, 0x12
        /*075e*/ 	.short	(.L_324 - .L_323)
	.align		4
.L_323:
        /*0760*/ 	.word	index@(_Z8gelu_fwdPfS_i)
        /*0764*/ 	.word	0x00000000


	//----- nvinfo : EIATTR_MIN_STACK_SIZE
	.align		4
.L_324:
        /*0768*/ 	.byte	0x04, 0x12
        /*076a*/ 	.short	(.L_326 - .L_325)
	.align		4
.L_325:
        /*076c*/ 	.word	index@(_Z8relu_fwdPfS_i)
        /*0770*/ 	.word	0x00000000


	//----- nvinfo : EIATTR_MIN_STACK_SIZE
	.align		4
.L_326:
        /*0774*/ 	.byte	0x04, 0x12
        /*0776*/ 	.short	(.L_328 - .L_327)
	.align		4
.L_327:
        /*0778*/ 	.word	index@(_Z7pow_bwdPffS_S_i)
        /*077c*/ 	.word	0x00000000


	//----- nvinfo : EIATTR_MIN_STACK_SIZE
	.align		4
.L_328:
        /*0780*/ 	.byte	0x04, 0x12
        /*0782*/ 	.short	(.L_330 - .L_329)
	.align		4
.L_329:
        /*0784*/ 	.word	index@(_Z7pow_fwdPffS_i)
        /*0788*/ 	.word	0x00000000


	//----- nvinfo : EIATTR_MIN_STACK_SIZE
	.align		4
.L_330:
        /*078c*/ 	.byte	0x04, 0x12
        /*078e*/ 	.short	(.L_332 - .L_331)
	.align		4
.L_331:
        /*0790*/ 	.word	index@(_Z7div_bwdPfS_S_S_S_i)
        /*0794*/ 	.word	0x00000000


	//----- nvinfo : EIATTR_MIN_STACK_SIZE
	.align		4
.L_332:
        /*0798*/ 	.byte	0x04, 0x12
        /*079a*/ 	.short	(.L_334 - .L_333)
	.align		4
.L_333:
        /*079c*/ 	.word	index@(_Z7div_fwdPfS_S_i)
        /*07a0*/ 	.word	0x00000000


	//----- nvinfo : EIATTR_MIN_STACK_SIZE
	.align		4
.L_334:
        /*07a4*/ 	.byte	0x04, 0x12
        /*07a6*/ 	.short	(.L_336 - .L_335)
	.align		4
.L_335:
        /*07a8*/ 	.word	index@(_Z7mul_bwdPfS_S_S_S_i)
        /*07ac*/ 	.word	0x00000000


	//----- nvinfo : EIATTR_MIN_STACK_SIZE
	.align		4
.L_336:
        /*07b0*/ 	.byte	0x04, 0x12
        /*07b2*/ 	.short	(.L_338 - .L_337)
	.align		4
.L_337:
        /*07b4*/ 	.word	index@(_Z7mul_fwdPfS_S_i)
        /*07b8*/ 	.word	0x00000000


	//----- nvinfo : EIATTR_MIN_STACK_SIZE
	.align		4
.L_338:
        /*07bc*/ 	.byte	0x04, 0x12
        /*07be*/ 	.short	(.L_340 - .L_339)
	.align		4
.L_339:
        /*07c0*/ 	.word	index@(_Z7sub_bwdPfS_S_i)
        /*07c4*/ 	.word	0x00000000


	//----- nvinfo : EIATTR_MIN_STACK_SIZE
	.align		4
.L_340:
        /*07c8*/ 	.byte	0x04, 0x12
        /*07ca*/ 	.short	(.L_342 - .L_341)
	.align		4
.L_341:
        /*07cc*/ 	.word	index@(_Z7sub_fwdPfS_S_i)
        /*07d0*/ 	.word	0x00000000


	//----- nvinfo : EIATTR_MIN_STACK_SIZE
	.align		4
.L_342:
        /*07d4*/ 	.byte	0x04, 0x12
        /*07d6*/ 	.short	(.L_344 - .L_343)
	.align		4
.L_343:
        /*07d8*/ 	.word	index@(_Z7add_bwdPfS_S_i)
        /*07dc*/ 	.word	0x00000000


	//----- nvinfo : EIATTR_MIN_STACK_SIZE
	.align		4
.L_344:
        /*07e0*/ 	.byte	0x04, 0x12
        /*07e2*/ 	.short	(.L_346 - .L_345)
	.align		4
.L_345:
        /*07e4*/ 	.word	index@(_Z7add_fwdPfS_S_i)
        /*07e8*/ 	.word	0x00000000
.L_346:


//--------------------- .nv.compat                --------------------------
	.section	.nv.compat,"",@"SHT_CUDA_COMPAT_INFO"
	.align	4
        /*0000*/ 	.byte	0x02, 0x09, 0x00, 0x00, 0x02, 0x02, 0x01, 0x00, 0x02, 0x05, 0x05, 0x00, 0x03, 0x07, 0x01, 0x01
        /*0010*/ 	.byte	0x02, 0x03, 0x00, 0x00, 0x02, 0x06, 0x01, 0x00, 0x04, 0x0b, 0x08, 0x00, 0x01, 0x00, 0x00, 0x00
        /*0020*/ 	.byte	0x00, 0x00, 0x00, 0x00


//--------------------- .nv.info.softmax_fwd_kernel --------------------------
	.section	.nv.info.softmax_fwd_kernel,"",@"SHT_CUDA_INFO"
	.sectionflags	@""
	.align	4


	//----- nvinfo : EIATTR_CUDA_API_VERSION
	.align		4
        /*0000*/ 	.byte	0x04, 0x37
        /*0002*/ 	.short	(.L_348 - .L_347)
.L_347:
        /*0004*/ 	.word	0x00000082


	//----- nvinfo : EIATTR_KPARAM_INFO
	.align		4
.L_348:
        /*0008*/ 	.byte	0x04, 0x17
        /*000a*/ 	.short	(.L_350 - .L_349)
.L_349:
        /*000c*/ 	.word	0x00000000
        /*0010*/ 	.short	0x0003
        /*0012*/ 	.short	0x0014
        /*0014*/ 	.byte	0x00, 0xf0, 0x11, 0x00


	//----- nvinfo : EIATTR_KPARAM_INFO
	.align		4
.L_350:
        /*0018*/ 	.byte	0x04, 0x17
        /*001a*/ 	.short	(.L_352 - .L_351)
.L_351:
        /*001c*/ 	.word	0x00000000
        /*0020*/ 	.short	0x0002
        /*0022*/ 	.short	0x0010
        /*0024*/ 	.byte	0x00, 0xf0, 0x11, 0x00


	//----- nvinfo : EIATTR_KPARAM_INFO
	.align		4
.L_352:
        /*0028*/ 	.byte	0x04, 0x17
        /*002a*/ 	.short	(.L_354 - .L_353)
.L_353:
        /*002c*/ 	.word	0x00000000
        /*0030*/ 	.short	0x0001
        /*0032*/ 	.short	0x0008
        /*0034*/ 	.byte	0x00, 0xf5, 0x21, 0x00


	//----- nvinfo : EIATTR_KPARAM_INFO
	.align		4
.L_354:
        /*0038*/ 	.byte	0x04, 0x17
        /*003a*/ 	.short	(.L_356 - .L_355)
.L_355:
        /*003c*/ 	.word	0x00000000
        /*0040*/ 	.short	0x0000
        /*0042*/ 	.short	0x0000
        /*0044*/ 	.byte	0x00, 0xf5, 0x21, 0x00


	//----- nvinfo : EIATTR_SPARSE_MMA_MASK
	.align		4
.L_356:
        /*0048*/ 	.byte	0x03, 0x50
        /*004a*/ 	.short	0x0000


	//----- nvinfo : EIATTR_MAXREG_COUNT
	.align		4
        /*004c*/ 	.byte	0x03, 0x1b
        /*004e*/ 	.short	0x00ff


	//----- nvinfo : EIATTR_MERCURY_ISA_VERSION
	.align		4
        /*0050*/ 	.byte	0x03, 0x5f
        /*0052*/ 	.short	0x0101


	//----- nvinfo : EIATTR_VRC_CTA_INIT_COUNT
	.align		4
        /*0054*/ 	.byte	0x02, 0x4a
	.zero		1
	.zero		1


	//----- nvinfo : EIATTR_EXIT_INSTR_OFFSETS
	.align		4
        /*0058*/ 	.byte	0x04, 0x1c
        /*005a*/ 	.short	(.L_358 - .L_357)


	//   ....[0]....
.L_357:
        /*005c*/ 	.word	0x00000070


	//   ....[1]....
        /*0060*/ 	.word	0x000018f0


	//   ....[2]....
        /*0064*/ 	.word	0x000029a0


	//   ....[3]....
        /*0068*/ 	.word	0x00003200


	//   ....[4]....
        /*006c*/ 	.word	0x00003680


	//   ....[5]....
        /*0070*/ 	.word	0x00003800


	//----- nvinfo : EIATTR_CRS_STACK_SIZE
	.align		4
.L_358:
        /*0074*/ 	.byte	0x04, 0x1e
        /*0076*/ 	.short	(.L_360 - .L_359)
.L_359:
        /*0078*/ 	.word	0x00000000


	//----- nvinfo : EIATTR_CBANK_PARAM_SIZE
	.align		4
.L_360:
        /*007c*/ 	.byte	0x03, 0x19
        /*007e*/ 	.short	0x0018


	//----- nvinfo : EIATTR_PARAM_CBANK
	.align		4
        /*0080*/ 	.byte	0x04, 0x0a
        /*0082*/ 	.short	(.L_362 - .L_361)
	.align		4
.L_361:
        /*0084*/ 	.word	index@(.nv.constant0.softmax_fwd_kernel)
        /*0088*/ 	.short	0x0380
        /*008a*/ 	.short	0x0018


	//----- nvinfo : EIATTR_SW_WAR
	.align		4
.L_362:
        /*008c*/ 	.byte	0x04, 0x36
        /*008e*/ 	.short	(.L_364 - .L_363)
.L_363:
        /*0090*/ 	.word	0x00000008
.L_364:


//--------------------- .nv.info.aft_full_bwd     --------------------------
	.section	.nv.info.aft_full_bwd,"",@"SHT_CUDA_INFO"
	.sectionflags	@""
	.align	4


	//----- nvinfo : EIATTR_CUDA_API_VERSION
	.align		4
        /*0000*/ 	.byte	0x04, 0x37
        /*0002*/ 	.short	(.L_366 - .L_365)
.L_365:
        /*0004*/ 	.word	0x00000082


	//----- nvinfo : EIATTR_KPARAM_INFO
	.align		4
.L_366:
        /*0008*/ 	.byte	0x04, 0x17
        /*000a*/ 	.short	(.L_368 - .L_367)
.L_367:
        /*000c*/ 	.word	0x00000000
        /*0010*/ 	.short	0x000b
        /*0012*/ 	.short	0x0050
        /*0014*/ 	.byte	0x00, 0xf0, 0x05, 0x00


	//----- nvinfo : EIATTR_KPARAM_INFO
	.align		4
.L_368:
        /*0018*/ 	.byte	0x04, 0x17
        /*001a*/ 	.short	(.L_370 - .L_369)
.L_369:
        /*001c*/ 	.word	0x00000000
        /*0020*/ 	.short	0x000a
        /*0022*/ 	.short	0x004c
        /*0024*/ 	.byte	0x00, 0xf0, 0x11, 0x00


	//----- nvinfo : EIATTR_KPARAM_INFO
	.align		4
.L_370:
        /*0028*/ 	.byte	0x04, 0x17
        /*002a*/ 	.short	(.L_372 - .L_371)
.L_371:
        /*002c*/ 	.word	0x00000000
        /*0030*/ 	.short	0x0009
        /*0032*/ 	.short	0x0048
        /*0034*/ 	.byte	0x00, 0xf0, 0x11, 0x00


	//----- nvinfo : EIATTR_KPARAM_INFO
	.align		4
.L_372:
        /*0038*/ 	.byte	0x04, 0x17
        /*003a*/ 	.short	(.L_374 - .L_373)
.L_373:
        /*003c*/ 	.word	0x00000000
        /*0040*/ 	.short	0x0008
        /*0042*/ 	.short	0x0040
        /*0044*/ 	.byte	0x00, 0xf5, 0x21, 0x00


	//----- nvinfo : EIATTR_KPARAM_INFO
	.align		4
.L_374:
        /*0048*/ 	.byte	0x04, 0x17
        /*004a*/ 	.short	(.L_376 - .L_375)
.L_375:
        /*004c*/ 	.word	0x00000000
        /*0050*/ 	.short	0x0007
        /*0052*/ 	.short	0x0038
        /*0054*/ 	.byte	0x00, 0xf5, 0x21, 0x00


	//----- nvinfo : EIATTR_KPARAM_INFO
	.align		4
.L_376:
        /*0058*/ 	.byte	0x04, 0x17
        /*005a*/ 	.short	(.L_378 - .L_377)
.L_377:
        /*005c*/ 	.word	0x00000000
        /*0060*/ 	.short	0x0006
        /*0062*/ 	.short	0x0030
        /*0064*/ 	.byte	0x00, 0xf5, 0x21, 0x00


	//----- nvinfo : EIATTR_KPARAM_INFO
	.align		4
.L_378:
        /*0068*/ 	.byte	0x04, 0x17
        /*006a*/ 	.short	(.L_380 - .L_379)
.L_379:
        /*006c*/ 	.word	0x00000000
        /*0070*/ 	.short	0x0005
        /*0072*/ 	.short	0x0028
        /*0074*/ 	.byte	0x00, 0xf5, 0x21, 0x00


	//----- nvinfo : EIATTR_KPARAM_INFO
	.align		4
.L_380:
        /*0078*/ 	.byte	0x04, 0x17
        /*007a*/ 	.short	(.L_382 - .L_381)
.L_381:
        /*007c*/ 	.word	0x00000000
        /*0080*/ 	.short	0x0004
        /*0082*/ 	.short	0x0020
        /*0084*/ 	.byte	0x00, 0xf5, 0x21, 0x00


	//----- nvinfo : EIATTR_KPARAM_INFO
	.align		4
.L_382:
        /*0088*/ 	.byte	0x04, 0x17
        /*008a*/ 	.short	(.L_384 - .L_383)
.L_383:
        /*008c*/ 	.word	0x00000000
        /*0090*/ 	.short	0x0003
        /*0092*/ 	.short	0x0018
        /*0094*/ 	.byte	0x00, 0xf5, 0x21, 0x00


	//----- nvinfo : EIATTR_KPARAM_INFO
	.align		4
.L_384:
        /*0098*/ 	.byte	0x04, 0x17
        /*009a*/ 	.short	(.L_386 - .L_385)
.L_385:
        /*009c*/ 	.word	0x00000000
        /*00a0*/ 	.short	0x0002
        /*00a2*/ 	.short	0x0010
        /*00a4*/ 	.byte	0x00, 0xf5, 0x21, 0x00


	//----- nvinfo : EIATTR_KPARAM_INFO
	.align		4
.L_386:
        /*00a8*/ 	.byte	0x04, 0x17
        /*00aa*/ 	.short	(.L_388 - .L_387)
.L_387:
        /*00ac*/ 	.word	0x00000000
        /*00b0*/ 	.short	0x0001
        /*00b2*/ 	.short	0x0008
        /*00b4*/ 	.byte	0x00, 0xf5, 0x21, 0x00


	//----- nvinfo : EIATTR_KPARAM_INFO
	.align		4
.L_388:
        /*00b8*/ 	.byte	0x04, 0x17
        /*00ba*/ 	.short	(.L_390 - .L_389)
.L_389:
        /*00bc*/ 	.word	0x00000000
        /*00c0*/ 	.short	0x0000
        /*00c2*/ 	.short	0x0000
        /*00c4*/ 	.byte	0x00, 0xf5, 0x21, 0x00


	//----- nvinfo : EIATTR_SPARSE_MMA_MASK
	.align		4
.L_390:
        /*00c8*/ 	.byte	0x03, 0x50
        /*00ca*/ 	.short	0x0000


	//----- nvinfo : EIATTR_MAXREG_COUNT
	.align		4
        /*00cc*/ 	.byte	0x03, 0x1b
        /*00ce*/ 	.short	0x00ff


	//----- nvinfo : EIATTR_MERCURY_ISA_VERSION
	.align		4
        /*00d0*/ 	.byte	0x03, 0x5f
        /*00d2*/ 	.short	0x0101


	//----- nvinfo : EIATTR_VRC_CTA_INIT_COUNT
	.align		4
        /*00d4*/ 	.byte	0x02, 0x4a
	.zero		1
	.zero		1


	//----- nvinfo : EIATTR_EXIT_INSTR_OFFSETS
	.align		4
        /*00d8*/ 	.byte	0x04, 0x1c
        /*00da*/ 	.short	(.L_392 - .L_391)


	//   ....[0]....
.L_391:
        /*00dc*/ 	.word	0x00000080


	//   ....[1]....
        /*00e0*/ 	.word	0x00002000


	//----- nvinfo : EIATTR_CRS_STACK_SIZE
	.align		4
.L_392:
        /*00e4*/ 	.byte	0x04, 0x1e
        /*00e6*/ 	.short	(.L_394 - .L_393)
.L_393:
        /*00e8*/ 	.word	0x00000000


	//----- nvinfo : EIATTR_CBANK_PARAM_SIZE
	.align		4
.L_394:
        /*00ec*/ 	.byte	0x03, 0x19
        /*00ee*/ 	.short	0x0051


	//----- nvinfo : EIATTR_PARAM_CBANK
	.align		4
        /*00f0*/ 	.byte	0x04, 0x0a
        /*00f2*/ 	.short	(.L_396 - .L_395)
	.align		4
.L_395:
        /*00f4*/ 	.word	index@(.nv.constant0.aft_full_bwd)
        /*00f8*/ 	.short	0x0380
        /*00fa*/ 	.short	0x0051


	//----- nvinfo : EIATTR_SW_WAR
	.align		4
.L_396:
        /*00fc*/ 	.byte	0x04, 0x36
        /*00fe*/ 	.short	(.L_398 - .L_397)
.L_397:
        /*0100*/ 	.word	0x00000008
.L_398:


//--------------------- .nv.info._Z18xavier_init_kernelPfiiim --------------------------
	.section	.nv.info._Z18xavier_init_kernelPfiiim,"",@"SHT_CUDA_INFO"
	.sectionflags	@""
	.align	4


	//----- nvinfo : EIATTR_CUDA_API_VERSION
	.align		4
        /*0000*/ 	.byte	0x04, 0x37
        /*0002*/ 	.short	(.L_400 - .L_399)
.L_399:
        /*0004*/ 	.word	0x00000082


	//----- nvinfo : EIATTR_KPARAM_INFO
	.align		4
.L_400:
        /*0008*/ 	.byte	0x04, 0x17
        /*000a*/ 	.short	(.L_402 - .L_401)
.L_401:
        /*000c*/ 	.word	0x00000000
        /*0010*/ 	.short	0x0004
        /*0012*/ 	.short	0x0018
        /*0014*/ 	.byte	0x00, 0xf0, 0x21, 0x00


	//----- nvinfo : EIATTR_KPARAM_INFO
	.align		4
.L_402:
        /*0018*/ 	.byte	0x04, 0x17
        /*001a*/ 	.short	(.L_404 - .L_403)
.L_403:
        /*001c*/ 	.word	0x00000000
        /*0020*/ 	.short	0x0003
        /*0022*/ 	.short	0x0010
        /*0024*/ 	.byte	0x00, 0xf0, 0x11, 0x00


	//----- nvinfo : EIATTR_KPARAM_INFO
	.align		4
.L_404:
        /*0028*/ 	.byte	0x04, 0x17
        /*002a*/ 	.short	(.L_406 - .L_405)
.L_405:
        /*002c*/ 	.word	0x00000000
        /*0030*/ 	.short	0x0002
        /*0032*/ 	.short	0x000c
        /*0034*/ 	.byte	0x00, 0xf0, 0x11, 0x00


	//----- nvinfo : EIATTR_KPARAM_INFO
	.align		4
.L_406:
        /*0038*/ 	.byte	0x04, 0x17
        /*003a*/ 	.short	(.L_408 - .L_407)
.L_407:
        /*003c*/ 	.word	0x00000000
        /*0040*/ 	.short	0x0001
        /*0042*/ 	.short	0x0008
        /*0044*/ 	.byte	0x00, 0xf0, 0x11, 0x00


	//----- nvinfo : EIATTR_KPARAM_INFO
	.align		4
.L_408:
        /*0048*/ 	.byte	0x04, 0x17
        /*004a*/ 	.short	(.L_410 - .L_409)
.L_409:
        /*004c*/ 	.word	0x00000000
        /*0050*/ 	.short	0x0000
        /*0052*/ 	.short	0x0000
        /*0054*/ 	.byte	0x00, 0xf5, 0x21, 0x00


	//----- nvinfo : EIATTR_SPARSE_MMA_MASK
	.align		4
.L_410:
        /*0058*/ 	.byte	0x03, 0x50
        /*005a*/ 	.short	0x0000


	//----- nvinfo : EIATTR_MAXREG_COUNT
	.align		4
        /*005c*/ 	.byte	0x03, 0x1b
        /*005e*/ 	.short	0x00ff


	//----- nvinfo : EIATTR_MERCURY_ISA_VERSION
	.align		4
        /*0060*/ 	.byte	0x03, 0x5f
        /*0062*/ 	.short	0x0101


	//----- nvinfo : EIATTR_VRC_CTA_INIT_COUNT
	.align		4
        /*0064*/ 	.byte	0x02, 0x4a
	.zero		1
	.zero		1


	//----- nvinfo : EIATTR_EXIT_INSTR_OFFSETS
	.align		4
        /*0068*/ 	.byte	0x04, 0x1c
        /*006a*/ 	.short	(.L_412 - .L_411)


	//   ....[0]....
.L_411:
        /*006c*/ 	.word	0x00000080


	//   ....[1]....
        /*0070*/ 	.word	0x00002a00


	//----- nvinfo : EIATTR_CRS_STACK_SIZE
	.align		4
.L_412:
        /*0074*/ 	.byte	0x04, 0x1e
        /*0076*/ 	.short	(.L_414 - .L_413)
.L_413:
        /*0078*/ 	.word	0x00000000


	//----- nvinfo : EIATTR_CBANK_PARAM_SIZE
	.align		4
.L_414:
        /*007c*/ 	.byte	0x03, 0x19
        /*007e*/ 	.short	0x0020


	//----- nvinfo : EIATTR_PARAM_CBANK
	.align		4
        /*0080*/ 	.byte	0x04, 0x0a
        /*0082*/ 	.short	(.L_416 - .L_415)
	.align		4
.L_415:
        /*0084*/ 	.word	index@(.nv.constant0._Z18xavier_init_kernelPfiiim)
        /*0088*/ 	.short	0x0380
        /*008a*/ 	.short	0x0020


	//----- nvinfo : EIATTR_SW_WAR
	.align		4
.L_416:
        /*008c*/ 	.byte	0x04, 0x36
        /*008e*/ 	.short	(.L_418 - .L_417)
.L_417:
        /*0090*/ 	.word	0x00000008
.L_418:


//--------------------- .nv.info._Z15mean_bwd_kernelPfS_i --------------------------
	.section	.nv.info._Z15mean_bwd_kernelPfS_i,"",@"SHT_CUDA_INFO"
	.sectionflags	@""
	.align	4


	//----- nvinfo : EIATTR_CUDA_API_VERSION
	.align		4
        /*0000*/ 	.byte	0x04, 0x37
        /*0002*/ 	.short	(.L_420 - .L_419)
.L_419:
        /*0004*/ 	.word	0x00000082


	//----- nvinfo : EIATTR_KPARAM_INFO
	.align		4
.L_420:
        /*0008*/ 	.byte	0x04, 0x17
        /*000a*/ 	.short	(.L_422 - .L_421)
.L_421:
        /*000c*/ 	.word	0x00000000
        /*0010*/ 	.short	0x0002
        /*0012*/ 	.short	0x0010
        /*0014*/ 	.byte	0x00, 0xf0, 0x11, 0x00


	//----- nvinfo : EIATTR_KPARAM_INFO
	.align		4
.L_422:
        /*0018*/ 	.byte	0x04, 0x17
        /*001a*/ 	.short	(.L_424 - .L_423)
.L_423:
        /*001c*/ 	.word	0x00000000
        /*0020*/ 	.short	0x0001
        /*0022*/ 	.short	0x0008
        /*0024*/ 	.byte	0x00, 0xf5, 0x21, 0x00


	//----- nvinfo : EIATTR_KPARAM_INFO
	.align		4
.L_424:
        /*0028*/ 	.byte	0x04, 0x17
        /*002a*/ 	.short	(.L_426 - .L_425)
.L_425:
        /*002c*/ 	.word	0x00000000
        /*0030*/ 	.short	0x0000
        /*0032*/ 	.short	0x0000
        /*0034*/ 	.byte	0x00, 0xf5, 0x21, 0x00


	//----- nvinfo : EIATTR_SPARSE_MMA_MASK
	.align		4
.L_426:
        /*0038*/ 	.byte	0x03, 0x50
        /*003a*/ 	.short	0x0000


	//----- nvinfo : EIATTR_MAXREG_COUNT
	.align		4
        /*003c*/ 	.byte	0x03, 0x1b
        /*003e*/ 	.short	0x00ff


	//----- nvinfo : EIATTR_MERCURY_ISA_VERSION
	.align		4
        /*0040*/ 	.byte	0x03, 0x5f
        /*0042*/ 	.short	0x0101


	//----- nvinfo : EIATTR_VRC_CTA_INIT_COUNT
	.align		4
        /*0044*/ 	.byte	0x02, 0x4a
	.zero		1
	.zero		1


	//----- nvinfo : EIATTR_EXIT_INSTR_OFFSETS
	.align		4
        /*0048*/ 	.byte	0x04, 0x1c
        /*004a*/ 	.short	(.L_428 - .L_427)


	//   ....[0]....
.L_427:
        /*004c*/ 	.word	0x00000070


	//   ....[1]....
        /*0050*/ 	.word	0x000001a0


	//----- nvinfo : EIATTR_CRS_STACK_SIZE
	.align		4
.L_428:
        /*0054*/ 	.byte	0x04, 0x1e
        /*0056*/ 	.short	(.L_430 - .L_429)
.L_429:
        /*0058*/ 	.word	0x00000000


	//----- nvinfo : EIATTR_CBANK_PARAM_SIZE
	.align		4
.L_430:
        /*005c*/ 	.byte	0x03, 0x19
        /*005e*/ 	.short	0x0014


	//----- nvinfo : EIATTR_PARAM_CBANK
	.align		4
        /*0060*/ 	.byte	0x04, 0x0a
        /*0062*/ 	.short	(.L_432 - .L_431)
	.align		4
.L_431:
        /*0064*/ 	.word	index@(.nv.constant0._Z15mean_bwd_kernelPfS_i)
        /*0068*/ 	.short	0x0380
        /*006a*/ 	.short	0x0014


	//----- nvinfo : EIATTR_SW_WAR
	.align		4
.L_432:
        /*006c*/ 	.byte	0x04, 0x36
        /*006e*/ 	.short	(.L_434 - .L_433)
.L_433:
        /*0070*/ 	.word	0x00000008
.L_434:


//--------------------- .nv.info._Z15mean_fwd_kernelPfS_i --------------------------
	.section	.nv.info._Z15mean_fwd_kernelPfS_i,"",@"SHT_CUDA_INFO"
	.sectionflags	@""
	.align	4


	//----- nvinfo : EIATTR_CUDA_API_VERSION
	.align		4
        /*0000*/ 	.byte	0x04, 0x37
        /*0002*/ 	.short	(.L_436 - .L_435)
.L_435:
        /*0004*/ 	.word	0x00000082


	//----- nvinfo : EIATTR_KPARAM_INFO
	.align		4
.L_436:
        /*0008*/ 	.byte	0x04, 0x17
        /*000a*/ 	.short	(.L_438 - .L_437)
.L_437:
        /*000c*/ 	.word	0x00000000
        /*0010*/ 	.short	0x0002
        /*0012*/ 	.short	0x0010
        /*0014*/ 	.byte	0x00, 0xf0, 0x11, 0x00


	//----- nvinfo : EIATTR_KPARAM_INFO
	.align		4
.L_438:
        /*0018*/ 	.byte	0x04, 0x17
        /*001a*/ 	.short	(.L_440 - .L_439)
.L_439:
        /*001c*/ 	.word	0x00000000
        /*0020*/ 	.short	0x0001
        /*0022*/ 	.short	0x0008
        /*0024*/ 	.byte	0x00, 0xf5, 0x21, 0x00


	//----- nvinfo : EIATTR_KPARAM_INFO
	.align		4
.L_440:
        /*0028*/ 	.byte	0x04, 0x17
        /*002a*/ 	.short	(.L_442 - .L_441)
.L_441:
        /*002c*/ 	.word	0x00000000
        /*0030*/ 	.short	0x0000
        /*0032*/ 	.short	0x0000
        /*0034*/ 	.byte	0x00, 0xf5, 0x21, 0x00


	//----- nvinfo : EIATTR_SPARSE_MMA_MASK
	.align		4
.L_442:
        /*0038*/ 	.byte	0x03, 0x50
        /*003a*/ 	.short	0x0000


	//----- nvinfo : EIATTR_MAXREG_COUNT
	.align		4
        /*003c*/ 	.byte	0x03, 0x1b
        /*003e*/ 	.short	0x00ff


	//----- nvinfo : EIATTR_MERCURY_ISA_VERSION
	.align		4
        /*0040*/ 	.byte	0x03, 0x5f
        /*0042*/ 	.short	0x0101


	//----- nvinfo : EIATTR_VRC_CTA_INIT_COUNT
	.align		4
        /*0044*/ 	.byte	0x02, 0x4a
	.zero		1
	.zero		1


	//----- nvinfo : EIATTR_EXIT_INSTR_OFFSETS
	.align		4
        /*0048*/ 	.byte	0x04, 0x1c
        /*004a*/ 	.short	(.L_444 - .L_443)


	//   ....[0]....
.L_443:
        /*004c*/ 	.word	0x00000070


	//   ....[1]....
        /*0050*/ 	.word	0x000001b0


	//----- nvinfo : EIATTR_CRS_STACK_SIZE
	.align		4
.L_444:
        /*0054*/ 	.byte	0x04, 0x1e
        /*0056*/ 	.short	(.L_446 - .L_445)
.L_445:
        /*0058*/ 	.word	0x00000000


	//----- nvinfo : EIATTR_CBANK_PARAM_SIZE
	.align		4
.L_446:
        /*005c*/ 	.byte	0x03, 0x19
        /*005e*/ 	.short	0x0014


	//----- nvinfo : EIATTR_PARAM_CBANK
	.align		4
        /*0060*/ 	.byte	0x04, 0x0a
        /*0062*/ 	.short	(.L_448 - .L_447)
	.align		4
.L_447:
        /*0064*/ 	.word	index@(.nv.constant0._Z15mean_fwd_kernelPfS_i)
        /*0068*/ 	.short	0x0380
        /*006a*/ 	.short	0x0014


	//----- nvinfo : EIATTR_SW_WAR
	.align		4
.L_448:
        /*006c*/ 	.byte	0x04, 0x36
        /*006e*/ 	.short	(.L_450 - .L_449)
.L_449:
        /*0070*/ 	.word	0x00000008
.L_450:


//--------------------- .nv.info._Z14sum_bwd_kernelPfS_i --------------------------
	.section	.nv.info._Z14sum_bwd_kernelPfS_i,"",@"SHT_CUDA_INFO"
	.sectionflags	@""
	.align	4


	//----- nvinfo : EIATTR_CUDA_API_VERSION
	.align		4
        /*0000*/ 	.byte	0x04, 0x37
        /*0002*/ 	.short	(.L_452 - .L_451)
.L_451:
        /*0004*/ 	.word	0x00000082


	//----- nvinfo : EIATTR_KPARAM_INFO
	.align		4
.L_452:
        /*0008*/ 	.byte	0x04, 0x17
        /*000a*/ 	.short	(.L_454 - .L_453)
.L_453:
        /*000c*/ 	.word	0x00000000
        /*0010*/ 	.short	0x0002
        /*0012*/ 	.short	0x0010
        /*0014*/ 	.byte	0x00, 0xf0, 0x11, 0x00


	//----- nvinfo : EIATTR_KPARAM_INFO
	.align		4
.L_454:
        /*0018*/ 	.byte	0x04, 0x17
        /*001a*/ 	.short	(.L_456 - .L_455)
.L_455:
        /*001c*/ 	.word	0x00000000
        /*0020*/ 	.short	0x0001
        /*0022*/ 	.short	0x0008
        /*0024*/ 	.byte	0x00, 0xf5, 0x21, 0x00


	//----- nvinfo : EIATTR_KPARAM_INFO
	.align		4
.L_456:
        /*0028*/ 	.byte	0x04, 0x17
        /*002a*/ 	.short	(.L_458 - .L_457)
.L_457:
        /*002c*/ 	.word	0x00000000
        /*0030*/ 	.short	0x0000
        /*0032*/ 	.short	0x0000
        /*0034*/ 	.byte	0x00, 0xf5, 0x21, 0x00


	//----- nvinfo : EIATTR_SPARSE_MMA_MASK
	.align		4
.L_458:
        /*0038*/ 	.byte	0x03, 0x50
        /*003a*/ 	.short	0x0000


	//----- nvinfo : EIATTR_MAXREG_COUNT
	.align		4
        /*003c*/ 	.byte	0x03, 0x1b
        /*003e*/ 	.short	0x00ff


	//----- nvinfo : EIATTR_MERCURY_ISA_VERSION
	.align		4
        /*0040*/ 	.byte	0x03, 0x5f
        /*0042*/ 	.short	0x0101


	//----- nvinfo : EIATTR_VRC_CTA_INIT_COUNT
	.align		4
        /*0044*/ 	.byte	0x02, 0x4a
	.zero		1
	.zero		1


	//----- nvinfo : EIATTR_EXIT_INSTR_OFFSETS
	.align		4
        /*0048*/ 	.byte	0x04, 0x1c
        /*004a*/ 	.short	(.L_460 - .L_459)


	//   ....[0]....
.L_459:
        /*004c*/ 	.word	0x00000070


	//   ....[1]....
        /*0050*/ 	.word	0x000000e0


	//----- nvinfo : EIATTR_CBANK_PARAM_SIZE
	.align		4
.L_460:
        /*0054*/ 	.byte	0x03, 0x19
        /*0056*/ 	.short	0x0014


	//----- nvinfo : EIATTR_PARAM_CBANK
	.align		4
        /*0058*/ 	.byte	0x04, 0x0a
        /*005a*/ 	.short	(.L_462 - .L_461)
	.align		4
.L_461:
        /*005c*/ 	.word	index@(.nv.constant0._Z14sum_bwd_kernelPfS_i)
        /*0060*/ 	.short	0x0380
        /*0062*/ 	.short	0x0014


	//----- nvinfo : EIATTR_SW_WAR
	.align		4
.L_462:
        /*0064*/ 	.byte	0x04, 0x36
        /*0066*/ 	.short	(.L_464 - .L_463)
.L_463:
        /*0068*/ 	.word	0x00000008
.L_464:


//--------------------- .nv.info._Z14sum_fwd_kernelPfS_i --------------------------
	.section	.nv.info._Z14sum_fwd_kernelPfS_i,"",@"SHT_CUDA_INFO"
	.sectionflags	@""
	.align	4


	//----- nvinfo : EIATTR_CUDA_API_VERSION
	.align		4
        /*0000*/ 	.byte	0x04, 0x37
        /*0002*/ 	.short	(.L_466 - .L_465)
.L_465:
        /*0004*/ 	.word	0x00000082


	//----- nvinfo : EIATTR_KPARAM_INFO
	.align		4
.L_466:
        /*0008*/ 	.byte	0x04, 0x17
        /*000a*/ 	.short	(.L_468 - .L_467)
.L_467:
        /*000c*/ 	.word	0x00000000
        /*0010*/ 	.short	0x0002
        /*0012*/ 	.short	0x0010
        /*0014*/ 	.byte	0x00, 0xf0, 0x11, 0x00


	//----- nvinfo : EIATTR_KPARAM_INFO
	.align		4
.L_468:
        /*0018*/ 	.byte	0x04, 0x17
        /*001a*/ 	.short	(.L_470 - .L_469)
.L_469:
        /*001c*/ 	.word	0x00000000
        /*0020*/ 	.short	0x0001
        /*0022*/ 	.short	0x0008
        /*0024*/ 	.byte	0x00, 0xf5, 0x21, 0x00


	//----- nvinfo : EIATTR_KPARAM_INFO
	.align		4
.L_470:
        /*0028*/ 	.byte	0x04, 0x17
        /*002a*/ 	.short	(.L_472 - .L_471)
.L_471:
        /*002c*/ 	.word	0x00000000
        /*0030*/ 	.short	0x0000
        /*0032*/ 	.short	0x0000
        /*0034*/ 	.byte	0x00, 0xf5, 0x21, 0x00


	//----- nvinfo : EIATTR_SPARSE_MMA_MASK
	.align		4
.L_472:
        /*0038*/ 	.byte	0x03, 0x50
        /*003a*/ 	.short	0x0000


	//----- nvinfo : EIATTR_MAXREG_COUNT
	.align		4
        /*003c*/ 	.byte	0x03, 0x1b
        /*003e*/ 	.short	0x00ff


	//----- nvinfo : EIATTR_MERCURY_ISA_VERSION
	.align		4
        /*0040*/ 	.byte	0x03, 0x5f
        /*0042*/ 	.short	0x0101


	//----- nvinfo : EIATTR_VRC_CTA_INIT_COUNT
	.align		4
        /*0044*/ 	.byte	0x02, 0x4a
	.zero		1
	.zero		1


	//----- nvinfo : EIATTR_EXIT_INSTR_OFFSETS
	.align		4
        /*0048*/ 	.byte	0x04, 0x1c
        /*004a*/ 	.short	(.L_474 - .L_473)


	//   ....[0]....
.L_473:
        /*004c*/ 	.word	0x00000070


	//   ....[1]....
        /*0050*/ 	.word	0x000000e0


	//----- nvinfo : EIATTR_CBANK_PARAM_SIZE
	.align		4
.L_474:
        /*0054*/ 	.byte	0x03, 0x19
        /*0056*/ 	.short	0x0014


	//----- nvinfo : EIATTR_PARAM_CBANK
	.align		4
        /*0058*/ 	.byte	0x04, 0x0a
        /*005a*/ 	.short	(.L_476 - .L_475)
	.align		4
.L_475:
        /*005c*/ 	.word	index@(.nv.constant0._Z14sum_fwd_kernelPfS_i)
        /*0060*/ 	.short	0x0380
        /*0062*/ 	.short	0x0014


	//----- nvinfo : EIATTR_SW_WAR
	.align		4
.L_476:
        /*0064*/ 	.byte	0x04, 0x36
        /*0066*/ 	.short	(.L_478 - .L_477)
.L_477:
        /*0068*/ 	.word	0x00000008
.L_478:


//--------------------- .nv.info._Z26compute_cost_matrix_kernelPfS_S_ii --------------------------
	.section	.nv.info._Z26compute_cost_matrix_kernelPfS_S_ii,"",@"SHT_CUDA_INFO"
	.sectionflags	@""
	.align	4


	//----- nvinfo : EIATTR_CUDA_API_VERSION
	.align		4
        /*0000*/ 	.byte	0x04, 0x37
        /*0002*/ 	.short	(.L_480 - .L_479)
.L_479:
        /*0004*/ 	.word	0x00000082


	//----- nvinfo : EIATTR_KPARAM_INFO
	.align		4
.L_480:
        /*0008*/ 	.byte	0x04, 0x17
        /*000a*/ 	.short	(.L_482 - .L_481)
.L_481:
        /*000c*/ 	.word	0x00000000
        /*0010*/ 	.short	0x0004
        /*0012*/ 	.short	0x001c
        /*0014*/ 	.byte	0x00, 0xf0, 0x11, 0x00


	//----- nvinfo : EIATTR_KPARAM_INFO
	.align		4
.L_482:
        /*0018*/ 	.byte	0x04, 0x17
        /*001a*/ 	.short	(.L_484 - .L_483)
.L_483:
        /*001c*/ 	.word	0x00000000
        /*0020*/ 	.short	0x0003
        /*0022*/ 	.short	0x0018
        /*0024*/ 	.byte	0x00, 0xf0, 0x11, 0x00


	//----- nvinfo : EIATTR_KPARAM_INFO
	.align		4
.L_484:
        /*0028*/ 	.byte	0x04, 0x17
        /*002a*/ 	.short	(.L_486 - .L_485)
.L_485:
        /*002c*/ 	.word	0x00000000
        /*0030*/ 	.short	0x0002
        /*0032*/ 	.short	0x0010
        /*0034*/ 	.byte	0x00, 0xf5, 0x21, 0x00


	//----- nvinfo : EIATTR_KPARAM_INFO
	.align		4
.L_486:
        /*0038*/ 	.byte	0x04, 0x17
        /*003a*/ 	.short	(.L_488 - .L_487)
.L_487:
        /*003c*/ 	.word	0x00000000
        /*0040*/ 	.short	0x0001
        /*0042*/ 	.short	0x0008
        /*0044*/ 	.byte	0x00, 0xf5, 0x21, 0x00


	//----- nvinfo : EIATTR_KPARAM_INFO
	.align		4
.L_488:
        /*0048*/ 	.byte	0x04, 0x17
        /*004a*/ 	.short	(.L_490 - .L_489)
.L_489:
        /*004c*/ 	.word	0x00000000
        /*0050*/ 	.short	0x0000
        /*0052*/ 	.short	0x0000
        /*0054*/ 	.byte	0x00, 0xf5, 0x21, 0x00


	//----- nvinfo : EIATTR_SPARSE_MMA_MASK
	.align		4
.L_490:
        /*0058*/ 	.byte	0x03, 0x50
        /*005a*/ 	.short	0x0000


	//----- nvinfo : EIATTR_MAXREG_COUNT
	.align		4
        /*005c*/ 	.byte	0x03, 0x1b
        /*005e*/ 	.short	0x00ff


	//----- nvinfo : EIATTR_MERCURY_ISA_VERSION
	.align		4
        /*0060*/ 	.byte	0x03, 0x5f
        /*0062*/ 	.short	0x0101


	//----- nvinfo : EIATTR_VRC_CTA_INIT_COUNT
	.align		4
        /*0064*/ 	.byte	0x02, 0x4a
	.zero		1
	.zero		1


	//----- nvinfo : EIATTR_EXIT_INSTR_OFFSETS
	.align		4
        /*0068*/ 	.byte	0x04, 0x1c
        /*006a*/ 	.short	(.L_492 - .L_491)


	//   ....[0]....
.L_491:
        /*006c*/ 	.word	0x000000c0


	//   ....[1]....
        /*0070*/ 	.word	0x00000280


	//----- nvinfo : EIATTR_CBANK_PARAM_SIZE
	.align		4
.L_492:
        /*0074*/ 	.byte	0x03, 0x19
        /*0076*/ 	.short	0x0020


	//----- nvinfo : EIATTR_PARAM_CBANK
	.align		4
        /*0078*/ 	.byte	0x04, 0x0a
        /*007a*/ 	.short	(.L_494 - .L_493)
	.align		4
.L_493:
        /*007c*/ 	.word	index@(.nv.constant0._Z26compute_cost_matrix_kernelPfS_S_ii)
        /*0080*/ 	.short	0x0380
        /*0082*/ 	.short	0x0020


	//----- nvinfo : EIATTR_SW_WAR
	.align		4
.L_494:
        /*0084*/ 	.byte	0x04, 0x36
        /*0086*/ 	.short	(.L_496 - .L_495)
.L_495:
        /*0088*/ 	.word	0x00000008
.L_496:


//--------------------- .nv.info._Z7abs_bwdPfS_S_i --------------------------
	.section	.nv.info._Z7abs_bwdPfS_S_i,"",@"SHT_CUDA_INFO"
	.sectionflags	@""
	.align	4


	//----- nvinfo : EIATTR_CUDA_API_VERSION
	.align		4
        /*0000*/ 	.byte	0x04, 0x37
        /*0002*/ 	.short	(.L_498 - .L_497)
.L_497:
        /*0004*/ 	.word	0x00000082


	//----- nvinfo : EIATTR_KPARAM_INFO
	.align		4
.L_498:
        /*0008*/ 	.byte	0x04, 0x17
        /*000a*/ 	.short	(.L_500 - .L_499)
.L_499:
        /*000c*/ 	.word	0x00000000
        /*0010*/ 	.short	0x0003
        /*0012*/ 	.short	0x0018
        /*0014*/ 	.byte	0x00, 0xf0, 0x11, 0x00


	//----- nvinfo : EIATTR_KPARAM_INFO
	.align		4
.L_500:
        /*0018*/ 	.byte	0x04, 0x17
        /*001a*/ 	.short	(.L_502 - .L_501)
.L_501:
        /*001c*/ 	.word	0x00000000
        /*0020*/ 	.short	0x0002
        /*0022*/ 	.short	0x0010
        /*0024*/ 	.byte	0x00, 0xf5, 0x21, 0x00


	//----- nvinfo : EIATTR_KPARAM_INFO
	.align		4
.L_502:
        /*0028*/ 	.byte	0x04, 0x17
        /*002a*/ 	.short	(.L_504 - .L_503)
.L_503:
        /*002c*/ 	.word	0x00000000
        /*0030*/ 	.short	0x0001
        /*0032*/ 	.short	0x0008
        /*0034*/ 	.byte	0x00, 0xf5, 0x21, 0x00


	//----- nvinfo : EIATTR_KPARAM_INFO
	.align		4
.L_504:
        /*0038*/ 	.byte	0x04, 0x17
        /*003a*/ 	.short	(.L_506 - .L_505)
.L_505:
        /*003c*/ 	.word	0x00000000
        /*0040*/ 	.short	0x0000
        /*0042*/ 	.short	0x0000
        /*0044*/ 	.byte	0x00, 0xf5, 0x21, 0x00


	//----- nvinfo : EIATTR_SPARSE_MMA_MASK
	.align		4
.L_506:
        /*0048*/ 	.byte	0x03, 0x50
        /*004a*/ 	.short	0x0000


	//----- nvinfo : EIATTR_MAXREG_COUNT
	.align		4
        /*004c*/ 	.byte	0x03, 0x1b
        /*004e*/ 	.short	0x00ff


	//----- nvinfo : EIATTR_MERCURY_ISA_VERSION
	.align		4
        /*0050*/ 	.byte	0x03, 0x5f
        /*0052*/ 	.short	0x0101


	//----- nvinfo : EIATTR_VRC_CTA_INIT_COUNT
	.align		4
        /*0054*/ 	.byte	0x02, 0x4a
	.zero		1
	.zero		1


	//----- nvinfo : EIATTR_EXIT_INSTR_OFFSETS
	.align		4
        /*0058*/ 	.byte	0x04, 0x1c
        /*005a*/ 	.short	(.L_508 - .L_507)


	//   ....[0]....
.L_507:
        /*005c*/ 	.word	0x00000070


	//   ....[1]....
        /*0060*/ 	.word	0x00000180


	//----- nvinfo : EIATTR_CBANK_PARAM_SIZE
	.align		4
.L_508:
        /*0064*/ 	.byte	0x03, 0x19
        /*0066*/ 	.short	0x001c


	//----- nvinfo : EIATTR_PARAM_CBANK
	.align		4
        /*0068*/ 	.byte	0x04, 0x0a
        /*006a*/ 	.short	(.L_510 - .L_509)
	.align		4
.L_509:
        /*006c*/ 	.word	index@(.nv.constant0._Z7abs_bwdPfS_S_i)
        /*0070*/ 	.short	0x0380
        /*0072*/ 	.short	0x001c


	//----- nvinfo : EIATTR_SW_WAR
	.align		4
.L_510:
        /*0074*/ 	.byte	0x04, 0x36
        /*0076*/ 	.short	(.L_512 - .L_511)
.L_511:
        /*0078*/ 	.word	0x00000008
.L_512:


//--------------------- .nv.info._Z7abs_fwdPfS_i  --------------------------
	.section	.nv.info._Z7abs_fwdPfS_i,"",@"SHT_CUDA_INFO"
	.sectionflags	@""
	.align	4


	//----- nvinfo : EIATTR_CUDA_API_VERSION
	.align		4
        /*0000*/ 	.byte	0x04, 0x37
        /*0002*/ 	.short	(.L_514 - .L_513)
.L_513:
        /*0004*/ 	.word	0x00000082


	//----- nvinfo : EIATTR_KPARAM_INFO
	.align		4
.L_514:
        /*0008*/ 	.byte	0x04, 0x17
        /*000a*/ 	.short	(.L_516 - .L_515)
.L_515:
        /*000c*/ 	.word	0x00000000
        /*0010*/ 	.short	0x0002
        /*0012*/ 	.short	0x0010
        /*0014*/ 	.byte	0x00, 0xf0, 0x11, 0x00


	//----- nvinfo : EIATTR_KPARAM_INFO
	.align		4
.L_516:
        /*0018*/ 	.byte	0x04, 0x17
        /*001a*/ 	.short	(.L_518 - .L_517)
.L_517:
        /*001c*/ 	.word	0x00000000
        /*0020*/ 	.short	0x0001
        /*0022*/ 	.short	0x0008
        /*0024*/ 	.byte	0x00, 0xf5, 0x21, 0x00


	//----- nvinfo : EIATTR_KPARAM_INFO
	.align		4
.L_518:
        /*0028*/ 	.byte	0x04, 0x17
        /*002a*/ 	.short	(.L_520 - .L_519)
.L_519:
        /*002c*/ 	.word	0x00000000
        /*0030*/ 	.short	0x0000
        /*0032*/ 	.short	0x0000
        /*0034*/ 	.byte	0x00, 0xf5, 0x21, 0x00


	//----- nvinfo : EIATTR_SPARSE_MMA_MASK
	.align		4
.L_520:
        /*0038*/ 	.byte	0x03, 0x50
        /*003a*/ 	.short	0x0000


	//----- nvinfo : EIATTR_MAXREG_COUNT
	.align		4
        /*003c*/ 	.byte	0x03, 0x1b
        /*003e*/ 	.short	0x00ff


	//----- nvinfo : EIATTR_MERCURY_ISA_VERSION
	.align		4
        /*0040*/ 	.byte	0x03, 0x5f
        /*0042*/ 	.short	0x0101


	//----- nvinfo : EIATTR_VRC_CTA_INIT_COUNT
	.align		4
        /*0044*/ 	.byte	0x02, 0x4a
	.zero		1
	.zero		1


	//----- nvinfo : EIATTR_EXIT_INSTR_OFFSETS
	.align		4
        /*0048*/ 	.byte	0x04, 0x1c
        /*004a*/ 	.short	(.L_522 - .L_521)


	//   ....[0]....
.L_521:
        /*004c*/ 	.word	0x00000070


	//   ....[1]....
        /*0050*/ 	.word	0x00000100


	//----- nvinfo : EIATTR_CBANK_PARAM_SIZE
	.align		4
.L_522:
        /*0054*/ 	.byte	0x03, 0x19
        /*0056*/ 	.short	0x0014


	//----- nvinfo : EIATTR_PARAM_CBANK
	.align		4
        /*0058*/ 	.byte	0x04, 0x0a
        /*005a*/ 	.short	(.L_524 - .L_523)
	.align		4
.L_523:
        /*005c*/ 	.word	index@(.nv.constant0._Z7abs_fwdPfS_i)
        /*0060*/ 	.short	0x0380
        /*0062*/ 	.short	0x0014


	//----- nvinfo : EIATTR_SW_WAR
	.align		4
.L_524:
        /*0064*/ 	.byte	0x04, 0x36
        /*0066*/ 	.short	(.L_526 - .L_525)
.L_525:
        /*0068*/ 	.word	0x00000008
.L_526:


//--------------------- .nv.info._Z16slice_bwd_kernelPfS_ii --------------------------
	.section	.nv.info._Z16slice_bwd_kernelPfS_ii,"",@"SHT_CUDA_INFO"
	.sectionflags	@""
	.align	4


	//----- nvinfo : EIATTR_CUDA_API_VERSION
	.align		4
        /*0000*/ 	.byte	0x04, 0x37
        /*0002*/ 	.short	(.L_528 - .L_527)
.L_527:
        /*0004*/ 	.word	0x00000082


	//----- nvinfo : EIATTR_KPARAM_INFO
	.align		4
.L_528:
        /*0008*/ 	.byte	0x04, 0x17
        /*000a*/ 	.short	(.L_530 - .L_529)
.L_529:
        /*000c*/ 	.word	0x00000000
        /*0010*/ 	.short	0x0003
        /*0012*/ 	.short	0x0014
        /*0014*/ 	.byte	0x00, 0xf0, 0x11, 0x00


	//----- nvinfo : EIATTR_KPARAM_INFO
	.align		4
.L_530:
        /*0018*/ 	.byte	0x04, 0x17
        /*001a*/ 	.short	(.L_532 - .L_531)
.L_531:
        /*001c*/ 	.word	0x00000000
        /*0020*/ 	.short	0x0002
        /*0022*/ 	.short	0x0010
        /*0024*/ 	.byte	0x00, 0xf0, 0x11, 0x00


	//----- nvinfo : EIATTR_KPARAM_INFO
	.align		4
.L_532:
        /*0028*/ 	.byte	0x04, 0x17
        /*002a*/ 	.short	(.L_534 - .L_533)
.L_533:
        /*002c*/ 	.word	0x00000000
        /*0030*/ 	.short	0x0001
        /*0032*/ 	.short	0x0008
        /*0034*/ 	.byte	0x00, 0xf5, 0x21, 0x00


	//----- nvinfo : EIATTR_KPARAM_INFO
	.align		4
.L_534:
        /*0038*/ 	.byte	0x04, 0x17
        /*003a*/ 	.short	(.L_536 - .L_535)
.L_535:
        /*003c*/ 	.word	0x00000000
        /*0040*/ 	.short	0x0000
        /*0042*/ 	.short	0x0000
        /*0044*/ 	.byte	0x00, 0xf5, 0x21, 0x00


	//----- nvinfo : EIATTR_SPARSE_MMA_MASK
	.align		4
.L_536:
        /*0048*/ 	.byte	0x03, 0x50
        /*004a*/ 	.short	0x0000


	//----- nvinfo : EIATTR_MAXREG_COUNT
	.align		4
        /*004c*/ 	.byte	0x03, 0x1b
        /*004e*/ 	.short	0x00ff


	//----- nvinfo : EIATTR_MERCURY_ISA_VERSION
	.align		4
        /*0050*/ 	.byte	0x03, 0x5f
        /*0052*/ 	.short	0x0101


	//----- nvinfo : EIATTR_VRC_CTA_INIT_COUNT
	.align		4
        /*0054*/ 	.byte	0x02, 0x4a
	.zero		1
	.zero		1


	//----- nvinfo : EIATTR_EXIT_INSTR_OFFSETS
	.align		4
        /*0058*/ 	.byte	0x04, 0x1c
        /*005a*/ 	.short	(.L_538 - .L_537)


	//   ....[0]....
.L_537:
        /*005c*/ 	.word	0x00000070


	//   ....[1]....
        /*0060*/ 	.word	0x00000110


	//----- nvinfo : EIATTR_CBANK_PARAM_SIZE
	.align		4
.L_538:
        /*0064*/ 	.byte	0x03, 0x19
        /*0066*/ 	.short	0x0018


	//----- nvinfo : EIATTR_PARAM_CBANK
	.align		4
        /*0068*/ 	.byte	0x04, 0x0a
        /*006a*/ 	.short	(.L_540 - .L_539)
	.align		4
.L_539:
        /*006c*/ 	.word	index@(.nv.constant0._Z16slice_bwd_kernelPfS_ii)
        /*0070*/ 	.short	0x0380
        /*0072*/ 	.short	0x0018


	//----- nvinfo : EIATTR_SW_WAR
	.align		4
.L_540:
        /*0074*/ 	.byte	0x04, 0x36
        /*0076*/ 	.short	(.L_542 - .L_541)
.L_541:
        /*0078*/ 	.word	0x00000008
.L_542:


//--------------------- .nv.info._Z16slice_fwd_kernelPfS_ii --------------------------
	.section	.nv.info._Z16slice_fwd_kernelPfS_ii,"",@"SHT_CUDA_INFO"
	.sectionflags	@""
	.align	4


	//----- nvinfo : EIATTR_CUDA_API_VERSION
	.align		4
        /*0000*/ 	.byte	0x04, 0x37
        /*0002*/ 	.short	(.L_544 - .L_543)
.L_543:
        /*0004*/ 	.word	0x00000082


	//----- nvinfo : EIATTR_KPARAM_INFO
	.align		4
.L_544:
        /*0008*/ 	.byte	0x04, 0x17
        /*000a*/ 	.short	(.L_546 - .L_545)
.L_545:
        /*000c*/ 	.word	0x00000000
        /*0010*/ 	.short	0x0003
        /*0012*/ 	.short	0x0014
        /*0014*/ 	.byte	0x00, 0xf0, 0x11, 0x00


	//----- nvinfo : EIATTR_KPARAM_INFO
	.align		4
.L_546:
        /*0018*/ 	.byte	0x04, 0x17
        /*001a*/ 	.short	(.L_548 - .L_547)
.L_547:
        /*001c*/ 	.word	0x00000000
        /*0020*/ 	.short	0x0002
        /*0022*/ 	.short	0x0010
        /*0024*/ 	.byte	0x00, 0xf0, 0x11, 0x00


	//----- nvinfo : EIATTR_KPARAM_INFO
	.align		4
.L_548:
        /*0028*/ 	.byte	0x04, 0x17
        /*002a*/ 	.short	(.L_550 - .L_549)
.L_549:
        /*002c*/ 	.word	0x00000000
        /*0030*/ 	.short	0x0001
        /*0032*/ 	.short	0x0008
        /*0034*/ 	.byte	0x00, 0xf5, 0x21, 0x00


	//----- nvinfo : EIATTR_KPARAM_INFO
	.align		4
.L_550:
        /*0038*/ 	.byte	0x04, 0x17
        /*003a*/ 	.short	(.L_552 - .L_551)
.L_551:
        /*003c*/ 	.word	0x00000000
        /*0040*/ 	.short	0x0000
        /*0042*/ 	.short	0x0000
        /*0044*/ 	.byte	0x00, 0xf5, 0x21, 0x00


	//----- nvinfo : EIATTR_SPARSE_MMA_MASK
	.align		4
.L_552:
        /*0048*/ 	.byte	0x03, 0x50
        /*004a*/ 	.short	0x0000


	//----- nvinfo : EIATTR_MAXREG_COUNT
	.align		4
        /*004c*/ 	.byte	0x03, 0x1b
        /*004e*/ 	.short	0x00ff


	//----- nvinfo : EIATTR_MERCURY_ISA_VERSION
	.align		4
        /*0050*/ 	.byte	0x03, 0x5f
        /*0052*/ 	.short	0x0101


	//----- nvinfo : EIATTR_VRC_CTA_INIT_COUNT
	.align		4
        /*0054*/ 	.byte	0x02, 0x4a
	.zero		1
	.zero		1


	//----- nvinfo : EIATTR_EXIT_INSTR_OFFSETS
	.align		4
        /*0058*/ 	.byte	0x04, 0x1c
        /*005a*/ 	.short	(.L_554 - .L_553)


	//   ....[0]....
.L_553:
        /*005c*/ 	.word	0x00000070


	//   ....[1]....
        /*0060*/ 	.word	0x00000110


	//----- nvinfo : EIATTR_CBANK_PARAM_SIZE
	.align		4
.L_554:
        /*0064*/ 	.byte	0x03, 0x19
        /*0066*/ 	.short	0x0018


	//----- nvinfo : EIATTR_PARAM_CBANK
	.align		4
        /*0068*/ 	.byte	0x04, 0x0a
        /*006a*/ 	.short	(.L_556 - .L_555)
	.align		4
.L_555:
        /*006c*/ 	.word	index@(.nv.constant0._Z16slice_fwd_kernelPfS_ii)
        /*0070*/ 	.short	0x0380
        /*0072*/ 	.short	0x0018


	//----- nvinfo : EIATTR_SW_WAR
	.align		4
.L_556:
        /*0074*/ 	.byte	0x04, 0x36
        /*0076*/ 	.short	(.L_558 - .L_557)
.L_557:
        /*0078*/ 	.word	0x00000008
.L_558:


//--------------------- .nv.info._Z17clip_grads_kernelPffi --------------------------
	.section	.nv.info._Z17clip_grads_kernelPffi,"",@"SHT_CUDA_INFO"
	.sectionflags	@""
	.align	4


	//----- nvinfo : EIATTR_CUDA_API_VERSION
	.align		4
        /*0000*/ 	.byte	0x04, 0x37
        /*0002*/ 	.short	(.L_560 - .L_559)
.L_559:
        /*0004*/ 	.word	0x00000082


	//----- nvinfo : EIATTR_KPARAM_INFO
	.align		4
.L_560:
        /*0008*/ 	.byte	0x04, 0x17
        /*000a*/ 	.short	(.L_562 - .L_561)
.L_561:
        /*000c*/ 	.word	0x00000000
        /*0010*/ 	.short	0x0002
        /*0012*/ 	.short	0x000c
        /*0014*/ 	.byte	0x00, 0xf0, 0x11, 0x00


	//----- nvinfo : EIATTR_KPARAM_INFO
	.align		4
.L_562:
        /*0018*/ 	.byte	0x04, 0x17
        /*001a*/ 	.short	(.L_564 - .L_563)
.L_563:
        /*001c*/ 	.word	0x00000000
        /*0020*/ 	.short	0x0001
        /*0022*/ 	.short	0x0008
        /*0024*/ 	.byte	0x00, 0xf0, 0x11, 0x00


	//----- nvinfo : EIATTR_KPARAM_INFO
	.align		4
.L_564:
        /*0028*/ 	.byte	0x04, 0x17
        /*002a*/ 	.short	(.L_566 - .L_565)
.L_565:
        /*002c*/ 	.word	0x00000000
        /*0030*/ 	.short	0x0000
        /*0032*/ 	.short	0x0000
        /*0034*/ 	.byte	0x00, 0xf5, 0x21, 0x00


	//----- nvinfo : EIATTR_SPARSE_MMA_MASK
	.align		4
.L_566:
        /*0038*/ 	.byte	0x03, 0x50
        /*003a*/ 	.short	0x0000


	//----- nvinfo : EIATTR_MAXREG_COUNT
	.align		4
        /*003c*/ 	.byte	0x03, 0x1b
        /*003e*/ 	.short	0x00ff


	//----- nvinfo : EIATTR_MERCURY_ISA_VERSION
	.align		4
        /*0040*/ 	.byte	0x03, 0x5f
        /*0042*/ 	.short	0x0101


	//----- nvinfo : EIATTR_VRC_CTA_INIT_COUNT
	.align		4
        /*0044*/ 	.byte	0x02, 0x4a
	.zero		1
	.zero		1


	//----- nvinfo : EIATTR_EXIT_INSTR_OFFSETS
	.align		4
        /*0048*/ 	.byte	0x04, 0x1c
        /*004a*/ 	.short	(.L_568 - .L_567)


	//   ....[0]....
.L_567:
        /*004c*/ 	.word	0x00000070


	//   ....[1]....
        /*0050*/ 	.word	0x000000f0


	//   ....[2]....
        /*0054*/ 	.word	0x00000110


	//   ....[3]....
        /*0058*/ 	.word	0x00000140


	//----- nvinfo : EIATTR_CBANK_PARAM_SIZE
	.align		4
.L_568:
        /*005c*/ 	.byte	0x03, 0x19
        /*005e*/ 	.short	0x0010


	//----- nvinfo : EIATTR_PARAM_CBANK
	.align		4
        /*0060*/ 	.byte	0x04, 0x0a
        /*0062*/ 	.short	(.L_570 - .L_569)
	.align		4
.L_569:
        /*0064*/ 	.word	index@(.nv.constant0._Z17clip_grads_kernelPffi)
        /*0068*/ 	.short	0x0380
        /*006a*/ 	.short	0x0010


	//----- nvinfo : EIATTR_SW_WAR
	.align		4
.L_570:
        /*006c*/ 	.byte	0x04, 0x36
        /*006e*/ 	.short	(.L_572 - .L_571)
.L_571:
        /*0070*/ 	.word	0x00000008
.L_572:


//--------------------- .nv.info._Z11adam_kernelPfS_S_S_iiffff --------------------------
	.section	.nv.info._Z11adam_kernelPfS_S_S_iiffff,"",@"SHT_CUDA_INFO"
	.sectionflags	@""
	.align	4


	//----- nvinfo : EIATTR_CUDA_API_VERSION
	.align		4
        /*0000*/ 	.byte	0x04, 0x37
        /*0002*/ 	.short	(.L_574 - .L_573)
.L_573:
        /*0004*/ 	.word	0x00000082


	//----- nvinfo : EIATTR_KPARAM_INFO
	.align		4
.L_574:
        /*0008*/ 	.byte	0x04, 0x17
        /*000a*/ 	.short	(.L_576 - .L_575)
.L_575:
        /*000c*/ 	.word	0x00000000
        /*0010*/ 	.short	0x0009
        /*0012*/ 	.short	0x0034
        /*0014*/ 	.byte	0x00, 0xf0, 0x11, 0x00


	//----- nvinfo : EIATTR_KPARAM_INFO
	.align		4
.L_576:
        /*0018*/ 	.byte	0x04, 0x17
        /*001a*/ 	.short	(.L_578 - .L_577)
.L_577:
        /*001c*/ 	.word	0x00000000
        /*0020*/ 	.short	0x0008
        /*0022*/ 	.short	0x0030
        /*0024*/ 	.byte	0x00, 0xf0, 0x11, 0x00


	//----- nvinfo : EIATTR_KPARAM_INFO
	.align		4
.L_578:
        /*0028*/ 	.byte	0x04, 0x17
        /*002a*/ 	.short	(.L_580 - .L_579)
.L_579:
        /*002c*/ 	.word	0x00000000
        /*0030*/ 	.short	0x0007
        /*0032*/ 	.short	0x002c
        /*0034*/ 	.byte	0x00, 0xf0, 0x11, 0x00


	//----- nvinfo : EIATTR_KPARAM_INFO
	.align		4
.L_580:
        /*0038*/ 	.byte	0x04, 0x17
        /*003a*/ 	.short	(.L_582 - .L_581)
.L_581:
        /*003c*/ 	.word	0x00000000
        /*0040*/ 	.short	0x0006
        /*0042*/ 	.short	0x0028
        /*0044*/ 	.byte	0x00, 0xf0, 0x11, 0x00


	//----- nvinfo : EIATTR_KPARAM_INFO
	.align		4
.L_582:
        /*0048*/ 	.byte	0x04, 0x17
        /*004a*/ 	.short	(.L_584 - .L_583)
.L_583:
        /*004c*/ 	.word	0x00000000
        /*0050*/ 	.short	0x0005
        /*0052*/ 	.short	0x0024
        /*0054*/ 	.byte	0x00, 0xf0, 0x11, 0x00


	//----- nvinfo : EIATTR_KPARAM_INFO
	.align		4
.L_584:
        /*0058*/ 	.byte	0x04, 0x17
        /*005a*/ 	.short	(.L_586 - .L_585)
.L_585:
        /*005c*/ 	.word	0x00000000
        /*0060*/ 	.short	0x0004
        /*0062*/ 	.short	0x0020
        /*0064*/ 	.byte	0x00, 0xf0, 0x11, 0x00


	//----- nvinfo : EIATTR_KPARAM_INFO
	.align		4
.L_586:
        /*0068*/ 	.byte	0x04, 0x17
        /*006a*/ 	.short	(.L_588 - .L_587)
.L_587:
        /*006c*/ 	.word	0x00000000
        /*0070*/ 	.short	0x0003
        /*0072*/ 	.short	0x0018
        /*0074*/ 	.byte	0x00, 0xf5, 0x21, 0x00


	//----- nvinfo : EIATTR_KPARAM_INFO
	.align		4
.L_588:
        /*0078*/ 	.byte	0x04, 0x17
        /*007a*/ 	.short	(.L_590 - .L_589)
.L_589:
        /*007c*/ 	.word	0x00000000
        /*0080*/ 	.short	0x0002
        /*0082*/ 	.short	0x0010
        /*0084*/ 	.byte	0x00, 0xf5, 0x21, 0x00


	//----- nvinfo : EIATTR_KPARAM_INFO
	.align		4
.L_590:
        /*0088*/ 	.byte	0x04, 0x17
        /*008a*/ 	.short	(.L_592 - .L_591)
.L_591:
        /*008c*/ 	.word	0x00000000
        /*0090*/ 	.short	0x0001
        /*0092*/ 	.short	0x0008
        /*0094*/ 	.byte	0x00, 0xf5, 0x21, 0x00


	//----- nvinfo : EIATTR_KPARAM_INFO
	.align		4
.L_592:
        /*0098*/ 	.byte	0x04, 0x17
        /*009a*/ 	.short	(.L_594 - .L_593)
.L_593:
        /*009c*/ 	.word	0x00000000
        /*00a0*/ 	.short	0x0000
        /*00a2*/ 	.short	0x0000
        /*00a4*/ 	.byte	0x00, 0xf5, 0x21, 0x00


	//----- nvinfo : EIATTR_SPARSE_MMA_MASK
	.align		4
.L_594:
        /*00a8*/ 	.byte	0x03, 0x50
        /*00aa*/ 	.short	0x0000


	//----- nvinfo : EIATTR_MAXREG_COUNT
	.align		4
        /*00ac*/ 	.byte	0x03, 0x1b
        /*00ae*/ 	.short	0x00ff


	//----- nvinfo : EIATTR_MERCURY_ISA_VERSION
	.align		4
        /*00b0*/ 	.byte	0x03, 0x5f
        /*00b2*/ 	.short	0x0101


	//----- nvinfo : EIATTR_VRC_CTA_INIT_COUNT
	.align		4
        /*00b4*/ 	.byte	0x02, 0x4a
	.zero		1
	.zero		1


	//----- nvinfo : EIATTR_EXIT_INSTR_OFFSETS
	.align		4
        /*00b8*/ 	.byte	0x04, 0x1c
        /*00ba*/ 	.short	(.L_596 - .L_595)


	//   ....[0]....
.L_595:
        /*00bc*/ 	.word	0x00000070


	//   ....[1]....
        /*00c0*/ 	.word	0x000011a0


	//----- nvinfo : EIATTR_CRS_STACK_SIZE
	.align		4
.L_596:
        /*00c4*/ 	.byte	0x04, 0x1e
        /*00c6*/ 	.short	(.L_598 - .L_597)
.L_597:
        /*00c8*/ 	.word	0x00000000


	//----- nvinfo : EIATTR_CBANK_PARAM_SIZE
	.align		4
.L_598:
        /*00cc*/ 	.byte	0x03, 0x19
        /*00ce*/ 	.short	0x0038


	//----- nvinfo : EIATTR_PARAM_CBANK
	.align		4
        /*00d0*/ 	.byte	0x04, 0x0a
        /*00d2*/ 	.short	(.L_600 - .L_599)
	.align		4
.L_599:
        /*00d4*/ 	.word	index@(.nv.constant0._Z11adam_kernelPfS_S_S_iiffff)
        /*00d8*/ 	.short	0x0380
        /*00da*/ 	.short	0x0038


	//----- nvinfo : EIATTR_SW_WAR
	.align		4
.L_600:
        /*00dc*/ 	.byte	0x04, 0x36
        /*00de*/ 	.short	(.L_602 - .L_601)
.L_601:
        /*00e0*/ 	.word	0x00000008
.L_602:


//--------------------- .nv.info._Z17cross_entropy_bwdPfPiS_iif --------------------------
	.section	.nv.info._Z17cross_entropy_bwdPfPiS_iif,"",@"SHT_CUDA_INFO"
	.sectionflags	@""
	.align	4


	//----- nvinfo : EIATTR_CUDA_API_VERSION
	.align		4
        /*0000*/ 	.byte	0x04, 0x37
        /*0002*/ 	.short	(.L_604 - .L_603)
.L_603:
        /*0004*/ 	.word	0x00000082


	//----- nvinfo : EIATTR_KPARAM_INFO
	.align		4
.L_604:
        /*0008*/ 	.byte	0x04, 0x17
        /*000a*/ 	.short	(.L_606 - .L_605)
.L_605:
        /*000c*/ 	.word	0x00000000
        /*0010*/ 	.short	0x0005
        /*0012*/ 	.short	0x0020
        /*0014*/ 	.byte	0x00, 0xf0, 0x11, 0x00


	//----- nvinfo : EIATTR_KPARAM_INFO
	.align		4
.L_606:
        /*0018*/ 	.byte	0x04, 0x17
        /*001a*/ 	.short	(.L_608 - .L_607)
.L_607:
        /*001c*/ 	.word	0x00000000
        /*0020*/ 	.short	0x0004
        /*0022*/ 	.short	0x001c
        /*0024*/ 	.byte	0x00, 0xf0, 0x11, 0x00


	//----- nvinfo : EIATTR_KPARAM_INFO
	.align		4
.L_608:
        /*0028*/ 	.byte	0x04, 0x17
        /*002a*/ 	.short	(.L_610 - .L_609)
.L_609:
        /*002c*/ 	.word	0x00000000
        /*0030*/ 	.short	0x0003
        /*0032*/ 	.short	0x0018
        /*0034*/ 	.byte	0x00, 0xf0, 0x11, 0x00


	//----- nvinfo : EIATTR_KPARAM_INFO
	.align		4
.L_610:
        /*0038*/ 	.byte	0x04, 0x17
        /*003a*/ 	.short	(.L_612 - .L_611)
.L_611:
        /*003c*/ 	.word	0x00000000
        /*0040*/ 	.short	0x0002
        /*0042*/ 	.short	0x0010
        /*0044*/ 	.byte	0x00, 0xf5, 0x21, 0x00


	//----- nvinfo : EIATTR_KPARAM_INFO
	.align		4
.L_612:
        /*0048*/ 	.byte	0x04, 0x17
        /*004a*/ 	.short	(.L_614 - .L_613)
.L_613:
        /*004c*/ 	.word	0x00000000
        /*0050*/ 	.short	0x0001
        /*0052*/ 	.short	0x0008
        /*0054*/ 	.byte	0x00, 0xf5, 0x21, 0x00


	//----- nvinfo : EIATTR_KPARAM_INFO
	.align		4
.L_614:
        /*0058*/ 	.byte	0x04, 0x17
        /*005a*/ 	.short	(.L_616 - .L_615)
.L_615:
        /*005c*/ 	.word	0x00000000
        /*0060*/ 	.short	0x0000
        /*0062*/ 	.short	0x0000
        /*0064*/ 	.byte	0x00, 0xf5, 0x21, 0x00


	//----- nvinfo : EIATTR_SPARSE_MMA_MASK
	.align		4
.L_616:
        /*0068*/ 	.byte	0x03, 0x50
        /*006a*/ 	.short	0x0000


	//----- nvinfo : EIATTR_MAXREG_COUNT
	.align		4
        /*006c*/ 	.byte	0x03, 0x1b
        /*006e*/ 	.short	0x00ff


	//----- nvinfo : EIATTR_MERCURY_ISA_VERSION
	.align		4
        /*0070*/ 	.byte	0x03, 0x5f
        /*0072*/ 	.short	0x0101


	//----- nvinfo : EIATTR_VRC_CTA_INIT_COUNT
	.align		4
        /*0074*/ 	.byte	0x02, 0x4a
	.zero		1
	.zero		1


	//----- nvinfo : EIATTR_EXIT_INSTR_OFFSETS
	.align		4
        /*0078*/ 	.byte	0x04, 0x1c
        /*007a*/ 	.short	(.L_618 - .L_617)


	//   ....[0]....
.L_617:
        /*007c*/ 	.word	0x00000080


	//   ....[1]....
        /*0080*/ 	.word	0x00001c80


	//----- nvinfo : EIATTR_CRS_STACK_SIZE
	.align		4
.L_618:
        /*0084*/ 	.byte	0x04, 0x1e
        /*0086*/ 	.short	(.L_620 - .L_619)
.L_619:
        /*0088*/ 	.word	0x00000000


	//----- nvinfo : EIATTR_CBANK_PARAM_SIZE
	.align		4
.L_620:
        /*008c*/ 	.byte	0x03, 0x19
        /*008e*/ 	.short	0x0024


	//----- nvinfo : EIATTR_PARAM_CBANK
	.align		4
        /*0090*/ 	.byte	0x04, 0x0a
        /*0092*/ 	.short	(.L_622 - .L_621)
	.align		4
.L_621:
        /*0094*/ 	.word	index@(.nv.constant0._Z17cross_entropy_bwdPfPiS_iif)
        /*0098*/ 	.short	0x0380
        /*009a*/ 	.short	0x0024


	//----- nvinfo : EIATTR_SW_WAR
	.align		4
.L_622:
        /*009c*/ 	.byte	0x04, 0x36
        /*009e*/ 	.short	(.L_624 - .L_623)
.L_623:
        /*00a0*/ 	.word	0x00000008
.L_624:


//--------------------- .nv.info._Z17cross_entropy_fwdPfPiS_ii --------------------------
	.section	.nv.info._Z17cross_entropy_fwdPfPiS_ii,"",@"SHT_CUDA_INFO"
	.sectionflags	@""
	.align	4


	//----- nvinfo : EIATTR_CUDA_API_VERSION
	.align		4
        /*0000*/ 	.byte	0x04, 0x37
        /*0002*/ 	.short	(.L_626 - .L_625)
.L_625:
        /*0004*/ 	.word	0x00000082


	//----- nvinfo : EIATTR_KPARAM_INFO
	.align		4
.L_626:
        /*0008*/ 	.byte	0x04, 0x17
        /*000a*/ 	.short	(.L_628 - .L_627)
.L_627:
        /*000c*/ 	.word	0x00000000
        /*0010*/ 	.short	0x0004
        /*0012*/ 	.short	0x001c
        /*0014*/ 	.byte	0x00, 0xf0, 0x11, 0x00


	//----- nvinfo : EIATTR_KPARAM_INFO
	.align		4
.L_628:
        /*0018*/ 	.byte	0x04, 0x17
        /*001a*/ 	.short	(.L_630 - .L_629)
.L_629:
        /*001c*/ 	.word	0x00000000
        /*0020*/ 	.short	0x0003
        /*0022*/ 	.short	0x0018
        /*0024*/ 	.byte	0x00, 0xf0, 0x11, 0x00


	//----- nvinfo : EIATTR_KPARAM_INFO
	.align		4
.L_630:
        /*0028*/ 	.byte	0x04, 0x17
        /*002a*/ 	.short	(.L_632 - .L_631)
.L_631:
        /*002c*/ 	.word	0x00000000
        /*0030*/ 	.short	0x0002
        /*0032*/ 	.short	0x0010
        /*0034*/ 	.byte	0x00, 0xf5, 0x21, 0x00


	//----- nvinfo : EIATTR_KPARAM_INFO
	.align		4
.L_632:
        /*0038*/ 	.byte	0x04, 0x17
        /*003a*/ 	.short	(.L_634 - .L_633)
.L_633:
        /*003c*/ 	.word	0x00000000
        /*0040*/ 	.short	0x0001
        /*0042*/ 	.short	0x0008
        /*0044*/ 	.byte	0x00, 0xf5, 0x21, 0x00


	//----- nvinfo : EIATTR_KPARAM_INFO
	.align		4
.L_634:
        /*0048*/ 	.byte	0x04, 0x17
        /*004a*/ 	.short	(.L_636 - .L_635)
.L_635:
        /*004c*/ 	.word	0x00000000
        /*0050*/ 	.short	0x0000
        /*0052*/ 	.short	0x0000
        /*0054*/ 	.byte	0x00, 0xf5, 0x21, 0x00


	//----- nvinfo : EIATTR_SPARSE_MMA_MASK
	.align		4
.L_636:
        /*0058*/ 	.byte	0x03, 0x50
        /*005a*/ 	.short	0x0000


	//----- nvinfo : EIATTR_MAXREG_COUNT
	.align		4
        /*005c*/ 	.byte	0x03, 0x1b
        /*005e*/ 	.short	0x00ff


	//----- nvinfo : EIATTR_MERCURY_ISA_VERSION
	.align		4
        /*0060*/ 	.byte	0x03, 0x5f
        /*0062*/ 	.short	0x0101


	//----- nvinfo : EIATTR_VRC_CTA_INIT_COUNT
	.align		4
        /*0064*/ 	.byte	0x02, 0x4a
	.zero		1
	.zero		1


	//----- nvinfo : EIATTR_EXIT_INSTR_OFFSETS
	.align		4
        /*0068*/ 	.byte	0x04, 0x1c
        /*006a*/ 	.short	(.L_638 - .L_637)


	//   ....[0]....
.L_637:
        /*006c*/ 	.word	0x00000070


	//   ....[1]....
        /*0070*/ 	.word	0x00001bb0


	//----- nvinfo : EIATTR_CRS_STACK_SIZE
	.align		4
.L_638:
        /*0074*/ 	.byte	0x04, 0x1e
        /*0076*/ 	.short	(.L_640 - .L_639)
.L_639:
        /*0078*/ 	.word	0x00000000


	//----- nvinfo : EIATTR_CBANK_PARAM_SIZE
	.align		4
.L_640:
        /*007c*/ 	.byte	0x03, 0x19
        /*007e*/ 	.short	0x0020


	//----- nvinfo : EIATTR_PARAM_CBANK
	.align		4
        /*0080*/ 	.byte	0x04, 0x0a
        /*0082*/ 	.short	(.L_642 - .L_641)
	.align		4
.L_641:
        /*0084*/ 	.word	index@(.nv.constant0._Z17cross_entropy_fwdPfPiS_ii)
        /*0088*/ 	.short	0x0380
        /*008a*/ 	.short	0x0020


	//----- nvinfo : EIATTR_SW_WAR
	.align		4
.L_642:
        /*008c*/ 	.byte	0x04, 0x36
        /*008e*/ 	.short	(.L_644 - .L_643)
.L_643:
        /*0090*/ 	.word	0x00000008
.L_644:


//--------------------- .nv.info._Z13embedding_bwdPiPfS0_S0_ii --------------------------
	.section	.nv.info._Z13embedding_bwdPiPfS0_S0_ii,"",@"SHT_CUDA_INFO"
	.sectionflags	@""
	.align	4


	//----- nvinfo : EIATTR_CUDA_API_VERSION
	.align		4
        /*0000*/ 	.byte	0x04, 0x37
        /*0002*/ 	.short	(.L_646 - .L_645)
.L_645:
        /*0004*/ 	.word	0x00000082


	//----- nvinfo : EIATTR_KPARAM_INFO
	.align		4
.L_646:
        /*0008*/ 	.byte	0x04, 0x17
        /*000a*/ 	.short	(.L_648 - .L_647)
.L_647:
        /*000c*/ 	.word	0x00000000
        /*0010*/ 	.short	0x0005
        /*0012*/ 	.short	0x0024
        /*0014*/ 	.byte	0x00, 0xf0, 0x11, 0x00


	//----- nvinfo : EIATTR_KPARAM_INFO
	.align		4
.L_648:
        /*0018*/ 	.byte	0x04, 0x17
        /*001a*/ 	.short	(.L_650 - .L_649)
.L_649:
        /*001c*/ 	.word	0x00000000
        /*0020*/ 	.short	0x0004
        /*0022*/ 	.short	0x0020
        /*0024*/ 	.byte	0x00, 0xf0, 0x11, 0x00


	//----- nvinfo : EIATTR_KPARAM_INFO
	.align		4
.L_650:
        /*0028*/ 	.byte	0x04, 0x17
        /*002a*/ 	.short	(.L_652 - .L_651)
.L_651:
        /*002c*/ 	.word	0x00000000
        /*0030*/ 	.short	0x0003
        /*0032*/ 	.short	0x0018
        /*0034*/ 	.byte	0x00, 0xf5, 0x21, 0x00


	//----- nvinfo : EIATTR_KPARAM_INFO
	.align		4
.L_652:
        /*0038*/ 	.byte	0x04, 0x17
        /*003a*/ 	.short	(.L_654 - .L_653)
.L_653:
        /*003c*/ 	.word	0x00000000
        /*0040*/ 	.short	0x0002
        /*0042*/ 	.short	0x0010
        /*0044*/ 	.byte	0x00, 0xf5, 0x21, 0x00


	//----- nvinfo : EIATTR_KPARAM_INFO
	.align		4
.L_654:
        /*0048*/ 	.byte	0x04, 0x17
        /*004a*/ 	.short	(.L_656 - .L_655)
.L_655:
        /*004c*/ 	.word	0x00000000
        /*0050*/ 	.short	0x0001
        /*0052*/ 	.short	0x0008
        /*0054*/ 	.byte	0x00, 0xf5, 0x21, 0x00


	//----- nvinfo : EIATTR_KPARAM_INFO
	.align		4
.L_656:
        /*0058*/ 	.byte	0x04, 0x17
        /*005a*/ 	.short	(.L_658 - .L_657)
.L_657:
        /*005c*/ 	.word	0x00000000
        /*0060*/ 	.short	0x0000
        /*0062*/ 	.short	0x0000
        /*0064*/ 	.byte	0x00, 0xf5, 0x21, 0x00


	//----- nvinfo : EIATTR_SPARSE_MMA_MASK
	.align		4
.L_658:
        /*0068*/ 	.byte	0x03, 0x50
        /*006a*/ 	.short	0x0000


	//----- nvinfo : EIATTR_MAXREG_COUNT
	.align		4
        /*006c*/ 	.byte	0x03, 0x1b
        /*006e*/ 	.short	0x00ff


	//----- nvinfo : EIATTR_MERCURY_ISA_VERSION
	.align		4
        /*0070*/ 	.byte	0x03, 0x5f
        /*0072*/ 	.short	0x0101


	//----- nvinfo : EIATTR_VRC_CTA_INIT_COUNT
	.align		4
        /*0074*/ 	.byte	0x02, 0x4a
	.zero		1
	.zero		1


	//----- nvinfo : EIATTR_EXIT_INSTR_OFFSETS
	.align		4
        /*0078*/ 	.byte	0x04, 0x1c
        /*007a*/ 	.short	(.L_660 - .L_659)


	//   ....[0]....
.L_659:
        /*007c*/ 	.word	0x00000080


	//   ....[1]....
        /*0080*/ 	.word	0x00000320


	//----- nvinfo : EIATTR_CBANK_PARAM_SIZE
	.align		4
.L_660:
        /*0084*/ 	.byte	0x03, 0x19
        /*0086*/ 	.short	0x0028


	//----- nvinfo : EIATTR_PARAM_CBANK
	.align		4
        /*0088*/ 	.byte	0x04, 0x0a
        /*008a*/ 	.short	(.L_662 - .L_661)
	.align		4
.L_661:
        /*008c*/ 	.word	index@(.nv.constant0._Z13embedding_bwdPiPfS0_S0_ii)
        /*0090*/ 	.short	0x0380
        /*0092*/ 	.short	0x0028


	//----- nvinfo : EIATTR_SW_WAR
	.align		4
.L_662:
        /*0094*/ 	.byte	0x04, 0x36
        /*0096*/ 	.short	(.L_664 - .L_663)
.L_663:
        /*0098*/ 	.word	0x00000008
.L_664:


//--------------------- .nv.info._Z13embedding_fwdPiPfS0_S0_ii --------------------------
	.section	.nv.info._Z13embedding_fwdPiPfS0_S0_ii,"",@"SHT_CUDA_INFO"
	.sectionflags	@""
	.align	4


	//----- nvinfo : EIATTR_CUDA_API_VERSION
	.align		4
        /*0000*/ 	.byte	0x04, 0x37
        /*0002*/ 	.short	(.L_666 - .L_665)
.L_665:
        /*0004*/ 	.word	0x00000082


	//----- nvinfo : EIATTR_KPARAM_INFO
	.align		4
.L_666:
        /*0008*/ 	.byte	0x04, 0x17
        /*000a*/ 	.short	(.L_668 - .L_667)
.L_667:
        /*000c*/ 	.word	0x00000000
        /*0010*/ 	.short	0x0005
        /*0012*/ 	.short	0x0024
        /*0014*/ 	.byte	0x00, 0xf0, 0x11, 0x00


	//----- nvinfo : EIATTR_KPARAM_INFO
	.align		4
.L_668:
        /*0018*/ 	.byte	0x04, 0x17
        /*001a*/ 	.short	(.L_670 - .L_669)
.L_669:
        /*001c*/ 	.word	0x00000000
        /*0020*/ 	.short	0x0004
        /*0022*/ 	.short	0x0020
        /*0024*/ 	.byte	0x00, 0xf0, 0x11, 0x00


	//----- nvinfo : EIATTR_KPARAM_INFO
	.align		4
.L_670:
        /*0028*/ 	.byte	0x04, 0x17
        /*002a*/ 	.short	(.L_672 - .L_671)
.L_671:
        /*002c*/ 	.word	0x00000000
        /*0030*/ 	.short	0x0003
        /*0032*/ 	.short	0x0018
        /*0034*/ 	.byte	0x00, 0xf5, 0x21, 0x00


	//----- nvinfo : EIATTR_KPARAM_INFO
	.align		4
.L_672:
        /*0038*/ 	.byte	0x04, 0x17
        /*003a*/ 	.short	(.L_674 - .L_673)
.L_673:
        /*003c*/ 	.word	0x00000000
        /*0040*/ 	.short	0x0002
        /*0042*/ 	.short	0x0010
        /*0044*/ 	.byte	0x00, 0xf5, 0x21, 0x00


	//----- nvinfo : EIATTR_KPARAM_INFO
	.align		4
.L_674:
        /*0048*/ 	.byte	0x04, 0x17
        /*004a*/ 	.short	(.L_676 - .L_675)
.L_675:
        /*004c*/ 	.word	0x00000000
        /*0050*/ 	.short	0x0001
        /*0052*/ 	.short	0x0008
        /*0054*/ 	.byte	0x00, 0xf5, 0x21, 0x00


	//----- nvinfo : EIATTR_KPARAM_INFO
	.align		4
.L_676:
        /*0058*/ 	.byte	0x04, 0x17
        /*005a*/ 	.short	(.L_678 - .L_677)
.L_677:
        /*005c*/ 	.word	0x00000000
        /*0060*/ 	.short	0x0000
        /*0062*/ 	.short	0x0000
        /*0064*/ 	.byte	0x00, 0xf5, 0x21, 0x00


	//----- nvinfo : EIATTR_SPARSE_MMA_MASK
	.align		4
.L_678:
        /*0068*/ 	.byte	0x03, 0x50
        /*006a*/ 	.short	0x0000


	//----- nvinfo : EIATTR_MAXREG_COUNT
	.align		4
        /*006c*/ 	.byte	0x03, 0x1b
        /*006e*/ 	.short	0x00ff


	//----- nvinfo : EIATTR_MERCURY_ISA_VERSION
	.align		4
        /*0070*/ 	.byte	0x03, 0x5f
        /*0072*/ 	.short	0x0101


	//----- nvinfo : EIATTR_VRC_CTA_INIT_COUNT
	.align		4
        /*0074*/ 	.byte	0x02, 0x4a
	.zero		1
	.zero		1


	//----- nvinfo : EIATTR_EXIT_INSTR_OFFSETS
	.align		4
        /*0078*/ 	.byte	0x04, 0x1c
        /*007a*/ 	.short	(.L_680 - .L_679)


	//   ....[0]....
.L_679:
        /*007c*/ 	.word	0x00000080


	//   ....[1]....
        /*0080*/ 	.word	0x00000320


	//----- nvinfo : EIATTR_CBANK_PARAM_SIZE
	.align		4
.L_680:
        /*0084*/ 	.byte	0x03, 0x19
        /*0086*/ 	.short	0x0028


	//----- nvinfo : EIATTR_PARAM_CBANK
	.align		4
        /*0088*/ 	.byte	0x04, 0x0a
        /*008a*/ 	.short	(.L_682 - .L_681)
	.align		4
.L_681:
        /*008c*/ 	.word	index@(.nv.constant0._Z13embedding_fwdPiPfS0_S0_ii)
        /*0090*/ 	.short	0x0380
        /*0092*/ 	.short	0x0028


	//----- nvinfo : EIATTR_SW_WAR
	.align		4
.L_682:
        /*0094*/ 	.byte	0x04, 0x36
        /*0096*/ 	.short	(.L_684 - .L_683)
.L_683:
        /*0098*/ 	.word	0x00000008
.L_684:


//--------------------- .nv.info._Z13layernorm_bwdPfS_S_S_S_S_iif --------------------------
	.section	.nv.info._Z13layernorm_bwdPfS_S_S_S_S_iif,"",@"SHT_CUDA_INFO"
	.sectionflags	@""
	.align	4


	//----- nvinfo : EIATTR_CUDA_API_VERSION
	.align		4
        /*0000*/ 	.byte	0x04, 0x37
        /*0002*/ 	.short	(.L_686 - .L_685)
.L_685:
        /*0004*/ 	.word	0x00000082


	//----- nvinfo : EIATTR_KPARAM_INFO
	.align		4
.L_686:
        /*0008*/ 	.byte	0x04, 0x17
        /*000a*/ 	.short	(.L_688 - .L_687)
.L_687:
        /*000c*/ 	.word	0x00000000
        /*0010*/ 	.short	0x0008
        /*0012*/ 	.short	0x0038
        /*0014*/ 	.byte	0x00, 0xf0, 0x11, 0x00


	//----- nvinfo : EIATTR_KPARAM_INFO
	.align		4
.L_688:
        /*0018*/ 	.byte	0x04, 0x17
        /*001a*/ 	.short	(.L_690 - .L_689)
.L_689:
        /*001c*/ 	.word	0x00000000
        /*0020*/ 	.short	0x0007
        /*0022*/ 	.short	0x0034
        /*0024*/ 	.byte	0x00, 0xf0, 0x11, 0x00


	//----- nvinfo : EIATTR_KPARAM_INFO
	.align		4
.L_690:
        /*0028*/ 	.byte	0x04, 0x17
        /*002a*/ 	.short	(.L_692 - .L_691)
.L_691:
        /*002c*/ 	.word	0x00000000
        /*0030*/ 	.short	0x0006
        /*0032*/ 	.short	0x0030
        /*0034*/ 	.byte	0x00, 0xf0, 0x11, 0x00


	//----- nvinfo : EIATTR_KPARAM_INFO
	.align		4
.L_692:
        /*0038*/ 	.byte	0x04, 0x17
        /*003a*/ 	.short	(.L_694 - .L_693)
.L_693:
        /*003c*/ 	.word	0x00000000
        /*0040*/ 	.short	0x0005
        /*0042*/ 	.short	0x0028
        /*0044*/ 	.byte	0x00, 0xf5, 0x21, 0x00


	//----- nvinfo : EIATTR_KPARAM_INFO
	.align		4
.L_694:
        /*0048*/ 	.byte	0x04, 0x17
        /*004a*/ 	.short	(.L_696 - .L_695)
.L_695:
        /*004c*/ 	.word	0x00000000
        /*0050*/ 	.short	0x0004
        /*0052*/ 	.short	0x0020
        /*0054*/ 	.byte	0x00, 0xf5, 0x21, 0x00


	//----- nvinfo : EIATTR_KPARAM_INFO
	.align		4
.L_696:
        /*0058*/ 	.byte	0x04, 0x17
        /*005a*/ 	.short	(.L_698 - .L_697)
.L_697:
        /*005c*/ 	.word	0x00000000
        /*0060*/ 	.short	0x0003
        /*0062*/ 	.short	0x0018
        /*0064*/ 	.byte	0x00, 0xf5, 0x21, 0x00


	//----- nvinfo : EIATTR_KPARAM_INFO
	.align		4
.L_698:
        /*0068*/ 	.byte	0x04, 0x17
        /*006a*/ 	.short	(.L_700 - .L_699)
.L_699:
        /*006c*/ 	.word	0x00000000
        /*0070*/ 	.short	0x0002
        /*0072*/ 	.short	0x0010
        /*0074*/ 	.byte	0x00, 0xf5, 0x21, 0x00


	//----- nvinfo : EIATTR_KPARAM_INFO
	.align		4
.L_700:
        /*0078*/ 	.byte	0x04, 0x17
        /*007a*/ 	.short	(.L_702 - .L_701)
.L_701:
        /*007c*/ 	.word	0x00000000
        /*0080*/ 	.short	0x0001
        /*0082*/ 	.short	0x0008
        /*0084*/ 	.byte	0x00, 0xf5, 0x21, 0x00


	//----- nvinfo : EIATTR_KPARAM_INFO
	.align		4
.L_702:
        /*0088*/ 	.byte	0x04, 0x17
        /*008a*/ 	.short	(.L_704 - .L_703)
.L_703:
        /*008c*/ 	.word	0x00000000
        /*0090*/ 	.short	0x0000
        /*0092*/ 	.short	0x0000
        /*0094*/ 	.byte	0x00, 0xf5, 0x21, 0x00


	//----- nvinfo : EIATTR_SPARSE_MMA_MASK
	.align		4
.L_704:
        /*0098*/ 	.byte	0x03, 0x50
        /*009a*/ 	.short	0x0000


	//----- nvinfo : EIATTR_MAXREG_COUNT
	.align		4
        /*009c*/ 	.byte	0x03, 0x1b
        /*009e*/ 	.short	0x00ff


	//----- nvinfo : EIATTR_MERCURY_ISA_VERSION
	.align		4
        /*00a0*/ 	.byte	0x03, 0x5f
        /*00a2*/ 	.short	0x0101


	//----- nvinfo : EIATTR_VRC_CTA_INIT_COUNT
	.align		4
        /*00a4*/ 	.byte	0x02, 0x4a
	.zero		1
	.zero		1


	//----- nvinfo : EIATTR_EXIT_INSTR_OFFSETS
	.align		4
        /*00a8*/ 	.byte	0x04, 0x1c
        /*00aa*/ 	.short	(.L_706 - .L_705)


	//   ....[0]....
.L_705:
        /*00ac*/ 	.word	0x00000040


	//   ....[1]....
        /*00b0*/ 	.word	0x000027b0


	//   ....[2]....
        /*00b4*/ 	.word	0x00003060


	//   ....[3]....
        /*00b8*/ 	.word	0x000034d0


	//   ....[4]....
        /*00bc*/ 	.word	0x000037e0


	//   ....[5]....
        /*00c0*/ 	.word	0x00003930


	//----- nvinfo : EIATTR_CRS_STACK_SIZE
	.align		4
.L_706:
        /*00c4*/ 	.byte	0x04, 0x1e
        /*00c6*/ 	.short	(.L_708 - .L_707)
.L_707:
        /*00c8*/ 	.word	0x00000000


	//----- nvinfo : EIATTR_CBANK_PARAM_SIZE
	.align		4
.L_708:
        /*00cc*/ 	.byte	0x03, 0x19
        /*00ce*/ 	.short	0x003c


	//----- nvinfo : EIATTR_PARAM_CBANK
	.align		4
        /*00d0*/ 	.byte	0x04, 0x0a
        /*00d2*/ 	.short	(.L_710 - .L_709)
	.align		4
.L_709:
        /*00d4*/ 	.word	index@(.nv.constant0._Z13layernorm_bwdPfS_S_S_S_S_iif)
        /*00d8*/ 	.short	0x0380
        /*00da*/ 	.short	0x003c


	//----- nvinfo : EIATTR_SW_WAR
	.align		4
.L_710:
        /*00dc*/ 	.byte	0x04, 0x36
        /*00de*/ 	.short	(.L_712 - .L_711)
.L_711:
        /*00e0*/ 	.word	0x00000008
.L_712:


//--------------------- .nv.info._Z13layernorm_fwdPfS_S_S_iif --------------------------
	.section	.nv.info._Z13layernorm_fwdPfS_S_S_iif,"",@"SHT_CUDA_INFO"
	.sectionflags	@""
	.align	4


	//----- nvinfo : EIATTR_CUDA_API_VERSION
	.align		4
        /*0000*/ 	.byte	0x04, 0x37
        /*0002*/ 	.short	(.L_714 - .L_713)
.L_713:
        /*0004*/ 	.word	0x00000082


	//----- nvinfo : EIATTR_KPARAM_INFO
	.align		4
.L_714:
        /*0008*/ 	.byte	0x04, 0x17
        /*000a*/ 	.short	(.L_716 - .L_715)
.L_715:
        /*000c*/ 	.word	0x00000000
        /*0010*/ 	.short	0x0006
        /*0012*/ 	.short	0x0028
        /*0014*/ 	.byte	0x00, 0xf0, 0x11, 0x00


	//----- nvinfo : EIATTR_KPARAM_INFO
	.align		4
.L_716:
        /*0018*/ 	.byte	0x04, 0x17
        /*001a*/ 	.short	(.L_718 - .L_717)
.L_717:
        /*001c*/ 	.word	0x00000000
        /*0020*/ 	.short	0x0005
        /*0022*/ 	.short	0x0024
        /*0024*/ 	.byte	0x00, 0xf0, 0x11, 0x00


	//----- nvinfo : EIATTR_KPARAM_INFO
	.align		4
.L_718:
        /*0028*/ 	.byte	0x04, 0x17
        /*002a*/ 	.short	(.L_720 - .L_719)
.L_719:
        /*002c*/ 	.word	0x00000000
        /*0030*/ 	.short	0x0004
        /*0032*/ 	.short	0x0020
        /*0034*/ 	.byte	0x00, 0xf0, 0x11, 0x00


	//----- nvinfo : EIATTR_KPARAM_INFO
	.align		4
.L_720:
        /*0038*/ 	.byte	0x04, 0x17
        /*003a*/ 	.short	(.L_722 - .L_721)
.L_721:
        /*003c*/ 	.word	0x00000000
        /*0040*/ 	.short	0x0003
        /*0042*/ 	.short	0x0018
        /*0044*/ 	.byte	0x00, 0xf5, 0x21, 0x00


	//----- nvinfo : EIATTR_KPARAM_INFO
	.align		4
.L_722:
        /*0048*/ 	.byte	0x04, 0x17
        /*004a*/ 	.short	(.L_724 - .L_723)
.L_723:
        /*004c*/ 	.word	0x00000000
        /*0050*/ 	.short	0x0002
        /*0052*/ 	.short	0x0010
        /*0054*/ 	.byte	0x00, 0xf5, 0x21, 0x00


	//----- nvinfo : EIATTR_KPARAM_INFO
	.align		4
.L_724:
        /*0058*/ 	.byte	0x04, 0x17
        /*005a*/ 	.short	(.L_726 - .L_725)
.L_725:
        /*005c*/ 	.word	0x00000000
        /*0060*/ 	.short	0x0001
        /*0062*/ 	.short	0x0008
        /*0064*/ 	.byte	0x00, 0xf5, 0x21, 0x00


	//----- nvinfo : EIATTR_KPARAM_INFO
	.align		4
.L_726:
        /*0068*/ 	.byte	0x04, 0x17
        /*006a*/ 	.short	(.L_728 - .L_727)
.L_727:
        /*006c*/ 	.word	0x00000000
        /*0070*/ 	.short	0x0000
        /*0072*/ 	.short	0x0000
        /*0074*/ 	.byte	0x00, 0xf5, 0x21, 0x00


	//----- nvinfo : EIATTR_SPARSE_MMA_MASK
	.align		4
.L_728:
        /*0078*/ 	.byte	0x03, 0x50
        /*007a*/ 	.short	0x0000


	//----- nvinfo : EIATTR_MAXREG_COUNT
	.align		4
        /*007c*/ 	.byte	0x03, 0x1b
        /*007e*/ 	.short	0x00ff


	//----- nvinfo : EIATTR_MERCURY_ISA_VERSION
	.align		4
        /*0080*/ 	.byte	0x03, 0x5f
        /*0082*/ 	.short	0x0101


	//----- nvinfo : EIATTR_VRC_CTA_INIT_COUNT
	.align		4
        /*0084*/ 	.byte	0x02, 0x4a
	.zero		1
	.zero		1


	//----- nvinfo : EIATTR_EXIT_INSTR_OFFSETS
	.align		4
        /*0088*/ 	.byte	0x04, 0x1c
        /*008a*/ 	.short	(.L_730 - .L_729)


	//   ....[0]....
.L_729:
        /*008c*/ 	.word	0x00000040


	//   ....[1]....
        /*0090*/ 	.word	0x000014e0


	//   ....[2]....
        /*0094*/ 	.word	0x00001ae0


	//   ....[3]....
        /*0098*/ 	.word	0x00001e30


	//   ....[4]....
        /*009c*/ 	.word	0x000020a0


	//   ....[5]....
        /*00a0*/ 	.word	0x000021b0


	//----- nvinfo : EIATTR_CRS_STACK_SIZE
	.align		4
.L_730:
        /*00a4*/ 	.byte	0x04, 0x1e
        /*00a6*/ 	.short	(.L_732 - .L_731)
.L_731:
        /*00a8*/ 	.word	0x00000000


	//----- nvinfo : EIATTR_CBANK_PARAM_SIZE
	.align		4
.L_732:
        /*00ac*/ 	.byte	0x03, 0x19
        /*00ae*/ 	.short	0x002c


	//----- nvinfo : EIATTR_PARAM_CBANK
	.align		4
        /*00b0*/ 	.byte	0x04, 0x0a
        /*00b2*/ 	.short	(.L_734 - .L_733)
	.align		4
.L_733:
        /*00b4*/ 	.word	index@(.nv.constant0._Z13layernorm_fwdPfS_S_S_iif)
        /*00b8*/ 	.short	0x0380
        /*00ba*/ 	.short	0x002c


	//----- nvinfo : EIATTR_SW_WAR
	.align		4
.L_734:
        /*00bc*/ 	.byte	0x04, 0x36
        /*00be*/ 	.short	(.L_736 - .L_735)
.L_735:
        /*00c0*/ 	.word	0x00000008
.L_736:


//--------------------- .nv.info._Z16concat_axis1_bwdPfPS_iii --------------------------
	.section	.nv.info._Z16concat_axis1_bwdPfPS_iii,"",@"SHT_CUDA_INFO"
	.sectionflags	@""
	.align	4


	//----- nvinfo : EIATTR_CUDA_API_VERSION
	.align		4
        /*0000*/ 	.byte	0x04, 0x37
        /*0002*/ 	.short	(.L_738 - .L_737)
.L_737:
        /*0004*/ 	.word	0x00000082


	//----- nvinfo : EIATTR_KPARAM_INFO
	.align		4
.L_738:
        /*0008*/ 	.byte	0x04, 0x17
        /*000a*/ 	.short	(.L_740 - .L_739)
.L_739:
        /*000c*/ 	.word	0x00000000
        /*0010*/ 	.short	0x0004
        /*0012*/ 	.short	0x0018
        /*0014*/ 	.byte	0x00, 0xf0, 0x11, 0x00


	//----- nvinfo : EIATTR_KPARAM_INFO
	.align		4
.L_740:
        /*0018*/ 	.byte	0x04, 0x17
        /*001a*/ 	.short	(.L_742 - .L_741)
.L_741:
        /*001c*/ 	.word	0x00000000
        /*0020*/ 	.short	0x0003
        /*0022*/ 	.short	0x0014
        /*0024*/ 	.byte	0x00, 0xf0, 0x11, 0x00


	//----- nvinfo : EIATTR_KPARAM_INFO
	.align		4
.L_742:
        /*0028*/ 	.byte	0x04, 0x17
        /*002a*/ 	.short	(.L_744 - .L_743)
.L_743:
        /*002c*/ 	.word	0x00000000
        /*0030*/ 	.short	0x0002
        /*0032*/ 	.short	0x0010
        /*0034*/ 	.byte	0x00, 0xf0, 0x11, 0x00


	//----- nvinfo : EIATTR_KPARAM_INFO
	.align		4
.L_744:
        /*0038*/ 	.byte	0x04, 0x17
        /*003a*/ 	.short	(.L_746 - .L_745)
.L_745:
        /*003c*/ 	.word	0x00000000
        /*0040*/ 	.short	0x0001
        /*0042*/ 	.short	0x0008
        /*0044*/ 	.byte	0x00, 0xf5, 0x21, 0x00


	//----- nvinfo : EIATTR_KPARAM_INFO
	.align		4
.L_746:
        /*0048*/ 	.byte	0x04, 0x17
        /*004a*/ 	.short	(.L_748 - .L_747)
.L_747:
        /*004c*/ 	.word	0x00000000
        /*0050*/ 	.short	0x0000
        /*0052*/ 	.short	0x0000
        /*0054*/ 	.byte	0x00, 0xf5, 0x21, 0x00


	//----- nvinfo : EIATTR_SPARSE_MMA_MASK
	.align		4
.L_748:
        /*0058*/ 	.byte	0x03, 0x50
        /*005a*/ 	.short	0x0000


	//----- nvinfo : EIATTR_MAXREG_COUNT
	.align		4
        /*005c*/ 	.byte	0x03, 0x1b
        /*005e*/ 	.short	0x00ff


	//----- nvinfo : EIATTR_MERCURY_ISA_VERSION
	.align		4
        /*0060*/ 	.byte	0x03, 0x5f
        /*0062*/ 	.short	0x0101


	//----- nvinfo : EIATTR_VRC_CTA_INIT_COUNT
	.align		4
        /*0064*/ 	.byte	0x02, 0x4a
	.zero		1
	.zero		1


	//----- nvinfo : EIATTR_EXIT_INSTR_OFFSETS
	.align		4
        /*0068*/ 	.byte	0x04, 0x1c
        /*006a*/ 	.short	(.L_750 - .L_749)


	//   ....[0]....
.L_749:
        /*006c*/ 	.word	0x000000a0


	//   ....[1]....
        /*0070*/ 	.word	0x00000490


	//   ....[2]....
        /*0074*/ 	.word	0x00000520


	//   ....[3]....
        /*0078*/ 	.word	0x000005a0


	//   ....[4]....
        /*007c*/ 	.word	0x000005e0


	//----- nvinfo : EIATTR_CRS_STACK_SIZE
	.align		4
.L_750:
        /*0080*/ 	.byte	0x04, 0x1e
        /*0082*/ 	.short	(.L_752 - .L_751)
.L_751:
        /*0084*/ 	.word	0x00000000


	//----- nvinfo : EIATTR_CBANK_PARAM_SIZE
	.align		4
.L_752:
        /*0088*/ 	.byte	0x03, 0x19
        /*008a*/ 	.short	0x001c


	//----- nvinfo : EIATTR_PARAM_CBANK
	.align		4
        /*008c*/ 	.byte	0x04, 0x0a
        /*008e*/ 	.short	(.L_754 - .L_753)
	.align		4
.L_753:
        /*0090*/ 	.word	index@(.nv.constant0._Z16concat_axis1_bwdPfPS_iii)
        /*0094*/ 	.short	0x0380
        /*0096*/ 	.short	0x001c


	//----- nvinfo : EIATTR_SW_WAR
	.align		4
.L_754:
        /*0098*/ 	.byte	0x04, 0x36
        /*009a*/ 	.short	(.L_756 - .L_755)
.L_755:
        /*009c*/ 	.word	0x00000008
.L_756:


//--------------------- .nv.info._Z16concat_axis1_fwdPPfS_iii --------------------------
	.section	.nv.info._Z16concat_axis1_fwdPPfS_iii,"",@"SHT_CUDA_INFO"
	.sectionflags	@""
	.align	4


	//----- nvinfo : EIATTR_CUDA_API_VERSION
	.align		4
        /*0000*/ 	.byte	0x04, 0x37
        /*0002*/ 	.short	(.L_758 - .L_757)
.L_757:
        /*0004*/ 	.word	0x00000082


	//----- nvinfo : EIATTR_KPARAM_INFO
	.align		4
.L_758:
        /*0008*/ 	.byte	0x04, 0x17
        /*000a*/ 	.short	(.L_760 - .L_759)
.L_759:
        /*000c*/ 	.word	0x00000000
        /*0010*/ 	.short	0x0004
        /*0012*/ 	.short	0x0018
        /*0014*/ 	.byte	0x00, 0xf0, 0x11, 0x00


	//----- nvinfo : EIATTR_KPARAM_INFO
	.align		4
.L_760:
        /*0018*/ 	.byte	0x04, 0x17
        /*001a*/ 	.short	(.L_762 - .L_761)
.L_761:
        /*001c*/ 	.word	0x00000000
        /*0020*/ 	.short	0x0003
        /*0022*/ 	.short	0x0014
        /*0024*/ 	.byte	0x00, 0xf0, 0x11, 0x00


	//----- nvinfo : EIATTR_KPARAM_INFO
	.align		4
.L_762:
        /*0028*/ 	.byte	0x04, 0x17
        /*002a*/ 	.short	(.L_764 - .L_763)
.L_763:
        /*002c*/ 	.word	0x00000000
        /*0030*/ 	.short	0x0002
        /*0032*/ 	.short	0x0010
        /*0034*/ 	.byte	0x00, 0xf0, 0x11, 0x00


	//----- nvinfo : EIATTR_KPARAM_INFO
	.align		4
.L_764:
        /*0038*/ 	.byte	0x04, 0x17
        /*003a*/ 	.short	(.L_766 - .L_765)
.L_765:
        /*003c*/ 	.word	0x00000000
        /*0040*/ 	.short	0x0001
        /*0042*/ 	.short	0x0008
        /*0044*/ 	.byte	0x00, 0xf5, 0x21, 0x00


	//----- nvinfo : EIATTR_KPARAM_INFO
	.align		4
.L_766:
        /*0048*/ 	.byte	0x04, 0x17
        /*004a*/ 	.short	(.L_768 - .L_767)
.L_767:
        /*004c*/ 	.word	0x00000000
        /*0050*/ 	.short	0x0000
        /*0052*/ 	.short	0x0000
        /*0054*/ 	.byte	0x00, 0xf5, 0x21, 0x00


	//----- nvinfo : EIATTR_SPARSE_MMA_MASK
	.align		4
.L_768:
        /*0058*/ 	.byte	0x03, 0x50
        /*005a*/ 	.short	0x0000


	//----- nvinfo : EIATTR_MAXREG_COUNT
	.align		4
        /*005c*/ 	.byte	0x03, 0x1b
        /*005e*/ 	.short	0x00ff


	//----- nvinfo : EIATTR_MERCURY_ISA_VERSION
	.align		4
        /*0060*/ 	.byte	0x03, 0x5f
        /*0062*/ 	.short	0x0101


	//----- nvinfo : EIATTR_VRC_CTA_INIT_COUNT
	.align		4
        /*0064*/ 	.byte	0x02, 0x4a
	.zero		1
	.zero		1


	//----- nvinfo : EIATTR_EXIT_INSTR_OFFSETS
	.align		4
        /*0068*/ 	.byte	0x04, 0x1c
        /*006a*/ 	.short	(.L_770 - .L_769)


	//   ....[0]....
.L_769:
        /*006c*/ 	.word	0x000000a0


	//   ....[1]....
        /*0070*/ 	.word	0x000004b0


	//----- nvinfo : EIATTR_CBANK_PARAM_SIZE
	.align		4
.L_770:
        /*0074*/ 	.byte	0x03, 0x19
        /*0076*/ 	.short	0x001c


	//----- nvinfo : EIATTR_PARAM_CBANK
	.align		4
        /*0078*/ 	.byte	0x04, 0x0a
        /*007a*/ 	.short	(.L_772 - .L_771)
	.align		4
.L_771:
        /*007c*/ 	.word	index@(.nv.constant0._Z16concat_axis1_fwdPPfS_iii)
        /*0080*/ 	.short	0x0380
        /*0082*/ 	.short	0x001c


	//----- nvinfo : EIATTR_SW_WAR
	.align		4
.L_772:
        /*0084*/ 	.byte	0x04, 0x36
        /*0086*/ 	.short	(.L_774 - .L_773)
.L_773:
        /*0088*/ 	.word	0x00000008
.L_774:


//--------------------- .nv.info._Z13aft_cross_bwdPfS_S_S_S_S_S_S_S_iii --------------------------
	.section	.nv.info._Z13aft_cross_bwdPfS_S_S_S_S_S_S_S_iii,"",@"SHT_CUDA_INFO"
	.sectionflags	@""
	.align	4


	//----- nvinfo : EIATTR_CUDA_API_VERSION
	.align		4
        /*0000*/ 	.byte	0x04, 0x37
        /*0002*/ 	.short	(.L_776 - .L_775)
.L_775:
        /*0004*/ 	.word	0x00000082


	//----- nvinfo : EIATTR_KPARAM_INFO
	.align		4
.L_776:
        /*0008*/ 	.byte	0x04, 0x17
        /*000a*/ 	.short	(.L_778 - .L_777)
.L_777:
        /*000c*/ 	.word	0x00000000
        /*0010*/ 	.short	0x000b
        /*0012*/ 	.short	0x0050
        /*0014*/ 	.byte	0x00, 0xf0, 0x11, 0x00


	//----- nvinfo : EIATTR_KPARAM_INFO
	.align		4
.L_778:
        /*0018*/ 	.byte	0x04, 0x17
        /*001a*/ 	.short	(.L_780 - .L_779)
.L_779:
        /*001c*/ 	.word	0x00000000
        /*0020*/ 	.short	0x000a
        /*0022*/ 	.short	0x004c
        /*0024*/ 	.byte	0x00, 0xf0, 0x11, 0x00


	//----- nvinfo : EIATTR_KPARAM_INFO
	.align		4
.L_780:
        /*0028*/ 	.byte	0x04, 0x17
        /*002a*/ 	.short	(.L_782 - .L_781)
.L_781:
        /*002c*/ 	.word	0x00000000
        /*0030*/ 	.short	0x0009
        /*0032*/ 	.short	0x0048
        /*0034*/ 	.byte	0x00, 0xf0, 0x11, 0x00


	//----- nvinfo : EIATTR_KPARAM_INFO
	.align		4
.L_782:
        /*0038*/ 	.byte	0x04, 0x17
        /*003a*/ 	.short	(.L_784 - .L_783)
.L_783:
        /*003c*/ 	.word	0x00000000
        /*0040*/ 	.short	0x0008
        /*0042*/ 	.short	0x0040
        /*0044*/ 	.byte	0x00, 0xf5, 0x21, 0x00


	//----- nvinfo : EIATTR_KPARAM_INFO
	.align		4
.L_784:
        /*0048*/ 	.byte	0x04, 0x17
        /*004a*/ 	.short	(.L_786 - .L_785)
.L_785:
        /*004c*/ 	.word	0x00000000
        /*0050*/ 	.short	0x0007
        /*0052*/ 	.short	0x0038
        /*0054*/ 	.byte	0x00, 0xf5, 0x21, 0x00


	//----- nvinfo : EIATTR_KPARAM_INFO
	.align		4
.L_786:
        /*0058*/ 	.byte	0x04, 0x17
        /*005a*/ 	.short	(.L_788 - .L_787)
.L_787:
        /*005c*/ 	.word	0x00000000
        /*0060*/ 	.short	0x0006
        /*0062*/ 	.short	0x0030
        /*0064*/ 	.byte	0x00, 0xf5, 0x21, 0x00


	//----- nvinfo : EIATTR_KPARAM_INFO
	.align		4
.L_788:
        /*0068*/ 	.byte	0x04, 0x17
        /*006a*/ 	.short	(.L_790 - .L_789)
.L_789:
        /*006c*/ 	.word	0x00000000
        /*0070*/ 	.short	0x0005
        /*0072*/ 	.short	0x0028
        /*0074*/ 	.byte	0x00, 0xf5, 0x21, 0x00


	//----- nvinfo : EIATTR_KPARAM_INFO
	.align		4
.L_790:
        /*0078*/ 	.byte	0x04, 0x17
        /*007a*/ 	.short	(.L_792 - .L_791)
.L_791:
        /*007c*/ 	.word	0x00000000
        /*0080*/ 	.short	0x0004
        /*0082*/ 	.short	0x0020
        /*0084*/ 	.byte	0x00, 0xf5, 0x21, 0x00


	//----- nvinfo : EIATTR_KPARAM_INFO
	.align		4
.L_792:
        /*0088*/ 	.byte	0x04, 0x17
        /*008a*/ 	.short	(.L_794 - .L_793)
.L_793:
        /*008c*/ 	.word	0x00000000
        /*0090*/ 	.short	0x0003
        /*0092*/ 	.short	0x0018
        /*0094*/ 	.byte	0x00, 0xf5, 0x21, 0x00


	//----- nvinfo : EIATTR_KPARAM_INFO
	.align		4
.L_794:
        /*0098*/ 	.byte	0x04, 0x17
        /*009a*/ 	.short	(.L_796 - .L_795)
.L_795:
        /*009c*/ 	.word	0x00000000
        /*00a0*/ 	.short	0x0002
        /*00a2*/ 	.short	0x0010
        /*00a4*/ 	.byte	0x00, 0xf5, 0x21, 0x00


	//----- nvinfo : EIATTR_KPARAM_INFO
	.align		4
.L_796:
        /*00a8*/ 	.byte	0x04, 0x17
        /*00aa*/ 	.short	(.L_798 - .L_797)
.L_797:
        /*00ac*/ 	.word	0x00000000
        /*00b0*/ 	.short	0x0001
        /*00b2*/ 	.short	0x0008
        /*00b4*/ 	.byte	0x00, 0xf5, 0x21, 0x00


	//----- nvinfo : EIATTR_KPARAM_INFO
	.align		4
.L_798:
        /*00b8*/ 	.byte	0x04, 0x17
        /*00ba*/ 	.short	(.L_800 - .L_799)
.L_799:
        /*00bc*/ 	.word	0x00000000
        /*00c0*/ 	.short	0x0000
        /*00c2*/ 	.short	0x0000
        /*00c4*/ 	.byte	0x00, 0xf5, 0x21, 0x00


	//----- nvinfo : EIATTR_SPARSE_MMA_MASK
	.align		4
.L_800:
        /*00c8*/ 	.byte	0x03, 0x50
        /*00ca*/ 	.short	0x0000


	//----- nvinfo : EIATTR_MAXREG_COUNT
	.align		4
        /*00cc*/ 	.byte	0x03, 0x1b
        /*00ce*/ 	.short	0x00ff


	//----- nvinfo : EIATTR_MERCURY_ISA_VERSION
	.align		4
        /*00d0*/ 	.byte	0x03, 0x5f
        /*00d2*/ 	.short	0x0101


	//----- nvinfo : EIATTR_VRC_CTA_INIT_COUNT
	.align		4
        /*00d4*/ 	.byte	0x02, 0x4a
	.zero		1
	.zero		1


	//----- nvinfo : EIATTR_EXIT_INSTR_OFFSETS
	.align		4
        /*00d8*/ 	.byte	0x04, 0x1c
        /*00da*/ 	.short	(.L_802 - .L_801)


	//   ....[0]....
.L_801:
        /*00dc*/ 	.word	0x00000090


	//   ....[1]....
        /*00e0*/ 	.word	0x00001e50


	//   ....[2]....
        /*00e4*/ 	.word	0x00002750


	//   ....[3]....
        /*00e8*/ 	.word	0x00002c20


	//   ....[4]....
        /*00ec*/ 	.word	0x00002ea0


	//----- nvinfo : EIATTR_CRS_STACK_SIZE
	.align		4
.L_802:
        /*00f0*/ 	.byte	0x04, 0x1e
        /*00f2*/ 	.short	(.L_804 - .L_803)
.L_803:
        /*00f4*/ 	.word	0x00000000


	//----- nvinfo : EIATTR_CBANK_PARAM_SIZE
	.align		4
.L_804:
        /*00f8*/ 	.byte	0x03, 0x19
        /*00fa*/ 	.short	0x0054


	//----- nvinfo : EIATTR_PARAM_CBANK
	.align		4
        /*00fc*/ 	.byte	0x04, 0x0a
        /*00fe*/ 	.short	(.L_806 - .L_805)
	.align		4
.L_805:
        /*0100*/ 	.word	index@(.nv.constant0._Z13aft_cross_bwdPfS_S_S_S_S_S_S_S_iii)
        /*0104*/ 	.short	0x0380
        /*0106*/ 	.short	0x0054


	//----- nvinfo : EIATTR_SW_WAR
	.align		4
.L_806:
        /*0108*/ 	.byte	0x04, 0x36
        /*010a*/ 	.short	(.L_808 - .L_807)
.L_807:
        /*010c*/ 	.word	0x00000008
.L_808:


//--------------------- .nv.info._Z13aft_cross_fwdPfS_S_S_S_iii --------------------------
	.section	.nv.info._Z13aft_cross_fwdPfS_S_S_S_iii,"",@"SHT_CUDA_INFO"
	.sectionflags	@""
	.align	4


	//----- nvinfo : EIATTR_CUDA_API_VERSION
	.align		4
        /*0000*/ 	.byte	0x04, 0x37
        /*0002*/ 	.short	(.L_810 - .L_809)
.L_809:
        /*0004*/ 	.word	0x00000082


	//----- nvinfo : EIATTR_KPARAM_INFO
	.align		4
.L_810:
        /*0008*/ 	.byte	0x04, 0x17
        /*000a*/ 	.short	(.L_812 - .L_811)
.L_811:
        /*000c*/ 	.word	0x00000000
        /*0010*/ 	.short	0x0007
        /*0012*/ 	.short	0x0030
        /*0014*/ 	.byte	0x00, 0xf0, 0x11, 0x00


	//----- nvinfo : EIATTR_KPARAM_INFO
	.align		4
.L_812:
        /*0018*/ 	.byte	0x04, 0x17
        /*001a*/ 	.short	(.L_814 - .L_813)
.L_813:
        /*001c*/ 	.word	0x00000000
        /*0020*/ 	.short	0x0006
        /*0022*/ 	.short	0x002c
        /*0024*/ 	.byte	0x00, 0xf0, 0x11, 0x00


	//----- nvinfo : EIATTR_KPARAM_INFO
	.align		4
.L_814:
        /*0028*/ 	.byte	0x04, 0x17
        /*002a*/ 	.short	(.L_816 - .L_815)
.L_815:
        /*002c*/ 	.word	0x00000000
        /*0030*/ 	.short	0x0005
        /*0032*/ 	.short	0x0028
        /*0034*/ 	.byte	0x00, 0xf0, 0x11, 0x00


	//----- nvinfo : EIATTR_KPARAM_INFO
	.align		4
.L_816:
        /*0038*/ 	.byte	0x04, 0x17
        /*003a*/ 	.short	(.L_818 - .L_817)
.L_817:
        /*003c*/ 	.word	0x00000000
        /*0040*/ 	.short	0x0004
        /*0042*/ 	.short	0x0020
        /*0044*/ 	.byte	0x00, 0xf5, 0x21, 0x00


	//----- nvinfo : EIATTR_KPARAM_INFO
	.align		4
.L_818:
        /*0048*/ 	.byte	0x04, 0x17
        /*004a*/ 	.short	(.L_820 - .L_819)
.L_819:
        /*004c*/ 	.word	0x00000000
        /*0050*/ 	.short	0x0003
        /*0052*/ 	.short	0x0018
        /*0054*/ 	.byte	0x00, 0xf5, 0x21, 0x00


	//----- nvinfo : EIATTR_KPARAM_INFO
	.align		4
.L_820:
        /*0058*/ 	.byte	0x04, 0x17
        /*005a*/ 	.short	(.L_822 - .L_821)
.L_821:
        /*005c*/ 	.word	0x00000000
        /*0060*/ 	.short	0x0002
        /*0062*/ 	.short	0x0010
        /*0064*/ 	.byte	0x00, 0xf5, 0x21, 0x00


	//----- nvinfo : EIATTR_KPARAM_INFO
	.align		4
.L_822:
        /*0068*/ 	.byte	0x04, 0x17
        /*006a*/ 	.short	(.L_824 - .L_823)
.L_823:
        /*006c*/ 	.word	0x00000000
        /*0070*/ 	.short	0x0001
        /*0072*/ 	.short	0x0008
        /*0074*/ 	.byte	0x00, 0xf5, 0x21, 0x00


	//----- nvinfo : EIATTR_KPARAM_INFO
	.align		4
.L_824:
        /*0078*/ 	.byte	0x04, 0x17
        /*007a*/ 	.short	(.L_826 - .L_825)
.L_825:
        /*007c*/ 	.word	0x00000000
        /*0080*/ 	.short	0x0000
        /*0082*/ 	.short	0x0000
        /*0084*/ 	.byte	0x00, 0xf5, 0x21, 0x00


	//----- nvinfo : EIATTR_SPARSE_MMA_MASK
	.align		4
.L_826:
        /*0088*/ 	.byte	0x03, 0x50
        /*008a*/ 	.short	0x0000


	//----- nvinfo : EIATTR_MAXREG_COUNT
	.align		4
        /*008c*/ 	.byte	0x03, 0x1b
        /*008e*/ 	.short	0x00ff


	//----- nvinfo : EIATTR_MERCURY_ISA_VERSION
	.align		4
        /*0090*/ 	.byte	0x03, 0x5f
        /*0092*/ 	.short	0x0101


	//----- nvinfo : EIATTR_VRC_CTA_INIT_COUNT
	.align		4
        /*0094*/ 	.byte	0x02, 0x4a
	.zero		1
	.zero		1


	//----- nvinfo : EIATTR_EXIT_INSTR_OFFSETS
	.align		4
        /*0098*/ 	.byte	0x04, 0x1c
        /*009a*/ 	.short	(.L_828 - .L_827)


	//   ....[0]....
.L_827:
        /*009c*/ 	.word	0x00000090


	//   ....[1]....
        /*00a0*/ 	.word	0x00000f30


	//   ....[2]....
        /*00a4*/ 	.word	0x00001710


	//   ....[3]....
        /*00a8*/ 	.word	0x00001b40


	//   ....[4]....
        /*00ac*/ 	.word	0x00001d50


	//----- nvinfo : EIATTR_CRS_STACK_SIZE
	.align		4
.L_828:
        /*00b0*/ 	.byte	0x04, 0x1e
        /*00b2*/ 	.short	(.L_830 - .L_829)
.L_829:
        /*00b4*/ 	.word	0x00000000


	//----- nvinfo : EIATTR_CBANK_PARAM_SIZE
	.align		4
.L_830:
        /*00b8*/ 	.byte	0x03, 0x19
        /*00ba*/ 	.short	0x0034


	//----- nvinfo : EIATTR_PARAM_CBANK
	.align		4
        /*00bc*/ 	.byte	0x04, 0x0a
        /*00be*/ 	.short	(.L_832 - .L_831)
	.align		4
.L_831:
        /*00c0*/ 	.word	index@(.nv.constant0._Z13aft_cross_fwdPfS_S_S_S_iii)
        /*00c4*/ 	.short	0x0380
        /*00c6*/ 	.short	0x0034


	//----- nvinfo : EIATTR_SW_WAR
	.align		4
.L_832:
        /*00c8*/ 	.byte	0x04, 0x36
        /*00ca*/ 	.short	(.L_834 - .L_833)
.L_833:
        /*00cc*/ 	.word	0x00000008
.L_834:


//--------------------- .nv.info._Z12aft_full_fwdPfS_S_S_S_iib --------------------------
	.section	.nv.info._Z12aft_full_fwdPfS_S_S_S_iib,"",@"SHT_CUDA_INFO"
	.sectionflags	@""
	.align	4


	//----- nvinfo : EIATTR_CUDA_API_VERSION
	.align		4
        /*0000*/ 	.byte	0x04, 0x37
        /*0002*/ 	.short	(.L_836 - .L_835)
.L_835:
        /*0004*/ 	.word	0x00000082


	//----- nvinfo : EIATTR_KPARAM_INFO
	.align		4
.L_836:
        /*0008*/ 	.byte	0x04, 0x17
        /*000a*/ 	.short	(.L_838 - .L_837)
.L_837:
        /*000c*/ 	.word	0x00000000
        /*0010*/ 	.short	0x0007
        /*0012*/ 	.short	0x0030
        /*0014*/ 	.byte	0x00, 0xf0, 0x05, 0x00


	//----- nvinfo : EIATTR_KPARAM_INFO
	.align		4
.L_838:
        /*0018*/ 	.byte	0x04, 0x17
        /*001a*/ 	.short	(.L_840 - .L_839)
.L_839:
        /*001c*/ 	.word	0x00000000
        /*0020*/ 	.short	0x0006
        /*0022*/ 	.short	0x002c
        /*0024*/ 	.byte	0x00, 0xf0, 0x11, 0x00


	//----- nvinfo : EIATTR_KPARAM_INFO
	.align		4
.L_840:
        /*0028*/ 	.byte	0x04, 0x17
        /*002a*/ 	.short	(.L_842 - .L_841)
.L_841:
        /*002c*/ 	.word	0x00000000
        /*0030*/ 	.short	0x0005
        /*0032*/ 	.short	0x0028
        /*0034*/ 	.byte	0x00, 0xf0, 0x11, 0x00


	//----- nvinfo : EIATTR_KPARAM_INFO
	.align		4
.L_842:
        /*0038*/ 	.byte	0x04, 0x17
        /*003a*/ 	.short	(.L_844 - .L_843)
.L_843:
        /*003c*/ 	.word	0x00000000
        /*0040*/ 	.short	0x0004
        /*0042*/ 	.short	0x0020
        /*0044*/ 	.byte	0x00, 0xf5, 0x21, 0x00


	//----- nvinfo : EIATTR_KPARAM_INFO
	.align		4
.L_844:
        /*0048*/ 	.byte	0x04, 0x17
        /*004a*/ 	.short	(.L_846 - .L_845)
.L_845:
        /*004c*/ 	.word	0x00000000
        /*0050*/ 	.short	0x0003
        /*0052*/ 	.short	0x0018
        /*0054*/ 	.byte	0x00, 0xf5, 0x21, 0x00


	//----- nvinfo : EIATTR_KPARAM_INFO
	.align		4
.L_846:
        /*0058*/ 	.byte	0x04, 0x17
        /*005a*/ 	.short	(.L_848 - .L_847)
.L_847:
        /*005c*/ 	.word	0x00000000
        /*0060*/ 	.short	0x0002
        /*0062*/ 	.short	0x0010
        /*0064*/ 	.byte	0x00, 0xf5, 0x21, 0x00


	//----- nvinfo : EIATTR_KPARAM_INFO
	.align		4
.L_848:
        /*0068*/ 	.byte	0x04, 0x17
        /*006a*/ 	.short	(.L_850 - .L_849)
.L_849:
        /*006c*/ 	.word	0x00000000
        /*0070*/ 	.short	0x0001
        /*0072*/ 	.short	0x0008
        /*0074*/ 	.byte	0x00, 0xf5, 0x21, 0x00


	//----- nvinfo : EIATTR_KPARAM_INFO
	.align		4
.L_850:
        /*0078*/ 	.byte	0x04, 0x17
        /*007a*/ 	.short	(.L_852 - .L_851)
.L_851:
        /*007c*/ 	.word	0x00000000
        /*0080*/ 	.short	0x0000
        /*0082*/ 	.short	0x0000
        /*0084*/ 	.byte	0x00, 0xf5, 0x21, 0x00


	//----- nvinfo : EIATTR_SPARSE_MMA_MASK
	.align		4
.L_852:
        /*0088*/ 	.byte	0x03, 0x50
        /*008a*/ 	.short	0x0000


	//----- nvinfo : EIATTR_MAXREG_COUNT
	.align		4
        /*008c*/ 	.byte	0x03, 0x1b
        /*008e*/ 	.short	0x00ff


	//----- nvinfo : EIATTR_MERCURY_ISA_VERSION
	.align		4
        /*0090*/ 	.byte	0x03, 0x5f
        /*0092*/ 	.short	0x0101


	//----- nvinfo : EIATTR_VRC_CTA_INIT_COUNT
	.align		4
        /*0094*/ 	.byte	0x02, 0x4a
	.zero		1
	.zero		1


	//----- nvinfo : EIATTR_EXIT_INSTR_OFFSETS
	.align		4
        /*0098*/ 	.byte	0x04, 0x1c
        /*009a*/ 	.short	(.L_854 - .L_853)


	//   ....[0]....
.L_853:
        /*009c*/ 	.word	0x00000080


	//   ....[1]....
        /*00a0*/ 	.word	0x00001040


	//----- nvinfo : EIATTR_CRS_STACK_SIZE
	.align		4
.L_854:
        /*00a4*/ 	.byte	0x04, 0x1e
        /*00a6*/ 	.short	(.L_856 - .L_855)
.L_855:
        /*00a8*/ 	.word	0x00000000


	//----- nvinfo : EIATTR_CBANK_PARAM_SIZE
	.align		4
.L_856:
        /*00ac*/ 	.byte	0x03, 0x19
        /*00ae*/ 	.short	0x0031


	//----- nvinfo : EIATTR_PARAM_CBANK
	.align		4
        /*00b0*/ 	.byte	0x04, 0x0a
        /*00b2*/ 	.short	(.L_858 - .L_857)
	.align		4
.L_857:
        /*00b4*/ 	.word	index@(.nv.constant0._Z12aft_full_fwdPfS_S_S_S_iib)
        /*00b8*/ 	.short	0x0380
        /*00ba*/ 	.short	0x0031


	//----- nvinfo : EIATTR_SW_WAR
	.align		4
.L_858:
        /*00bc*/ 	.byte	0x04, 0x36
        /*00be*/ 	.short	(.L_860 - .L_859)
.L_859:
        /*00c0*/ 	.word	0x00000008
.L_860:


//--------------------- .nv.info._Z7log_bwdPfS_S_i --------------------------
	.section	.nv.info._Z7log_bwdPfS_S_i,"",@"SHT_CUDA_INFO"
	.sectionflags	@""
	.align	4


	//----- nvinfo : EIATTR_CUDA_API_VERSION
	.align		4
        /*0000*/ 	.byte	0x04, 0x37
        /*0002*/ 	.short	(.L_862 - .L_861)
.L_861:
        /*0004*/ 	.word	0x00000082


	//----- nvinfo : EIATTR_KPARAM_INFO
	.align		4
.L_862:
        /*0008*/ 	.byte	0x04, 0x17
        /*000a*/ 	.short	(.L_864 - .L_863)
.L_863:
        /*000c*/ 	.word	0x00000000
        /*0010*/ 	.short	0x0003
        /*0012*/ 	.short	0x0018
        /*0014*/ 	.byte	0x00, 0xf0, 0x11, 0x00


	//----- nvinfo : EIATTR_KPARAM_INFO
	.align		4
.L_864:
        /*0018*/ 	.byte	0x04, 0x17
        /*001a*/ 	.short	(.L_866 - .L_865)
.L_865:
        /*001c*/ 	.word	0x00000000
        /*0020*/ 	.short	0x0002
        /*0022*/ 	.short	0x0010
        /*0024*/ 	.byte	0x00, 0xf5, 0x21, 0x00


	//----- nvinfo : EIATTR_KPARAM_INFO
	.align		4
.L_866:
        /*0028*/ 	.byte	0x04, 0x17
        /*002a*/ 	.short	(.L_868 - .L_867)
.L_867:
        /*002c*/ 	.word	0x00000000
        /*0030*/ 	.short	0x0001
        /*0032*/ 	.short	0x0008
        /*0034*/ 	.byte	0x00, 0xf5, 0x21, 0x00


	//----- nvinfo : EIATTR_KPARAM_INFO
	.align		4
.L_868:
        /*0038*/ 	.byte	0x04, 0x17
        /*003a*/ 	.short	(.L_870 - .L_869)
.L_869:
        /*003c*/ 	.word	0x00000000
        /*0040*/ 	.short	0x0000
        /*0042*/ 	.short	0x0000
        /*0044*/ 	.byte	0x00, 0xf5, 0x21, 0x00


	//----- nvinfo : EIATTR_SPARSE_MMA_MASK
	.align		4
.L_870:
        /*0048*/ 	.byte	0x03, 0x50
        /*004a*/ 	.short	0x0000


	//----- nvinfo : EIATTR_MAXREG_COUNT
	.align		4
        /*004c*/ 	.byte	0x03, 0x1b
        /*004e*/ 	.short	0x00ff


	//----- nvinfo : EIATTR_MERCURY_ISA_VERSION
	.align		4
        /*0050*/ 	.byte	0x03, 0x5f
        /*0052*/ 	.short	0x0101


	//----- nvinfo : EIATTR_VRC_CTA_INIT_COUNT
	.align		4
        /*0054*/ 	.byte	0x02, 0x4a
	.zero		1
	.zero		1


	//----- nvinfo : EIATTR_EXIT_INSTR_OFFSETS
	.align		4
        /*0058*/ 	.byte	0x04, 0x1c
        /*005a*/ 	.short	(.L_872 - .L_871)


	//   ....[0]....
.L_871:
        /*005c*/ 	.word	0x00000070


	//   ....[1]....
        /*0060*/ 	.word	0x00000210


	//----- nvinfo : EIATTR_CRS_STACK_SIZE
	.align		4
.L_872:
        /*0064*/ 	.byte	0x04, 0x1e
        /*0066*/ 	.short	(.L_874 - .L_873)
.L_873:
        /*0068*/ 	.word	0x00000000


	//----- nvinfo : EIATTR_CBANK_PARAM_SIZE
	.align		4
.L_874:
        /*006c*/ 	.byte	0x03, 0x19
        /*006e*/ 	.short	0x001c


	//----- nvinfo : EIATTR_PARAM_CBANK
	.align		4
        /*0070*/ 	.byte	0x04, 0x0a
        /*0072*/ 	.short	(.L_876 - .L_875)
	.align		4
.L_875:
        /*0074*/ 	.word	index@(.nv.constant0._Z7log_bwdPfS_S_i)
        /*0078*/ 	.short	0x0380
        /*007a*/ 	.short	0x001c


	//----- nvinfo : EIATTR_SW_WAR
	.align		4
.L_876:
        /*007c*/ 	.byte	0x04, 0x36
        /*007e*/ 	.short	(.L_878 - .L_877)
.L_877:
        /*0080*/ 	.word	0x00000008
.L_878:


//--------------------- .nv.info._Z7log_fwdPfS_i  --------------------------
	.section	.nv.info._Z7log_fwdPfS_i,"",@"SHT_CUDA_INFO"
	.sectionflags	@""
	.align	4


	//----- nvinfo : EIATTR_CUDA_API_VERSION
	.align		4
        /*0000*/ 	.byte	0x04, 0x37
        /*0002*/ 	.short	(.L_880 - .L_879)
.L_879:
        /*0004*/ 	.word	0x00000082


	//----- nvinfo : EIATTR_KPARAM_INFO
	.align		4
.L_880:
        /*0008*/ 	.byte	0x04, 0x17
        /*000a*/ 	.short	(.L_882 - .L_881)
.L_881:
        /*000c*/ 	.word	0x00000000
        /*0010*/ 	.short	0x0002
        /*0012*/ 	.short	0x0010
        /*0014*/ 	.byte	0x00, 0xf0, 0x11, 0x00


	//----- nvinfo : EIATTR_KPARAM_INFO
	.align		4
.L_882:
        /*0018*/ 	.byte	0x04, 0x17
        /*001a*/ 	.short	(.L_884 - .L_883)
.L_883:
        /*001c*/ 	.word	0x00000000
        /*0020*/ 	.short	0x0001
        /*0022*/ 	.short	0x0008
        /*0024*/ 	.byte	0x00, 0xf5, 0x21, 0x00


	//----- nvinfo : EIATTR_KPARAM_INFO
	.align		4
.L_884:
        /*0028*/ 	.byte	0x04, 0x17
        /*002a*/ 	.short	(.L_886 - .L_885)
.L_885:
        /*002c*/ 	.word	0x00000000
        /*0030*/ 	.short	0x0000
        /*0032*/ 	.short	0x0000
        /*0034*/ 	.byte	0x00, 0xf5, 0x21, 0x00


	//----- nvinfo : EIATTR_SPARSE_MMA_MASK
	.align		4
.L_886:
        /*0038*/ 	.byte	0x03, 0x50
        /*003a*/ 	.short	0x0000


	//----- nvinfo : EIATTR_MAXREG_COUNT
	.align		4
        /*003c*/ 	.byte	0x03, 0x1b
        /*003e*/ 	.short	0x00ff


	//----- nvinfo : EIATTR_MERCURY_ISA_VERSION
	.align		4
        /*0040*/ 	.byte	0x03, 0x5f
        /*0042*/ 	.short	0x0101


	//----- nvinfo : EIATTR_VRC_CTA_INIT_COUNT
	.align		4
        /*0044*/ 	.byte	0x02, 0x4a
	.zero		1
	.zero		1


	//----- nvinfo : EIATTR_EXIT_INSTR_OFFSETS
	.align		4
        /*0048*/ 	.byte	0x04, 0x1c
        /*004a*/ 	.short	(.L_888 - .L_887)


	//   ....[0]....
.L_887:
        /*004c*/ 	.word	0x00000070


	//   ....[1]....
        /*0050*/ 	.word	0x000002a0


	//----- nvinfo : EIATTR_CBANK_PARAM_SIZE
	.align		4
.L_888:
        /*0054*/ 	.byte	0x03, 0x19
        /*0056*/ 	.short	0x0014


	//----- nvinfo : EIATTR_PARAM_CBANK
	.align		4
        /*0058*/ 	.byte	0x04, 0x0a
        /*005a*/ 	.short	(.L_890 - .L_889)
	.align		4
.L_889:
        /*005c*/ 	.word	index@(.nv.constant0._Z7log_fwdPfS_i)
        /*0060*/ 	.short	0x0380
        /*0062*/ 	.short	0x0014


	//----- nvinfo : EIATTR_SW_WAR
	.align		4
.L_890:
        /*0064*/ 	.byte	0x04, 0x36
        /*0066*/ 	.short	(.L_892 - .L_891)
.L_891:
        /*0068*/ 	.word	0x00000008
.L_892:


//--------------------- .nv.info._Z10matmul_bwdPfS_S_S_S_iii --------------------------
	.section	.nv.info._Z10matmul_bwdPfS_S_S_S_iii,"",@"SHT_CUDA_INFO"
	.sectionflags	@""
	.align	4


	//----- nvinfo : EIATTR_CUDA_API_VERSION
	.align		4
        /*0000*/ 	.byte	0x04, 0x37
        /*0002*/ 	.short	(.L_894 - .L_893)
.L_893:
        /*0004*/ 	.word	0x00000082


	//----- nvinfo : EIATTR_KPARAM_INFO
	.align		4
.L_894:
        /*0008*/ 	.byte	0x04, 0x17
        /*000a*/ 	.short	(.L_896 - .L_895)
.L_895:
        /*000c*/ 	.word	0x00000000
        /*0010*/ 	.short	0x0007
        /*0012*/ 	.short	0x0030
        /*0014*/ 	.byte	0x00, 0xf0, 0x11, 0x00


	//----- nvinfo : EIATTR_KPARAM_INFO
	.align		4
.L_896:
        /*0018*/ 	.byte	0x04, 0x17
        /*001a*/ 	.short	(.L_898 - .L_897)
.L_897:
        /*001c*/ 	.word	0x00000000
        /*0020*/ 	.short	0x0006
        /*0022*/ 	.short	0x002c
        /*0024*/ 	.byte	0x00, 0xf0, 0x11, 0x00


	//----- nvinfo : EIATTR_KPARAM_INFO
	.align		4
.L_898:
        /*0028*/ 	.byte	0x04, 0x17
        /*002a*/ 	.short	(.L_900 - .L_899)
.L_899:
        /*002c*/ 	.word	0x00000000
        /*0030*/ 	.short	0x0005
        /*0032*/ 	.short	0x0028
        /*0034*/ 	.byte	0x00, 0xf0, 0x11, 0x00


	//----- nvinfo : EIATTR_KPARAM_INFO
	.align		4
.L_900:
        /*0038*/ 	.byte	0x04, 0x17
        /*003a*/ 	.short	(.L_902 - .L_901)
.L_901:
        /*003c*/ 	.word	0x00000000
        /*0040*/ 	.short	0x0004
        /*0042*/ 	.short	0x0020
        /*0044*/ 	.byte	0x00, 0xf5, 0x21, 0x00


	//----- nvinfo : EIATTR_KPARAM_INFO
	.align		4
.L_902:
        /*0048*/ 	.byte	0x04, 0x17
        /*004a*/ 	.short	(.L_904 - .L_903)
.L_903:
        /*004c*/ 	.word	0x00000000
        /*0050*/ 	.short	0x0003
        /*0052*/ 	.short	0x0018
        /*0054*/ 	.byte	0x00, 0xf5, 0x21, 0x00


	//----- nvinfo : EIATTR_KPARAM_INFO
	.align		4
.L_904:
        /*0058*/ 	.byte	0x04, 0x17
        /*005a*/ 	.short	(.L_906 - .L_905)
.L_905:
        /*005c*/ 	.word	0x00000000
        /*0060*/ 	.short	0x0002
        /*0062*/ 	.short	0x0010
        /*0064*/ 	.byte	0x00, 0xf5, 0x21, 0x00


	//----- nvinfo : EIATTR_KPARAM_INFO
	.align		4
.L_906:
        /*0068*/ 	.byte	0x04, 0x17
        /*006a*/ 	.short	(.L_908 - .L_907)
.L_907:
        /*006c*/ 	.word	0x00000000
        /*0070*/ 	.short	0x0001
        /*0072*/ 	.short	0x0008
        /*0074*/ 	.byte	0x00, 0xf5, 0x21, 0x00


	//----- nvinfo : EIATTR_KPARAM_INFO
	.align		4
.L_908:
        /*0078*/ 	.byte	0x04, 0x17
        /*007a*/ 	.short	(.L_910 - .L_909)
.L_909:
        /*007c*/ 	.word	0x00000000
        /*0080*/ 	.short	0x0000
        /*0082*/ 	.short	0x0000
        /*0084*/ 	.byte	0x00, 0xf5, 0x21, 0x00


	//----- nvinfo : EIATTR_SPARSE_MMA_MASK
	.align		4
.L_910:
        /*0088*/ 	.byte	0x03, 0x50
        /*008a*/ 	.short	0x0000


	//----- nvinfo : EIATTR_MAXREG_COUNT
	.align		4
        /*008c*/ 	.byte	0x03, 0x1b
        /*008e*/ 	.short	0x00ff


	//----- nvinfo : EIATTR_MERCURY_ISA_VERSION
	.align		4
        /*0090*/ 	.byte	0x03, 0x5f
        /*0092*/ 	.short	0x0101


	//----- nvinfo : EIATTR_VRC_CTA_INIT_COUNT
	.align		4
        /*0094*/ 	.byte	0x02, 0x4a
	.zero		1
	.zero		1


	//----- nvinfo : EIATTR_EXIT_INSTR_OFFSETS
	.align		4
        /*0098*/ 	.byte	0x04, 0x1c
        /*009a*/ 	.short	(.L_912 - .L_911)


	//   ....[0]....
.L_911:
        /*009c*/ 	.word	0x000000d0


	//   ....[1]....
        /*00a0*/ 	.word	0x00000110


	//   ....[2]....
        /*00a4*/ 	.word	0x00000750


	//   ....[3]....
        /*00a8*/ 	.word	0x00000ad0


	//   ....[4]....
        /*00ac*/ 	.word	0x00000d50


	//   ....[5]....
        /*00b0*/ 	.word	0x00000e60


	//----- nvinfo : EIATTR_CBANK_PARAM_SIZE
	.align		4
.L_912:
        /*00b4*/ 	.byte	0x03, 0x19
        /*00b6*/ 	.short	0x0034


	//----- nvinfo : EIATTR_PARAM_CBANK
	.align		4
        /*00b8*/ 	.byte	0x04, 0x0a
        /*00ba*/ 	.short	(.L_914 - .L_913)
	.align		4
.L_913:
        /*00bc*/ 	.word	index@(.nv.constant0._Z10matmul_bwdPfS_S_S_S_iii)
        /*00c0*/ 	.short	0x0380
        /*00c2*/ 	.short	0x0034


	//----- nvinfo : EIATTR_SW_WAR
	.align		4
.L_914:
        /*00c4*/ 	.byte	0x04, 0x36
        /*00c6*/ 	.short	(.L_916 - .L_915)
.L_915:
        /*00c8*/ 	.word	0x00000008
.L_916:


//--------------------- .nv.info._Z10matmul_fwdPfS_S_iii --------------------------
	.section	.nv.info._Z10matmul_fwdPfS_S_iii,"",@"SHT_CUDA_INFO"
	.sectionflags	@""
	.align	4


	//----- nvinfo : EIATTR_CUDA_API_VERSION
	.align		4
        /*0000*/ 	.byte	0x04, 0x37
        /*0002*/ 	.short	(.L_918 - .L_917)
.L_917:
        /*0004*/ 	.word	0x00000082


	//----- nvinfo : EIATTR_KPARAM_INFO
	.align		4
.L_918:
        /*0008*/ 	.byte	0x04, 0x17
        /*000a*/ 	.short	(.L_920 - .L_919)
.L_919:
        /*000c*/ 	.word	0x00000000
        /*0010*/ 	.short	0x0005
        /*0012*/ 	.short	0x0020
        /*0014*/ 	.byte	0x00, 0xf0, 0x11, 0x00


	//----- nvinfo : EIATTR_KPARAM_INFO
	.align		4
.L_920:
        /*0018*/ 	.byte	0x04, 0x17
        /*001a*/ 	.short	(.L_922 - .L_921)
.L_921:
        /*001c*/ 	.word	0x00000000
        /*0020*/ 	.short	0x0004
        /*0022*/ 	.short	0x001c
        /*0024*/ 	.byte	0x00, 0xf0, 0x11, 0x00


	//----- nvinfo : EIATTR_KPARAM_INFO
	.align		4
.L_922:
        /*0028*/ 	.byte	0x04, 0x17
        /*002a*/ 	.short	(.L_924 - .L_923)
.L_923:
        /*002c*/ 	.word	0x00000000
        /*0030*/ 	.short	0x0003
        /*0032*/ 	.short	0x0018
        /*0034*/ 	.byte	0x00, 0xf0, 0x11, 0x00


	//----- nvinfo : EIATTR_KPARAM_INFO
	.align		4
.L_924:
        /*0038*/ 	.byte	0x04, 0x17
        /*003a*/ 	.short	(.L_926 - .L_925)
.L_925:
        /*003c*/ 	.word	0x00000000
        /*0040*/ 	.short	0x0002
        /*0042*/ 	.short	0x0010
        /*0044*/ 	.byte	0x00, 0xf5, 0x21, 0x00


	//----- nvinfo : EIATTR_KPARAM_INFO
	.align		4
.L_926:
        /*0048*/ 	.byte	0x04, 0x17
        /*004a*/ 	.short	(.L_928 - .L_927)
.L_927:
        /*004c*/ 	.word	0x00000000
        /*0050*/ 	.short	0x0001
        /*0052*/ 	.short	0x0008
        /*0054*/ 	.byte	0x00, 0xf5, 0x21, 0x00


	//----- nvinfo : EIATTR_KPARAM_INFO
	.align		4
.L_928:
        /*0058*/ 	.byte	0x04, 0x17
        /*005a*/ 	.short	(.L_930 - .L_929)
.L_929:
        /*005c*/ 	.word	0x00000000
        /*0060*/ 	.short	0x0000
        /*0062*/ 	.short	0x0000
        /*0064*/ 	.byte	0x00, 0xf5, 0x21, 0x00


	//----- nvinfo : EIATTR_SPARSE_MMA_MASK
	.align		4
.L_930:
        /*0068*/ 	.byte	0x03, 0x50
        /*006a*/ 	.short	0x0000


	//----- nvinfo : EIATTR_MAXREG_COUNT
	.align		4
        /*006c*/ 	.byte	0x03, 0x1b
        /*006e*/ 	.short	0x00ff


	//----- nvinfo : EIATTR_MERCURY_ISA_VERSION
	.align		4
        /*0070*/ 	.byte	0x03, 0x5f
        /*0072*/ 	.short	0x0101


	//----- nvinfo : EIATTR_VRC_CTA_INIT_COUNT
	.align		4
        /*0074*/ 	.byte	0x02, 0x4a
	.zero		1
	.zero		1


	//----- nvinfo : EIATTR_EXIT_INSTR_OFFSETS
	.align		4
        /*0078*/ 	.byte	0x04, 0x1c
        /*007a*/ 	.short	(.L_932 - .L_931)


	//   ....[0]....
.L_931:
        /*007c*/ 	.word	0x000000d0


	//   ....[1]....
        /*0080*/ 	.word	0x000008f0


	//----- nvinfo : EIATTR_CBANK_PARAM_SIZE
	.align		4
.L_932:
        /*0084*/ 	.byte	0x03, 0x19
        /*0086*/ 	.short	0x0024


	//----- nvinfo : EIATTR_PARAM_CBANK
	.align		4
        /*0088*/ 	.byte	0x04, 0x0a
        /*008a*/ 	.short	(.L_934 - .L_933)
	.align		4
.L_933:
        /*008c*/ 	.word	index@(.nv.constant0._Z10matmul_fwdPfS_S_iii)
        /*0090*/ 	.short	0x0380
        /*0092*/ 	.short	0x0024


	//----- nvinfo : EIATTR_SW_WAR
	.align		4
.L_934:
        /*0094*/ 	.byte	0x04, 0x36
        /*0096*/ 	.short	(.L_936 - .L_935)
.L_935:
        /*0098*/ 	.word	0x00000008
.L_936:


//--------------------- .nv.info._Z11step_kernelPfS_fi --------------------------
	.section	.nv.info._Z11step_kernelPfS_fi,"",@"SHT_CUDA_INFO"
	.sectionflags	@""
	.align	4


	//----- nvinfo : EIATTR_CUDA_API_VERSION
	.align		4
        /*0000*/ 	.byte	0x04, 0x37
        /*0002*/ 	.short	(.L_938 - .L_937)
.L_937:
        /*0004*/ 	.word	0x00000082


	//----- nvinfo : EIATTR_KPARAM_INFO
	.align		4
.L_938:
        /*0008*/ 	.byte	0x04, 0x17
        /*000a*/ 	.short	(.L_940 - .L_939)
.L_939:
        /*000c*/ 	.word	0x00000000
        /*0010*/ 	.short	0x0003
        /*0012*/ 	.short	0x0014
        /*0014*/ 	.byte	0x00, 0xf0, 0x11, 0x00


	//----- nvinfo : EIATTR_KPARAM_INFO
	.align		4
.L_940:
        /*0018*/ 	.byte	0x04, 0x17
        /*001a*/ 	.short	(.L_942 - .L_941)
.L_941:
        /*001c*/ 	.word	0x00000000
        /*0020*/ 	.short	0x0002
        /*0022*/ 	.short	0x0010
        /*0024*/ 	.byte	0x00, 0xf0, 0x11, 0x00


	//----- nvinfo : EIATTR_KPARAM_INFO
	.align		4
.L_942:
        /*0028*/ 	.byte	0x04, 0x17
        /*002a*/ 	.short	(.L_944 - .L_943)
.L_943:
        /*002c*/ 	.word	0x00000000
        /*0030*/ 	.short	0x0001
        /*0032*/ 	.short	0x0008
        /*0034*/ 	.byte	0x00, 0xf5, 0x21, 0x00


	//----- nvinfo : EIATTR_KPARAM_INFO
	.align		4
.L_944:
        /*0038*/ 	.byte	0x04, 0x17
        /*003a*/ 	.short	(.L_946 - .L_945)
.L_945:
        /*003c*/ 	.word	0x00000000
        /*0040*/ 	.short	0x0000
        /*0042*/ 	.short	0x0000
        /*0044*/ 	.byte	0x00, 0xf5, 0x21, 0x00


	//----- nvinfo : EIATTR_SPARSE_MMA_MASK
	.align		4
.L_946:
        /*0048*/ 	.byte	0x03, 0x50
        /*004a*/ 	.short	0x0000


	//----- nvinfo : EIATTR_MAXREG_COUNT
	.align		4
        /*004c*/ 	.byte	0x03, 0x1b
        /*004e*/ 	.short	0x00ff


	//----- nvinfo : EIATTR_MERCURY_ISA_VERSION
	.align		4
        /*0050*/ 	.byte	0x03, 0x5f
        /*0052*/ 	.short	0x0101


	//----- nvinfo : EIATTR_VRC_CTA_INIT_COUNT
	.align		4
        /*0054*/ 	.byte	0x02, 0x4a
	.zero		1
	.zero		1


	//----- nvinfo : EIATTR_EXIT_INSTR_OFFSETS
	.align		4
        /*0058*/ 	.byte	0x04, 0x1c
        /*005a*/ 	.short	(.L_948 - .L_947)


	//   ....[0]....
.L_947:
        /*005c*/ 	.word	0x00000070


	//   ....[1]....
        /*0060*/ 	.word	0x00000130


	//----- nvinfo : EIATTR_CBANK_PARAM_SIZE
	.align		4
.L_948:
        /*0064*/ 	.byte	0x03, 0x19
        /*0066*/ 	.short	0x0018


	//----- nvinfo : EIATTR_PARAM_CBANK
	.align		4
        /*0068*/ 	.byte	0x04, 0x0a
        /*006a*/ 	.short	(.L_950 - .L_949)
	.align		4
.L_949:
        /*006c*/ 	.word	index@(.nv.constant0._Z11step_kernelPfS_fi)
        /*0070*/ 	.short	0x0380
        /*0072*/ 	.short	0x0018


	//----- nvinfo : EIATTR_SW_WAR
	.align		4
.L_950:
        /*0074*/ 	.byte	0x04, 0x36
        /*0076*/ 	.short	(.L_952 - .L_951)
.L_951:
        /*0078*/ 	.word	0x00000008
.L_952:


//--------------------- .nv.info._Z8tanh_bwdPfS_S_i --------------------------
	.section	.nv.info._Z8tanh_bwdPfS_S_i,"",@"SHT_CUDA_INFO"
	.sectionflags	@""
	.align	4


	//----- nvinfo : EIATTR_CUDA_API_VERSION
	.align		4
        /*0000*/ 	.byte	0x04, 0x37
        /*0002*/ 	.short	(.L_954 - .L_953)
.L_953:
        /*0004*/ 	.word	0x00000082


	//----- nvinfo : EIATTR_KPARAM_INFO
	.align		4
.L_954:
        /*0008*/ 	.byte	0x04, 0x17
        /*000a*/ 	.short	(.L_956 - .L_955)
.L_955:
        /*000c*/ 	.word	0x00000000
        /*0010*/ 	.short	0x0003
        /*0012*/ 	.short	0x0018
        /*0014*/ 	.byte	0x00, 0xf0, 0x11, 0x00


	//----- nvinfo : EIATTR_KPARAM_INFO
	.align		4
.L_956:
        /*0018*/ 	.byte	0x04, 0x17
        /*001a*/ 	.short	(.L_958 - .L_957)
.L_957:
        /*001c*/ 	.word	0x00000000
        /*0020*/ 	.short	0x0002
        /*0022*/ 	.short	0x0010
        /*0024*/ 	.byte	0x00, 0xf5, 0x21, 0x00


	//----- nvinfo : EIATTR_KPARAM_INFO
	.align		4
.L_958:
        /*0028*/ 	.byte	0x04, 0x17
        /*002a*/ 	.short	(.L_960 - .L_959)
.L_959:
        /*002c*/ 	.word	0x00000000
        /*0030*/ 	.short	0x0001
        /*0032*/ 	.short	0x0008
        /*0034*/ 	.byte	0x00, 0xf5, 0x21, 0x00


	//----- nvinfo : EIATTR_KPARAM_INFO
	.align		4
.L_960:
        /*0038*/ 	.byte	0x04, 0x17
        /*003a*/ 	.short	(.L_962 - .L_961)
.L_961:
        /*003c*/ 	.word	0x00000000
        /*0040*/ 	.short	0x0000
        /*0042*/ 	.short	0x0000
        /*0044*/ 	.byte	0x00, 0xf5, 0x21, 0x00


	//----- nvinfo : EIATTR_SPARSE_MMA_MASK
	.align		4
.L_962:
        /*0048*/ 	.byte	0x03, 0x50
        /*004a*/ 	.short	0x0000


	//----- nvinfo : EIATTR_MAXREG_COUNT
	.align		4
        /*004c*/ 	.byte	0x03, 0x1b
        /*004e*/ 	.short	0x00ff


	//----- nvinfo : EIATTR_MERCURY_ISA_VERSION
	.align		4
        /*0050*/ 	.byte	0x03, 0x5f
        /*0052*/ 	.short	0x0101


	//----- nvinfo : EIATTR_VRC_CTA_INIT_COUNT
	.align		4
        /*0054*/ 	.byte	0x02, 0x4a
	.zero		1
	.zero		1


	//----- nvinfo : EIATTR_EXIT_INSTR_OFFSETS
	.align		4
        /*0058*/ 	.byte	0x04, 0x1c
        /*005a*/ 	.short	(.L_964 - .L_963)


	//   ....[0]....
.L_963:
        /*005c*/ 	.word	0x00000070


	//   ....[1]....
        /*0060*/ 	.word	0x00000140


	//----- nvinfo : EIATTR_CBANK_PARAM_SIZE
	.align		4
.L_964:
        /*0064*/ 	.byte	0x03, 0x19
        /*0066*/ 	.short	0x001c


	//----- nvinfo : EIATTR_PARAM_CBANK
	.align		4
        /*0068*/ 	.byte	0x04, 0x0a
        /*006a*/ 	.short	(.L_966 - .L_965)
	.align		4
.L_965:
        /*006c*/ 	.word	index@(.nv.constant0._Z8tanh_bwdPfS_S_i)
        /*0070*/ 	.short	0x0380
        /*0072*/ 	.short	0x001c


	//----- nvinfo : EIATTR_SW_WAR
	.align		4
.L_966:
        /*0074*/ 	.byte	0x04, 0x36
        /*0076*/ 	.short	(.L_968 - .L_967)
.L_967:
        /*0078*/ 	.word	0x00000008
.L_968:


//--------------------- .nv.info._Z8tanh_fwdPfS_i --------------------------
	.section	.nv.info._Z8tanh_fwdPfS_i,"",@"SHT_CUDA_INFO"
	.sectionflags	@""
	.align	4


	//----- nvinfo : EIATTR_CUDA_API_VERSION
	.align		4
        /*0000*/ 	.byte	0x04, 0x37
        /*0002*/ 	.short	(.L_970 - .L_969)
.L_969:
        /*0004*/ 	.word	0x00000082


	//----- nvinfo : EIATTR_KPARAM_INFO
	.align		4
.L_970:
        /*0008*/ 	.byte	0x04, 0x17
        /*000a*/ 	.short	(.L_972 - .L_971)
.L_971:
        /*000c*/ 	.word	0x00000000
        /*0010*/ 	.short	0x0002
        /*0012*/ 	.short	0x0010
        /*0014*/ 	.byte	0x00, 0xf0, 0x11, 0x00


	//----- nvinfo : EIATTR_KPARAM_INFO
	.align		4
.L_972:
        /*0018*/ 	.byte	0x04, 0x17
        /*001a*/ 	.short	(.L_974 - .L_973)
.L_973:
        /*001c*/ 	.word	0x00000000
        /*0020*/ 	.short	0x0001
        /*0022*/ 	.short	0x0008
        /*0024*/ 	.byte	0x00, 0xf5, 0x21, 0x00


	//----- nvinfo : EIATTR_KPARAM_INFO
	.align		4
.L_974:
        /*0028*/ 	.byte	0x04, 0x17
        /*002a*/ 	.short	(.L_976 - .L_975)
.L_975:
        /*002c*/ 	.word	0x00000000
        /*0030*/ 	.short	0x0000
        /*0032*/ 	.short	0x0000
        /*0034*/ 	.byte	0x00, 0xf5, 0x21, 0x00


	//----- nvinfo : EIATTR_SPARSE_MMA_MASK
	.align		4
.L_976:
        /*0038*/ 	.byte	0x03, 0x50
        /*003a*/ 	.short	0x0000


	//----- nvinfo : EIATTR_MAXREG_COUNT
	.align		4
        /*003c*/ 	.byte	0x03, 0x1b
        /*003e*/ 	.short	0x00ff


	//----- nvinfo : EIATTR_MERCURY_ISA_VERSION
	.align		4
        /*0040*/ 	.byte	0x03, 0x5f
        /*0042*/ 	.short	0x0101


	//----- nvinfo : EIATTR_VRC_CTA_INIT_COUNT
	.align		4
        /*0044*/ 	.byte	0x02, 0x4a
	.zero		1
	.zero		1


	//----- nvinfo : EIATTR_EXIT_INSTR_OFFSETS
	.align		4
        /*0048*/ 	.byte	0x04, 0x1c
        /*004a*/ 	.short	(.L_978 - .L_977)


	//   ....[0]....
.L_977:
        /*004c*/ 	.word	0x00000070


	//   ....[1]....
        /*0050*/ 	.word	0x00000200


	//----- nvinfo : EIATTR_CBANK_PARAM_SIZE
	.align		4
.L_978:
        /*0054*/ 	.byte	0x03, 0x19
        /*0056*/ 	.short	0x0014


	//----- nvinfo : EIATTR_PARAM_CBANK
	.align		4
        /*0058*/ 	.byte	0x04, 0x0a
        /*005a*/ 	.short	(.L_980 - .L_979)
	.align		4
.L_979:
        /*005c*/ 	.word	index@(.nv.constant0._Z8tanh_fwdPfS_i)
        /*0060*/ 	.short	0x0380
        /*0062*/ 	.short	0x0014


	//----- nvinfo : EIATTR_SW_WAR
	.align		4
.L_980:
        /*0064*/ 	.byte	0x04, 0x36
        /*0066*/ 	.short	(.L_982 - .L_981)
.L_981:
        /*0068*/ 	.word	0x00000008
.L_982:


//--------------------- .nv.info._Z11sigmoid_bwdPfS_S_i --------------------------
	.section	.nv.info._Z11sigmoid_bwdPfS_S_i,"",@"SHT_CUDA_INFO"
	.sectionflags	@""
	.align	4


	//----- nvinfo : EIATTR_CUDA_API_VERSION
	.align		4
        /*0000*/ 	.byte	0x04, 0x37
        /*0002*/ 	.short	(.L_984 - .L_983)
.L_983:
        /*0004*/ 	.word	0x00000082


	//----- nvinfo : EIATTR_KPARAM_INFO
	.align		4
.L_984:
        /*0008*/ 	.byte	0x04, 0x17
        /*000a*/ 	.short	(.L_986 - .L_985)
.L_985:
        /*000c*/ 	.word	0x00000000
        /*0010*/ 	.short	0x0003
        /*0012*/ 	.short	0x0018
        /*0014*/ 	.byte	0x00, 0xf0, 0x11, 0x00


	//----- nvinfo : EIATTR_KPARAM_INFO
	.align		4
.L_986:
        /*0018*/ 	.byte	0x04, 0x17
        /*001a*/ 	.short	(.L_988 - .L_987)
.L_987:
        /*001c*/ 	.word	0x00000000
        /*0020*/ 	.short	0x0002
        /*0022*/ 	.short	0x0010
        /*0024*/ 	.byte	0x00, 0xf5, 0x21, 0x00


	//----- nvinfo : EIATTR_KPARAM_INFO
	.align		4
.L_988:
        /*0028*/ 	.byte	0x04, 0x17
        /*002a*/ 	.short	(.L_990 - .L_989)
.L_989:
        /*002c*/ 	.word	0x00000000
        /*0030*/ 	.short	0x0001
        /*0032*/ 	.short	0x0008
        /*0034*/ 	.byte	0x00, 0xf5, 0x21, 0x00


	//----- nvinfo : EIATTR_KPARAM_INFO
	.align		4
.L_990:
        /*0038*/ 	.byte	0x04, 0x17
        /*003a*/ 	.short	(.L_992 - .L_991)
.L_991:
        /*003c*/ 	.word	0x00000000
        /*0040*/ 	.short	0x0000
        /*0042*/ 	.short	0x0000
        /*0044*/ 	.byte	0x00, 0xf5, 0x21, 0x00


	//----- nvinfo : EIATTR_SPARSE_MMA_MASK
	.align		4
.L_992:
        /*0048*/ 	.byte	0x03, 0x50
        /*004a*/ 	.short	0x0000


	//----- nvinfo : EIATTR_MAXREG_COUNT
	.align		4
        /*004c*/ 	.byte	0x03, 0x1b
        /*004e*/ 	.short	0x00ff


	//----- nvinfo : EIATTR_MERCURY_ISA_VERSION
	.align		4
        /*0050*/ 	.byte	0x03, 0x5f
        /*0052*/ 	.short	0x0101


	//----- nvinfo : EIATTR_VRC_CTA_INIT_COUNT
	.align		4
        /*0054*/ 	.byte	0x02, 0x4a
	.zero		1
	.zero		1


	//----- nvinfo : EIATTR_EXIT_INSTR_OFFSETS
	.align		4
        /*0058*/ 	.byte	0x04, 0x1c
        /*005a*/ 	.short	(.L_994 - .L_993)


	//   ....[0]....
.L_993:
        /*005c*/ 	.word	0x00000070


	//   ....[1]....
        /*0060*/ 	.word	0x00000150


	//----- nvinfo : EIATTR_CBANK_PARAM_SIZE
	.align		4
.L_994:
        /*0064*/ 	.byte	0x03, 0x19
        /*0066*/ 	.short	0x001c


	//----- nvinfo : EIATTR_PARAM_CBANK
	.align		4
        /*0068*/ 	.byte	0x04, 0x0a
        /*006a*/ 	.short	(.L_996 - .L_995)
	.align		4
.L_995:
        /*006c*/ 	.word	index@(.nv.constant0._Z11sigmoid_bwdPfS_S_i)
        /*0070*/ 	.short	0x0380
        /*0072*/ 	.short	0x001c


	//----- nvinfo : EIATTR_SW_WAR
	.align		4
.L_996:
        /*0074*/ 	.byte	0x04, 0x36
        /*0076*/ 	.short	(.L_998 - .L_997)
.L_997:
        /*0078*/ 	.word	0x00000008
.L_998:


//--------------------- .nv.info._Z11sigmoid_fwdPfS_i --------------------------
	.section	.nv.info._Z11sigmoid_fwdPfS_i,"",@"SHT_CUDA_INFO"
	.sectionflags	@""
	.align	4


	//----- nvinfo : EIATTR_CUDA_API_VERSION
	.align		4
        /*0000*/ 	.byte	0x04, 0x37
        /*0002*/ 	.short	(.L_1000 - .L_999)
.L_999:
        /*0004*/ 	.word	0x00000082


	//----- nvinfo : EIATTR_KPARAM_INFO
	.align		4
.L_1000:
        /*0008*/ 	.byte	0x04, 0x17
        /*000a*/ 	.short	(.L_1002 - .L_1001)
.L_1001:
        /*000c*/ 	.word	0x00000000
        /*0010*/ 	.short	0x0002
        /*0012*/ 	.short	0x0010
        /*0014*/ 	.byte	0x00, 0xf0, 0x11, 0x00


	//----- nvinfo : EIATTR_KPARAM_INFO
	.align		4
.L_1002:
        /*0018*/ 	.byte	0x04, 0x17
        /*001a*/ 	.short	(.L_1004 - .L_1003)
.L_1003:
        /*001c*/ 	.word	0x00000000
        /*0020*/ 	.short	0x0001
        /*0022*/ 	.short	0x0008
        /*0024*/ 	.byte	0x00, 0xf5, 0x21, 0x00


	//----- nvinfo : EIATTR_KPARAM_INFO
	.align		4
.L_1004:
        /*0028*/ 	.byte	0x04, 0x17
        /*002a*/ 	.short	(.L_1006 - .L_1005)
.L_1005:
        /*002c*/ 	.word	0x00000000
        /*0030*/ 	.short	0x0000
        /*0032*/ 	.short	0x0000
        /*0034*/ 	.byte	0x00, 0xf5, 0x21, 0x00


	//----- nvinfo : EIATTR_SPARSE_MMA_MASK
	.align		4
.L_1006:
        /*0038*/ 	.byte	0x03, 0x50
        /*003a*/ 	.short	0x0000


	//----- nvinfo : EIATTR_MAXREG_COUNT
	.align		4
        /*003c*/ 	.byte	0x03, 0x1b
        /*003e*/ 	.short	0x00ff


	//----- nvinfo : EIATTR_MERCURY_ISA_VERSION
	.align		4
        /*0040*/ 	.byte	0x03, 0x5f
        /*0042*/ 	.short	0x0101


	//----- nvinfo : EIATTR_VRC_CTA_INIT_COUNT
	.align		4
        /*0044*/ 	.byte	0x02, 0x4a
	.zero		1
	.zero		1


	//----- nvinfo : EIATTR_EXIT_INSTR_OFFSETS
	.align		4
        /*0048*/ 	.byte	0x04, 0x1c
        /*004a*/ 	.short	(.L_1008 - .L_1007)


	//   ....[0]....
.L_1007:
        /*004c*/ 	.word	0x00000070


	//   ....[1]....
        /*0050*/ 	.word	0x00000260


	//----- nvinfo : EIATTR_CRS_STACK_SIZE
	.align		4
.L_1008:
        /*0054*/ 	.byte	0x04, 0x1e
        /*0056*/ 	.short	(.L_1010 - .L_1009)
.L_1009:
        /*0058*/ 	.word	0x00000000


	//----- nvinfo : EIATTR_CBANK_PARAM_SIZE
	.align		4
.L_1010:
        /*005c*/ 	.byte	0x03, 0x19
        /*005e*/ 	.short	0x0014


	//----- nvinfo : EIATTR_PARAM_CBANK
	.align		4
        /*0060*/ 	.byte	0x04, 0x0a
        /*0062*/ 	.short	(.L_1012 - .L_1011)
	.align		4
.L_1011:
        /*0064*/ 	.word	index@(.nv.constant0._Z11sigmoid_fwdPfS_i)
        /*0068*/ 	.short	0x0380
        /*006a*/ 	.short	0x0014


	//----- nvinfo : EIATTR_SW_WAR
	.align		4
.L_1012:
        /*006c*/ 	.byte	0x04, 0x36
        /*006e*/ 	.short	(.L_1014 - .L_1013)
.L_1013:
        /*0070*/ 	.word	0x00000008
.L_1014:


//--------------------- .nv.info._Z8relu_bwdPfS_S_i --------------------------
	.section	.nv.info._Z8relu_bwdPfS_S_i,"",@"SHT_CUDA_INFO"
	.sectionflags	@""
	.align	4


	//----- nvinfo : EIATTR_CUDA_API_VERSION
	.align		4
        /*0000*/ 	.byte	0x04, 0x37
        /*0002*/ 	.short	(.L_1016 - .L_1015)
.L_1015:
        /*0004*/ 	.word	0x00000082


	//----- nvinfo : EIATTR_KPARAM_INFO
	.align		4
.L_1016:
        /*0008*/ 	.byte	0x04, 0x17
        /*000a*/ 	.short	(.L_1018 - .L_1017)
.L_1017:
        /*000c*/ 	.word	0x00000000
        /*0010*/ 	.short	0x0003
        /*0012*/ 	.short	0x0018
        /*0014*/ 	.byte	0x00, 0xf0, 0x11, 0x00


	//----- nvinfo : EIATTR_KPARAM_INFO
	.align		4
.L_1018:
        /*0018*/ 	.byte	0x04, 0x17
        /*001a*/ 	.short	(.L_1020 - .L_1019)
.L_1019:
        /*001c*/ 	.word	0x00000000
        /*0020*/ 	.short	0x0002
        /*0022*/ 	.short	0x0010
        /*0024*/ 	.byte	0x00, 0xf5, 0x21, 0x00


	//----- nvinfo : EIATTR_KPARAM_INFO
	.align		4
.L_1020:
        /*0028*/ 	.byte	0x04, 0x17
        /*002a*/ 	.short	(.L_1022 - .L_1021)
.L_1021:
        /*002c*/ 	.word	0x00000000
        /*0030*/ 	.short	0x0001
        /*0032*/ 	.short	0x0008
        /*0034*/ 	.byte	0x00, 0xf5, 0x21, 0x00


	//----- nvinfo : EIATTR_KPARAM_INFO
	.align		4
.L_1022:
        /*0038*/ 	.byte	0x04, 0x17
        /*003a*/ 	.short	(.L_1024 - .L_1023)
.L_1023:
        /*003c*/ 	.word	0x00000000
        /*0040*/ 	.short	0x0000
        /*0042*/ 	.short	0x0000
        /*0044*/ 	.byte	0x00, 0xf5, 0x21, 0x00


	//----- nvinfo : EIATTR_SPARSE_MMA_MASK
	.align		4
.L_1024:
        /*0048*/ 	.byte	0x03, 0x50
        /*004a*/ 	.short	0x0000


	//----- nvinfo : EIATTR_MAXREG_COUNT
	.align		4
        /*004c*/ 	.byte	0x03, 0x1b
        /*004e*/ 	.short	0x00ff


	//----- nvinfo : EIATTR_MERCURY_ISA_VERSION
	.align		4
        /*0050*/ 	.byte	0x03, 0x5f
        /*0052*/ 	.short	0x0101


	//----- nvinfo : EIATTR_VRC_CTA_INIT_COUNT
	.align		4
        /*0054*/ 	.byte	0x02, 0x4a
	.zero		1
	.zero		1


	//----- nvinfo : EIATTR_EXIT_INSTR_OFFSETS
	.align		4
        /*0058*/ 	.byte	0x04, 0x1c
        /*005a*/ 	.short	(.L_1026 - .L_1025)


	//   ....[0]....
.L_1025:
        /*005c*/ 	.word	0x00000070


	//   ....[1]....
        /*0060*/ 	.word	0x00000140


	//----- nvinfo : EIATTR_CBANK_PARAM_SIZE
	.align		4
.L_1026:
        /*0064*/ 	.byte	0x03, 0x19
        /*0066*/ 	.short	0x001c


	//----- nvinfo : EIATTR_PARAM_CBANK
	.align		4
        /*0068*/ 	.byte	0x04, 0x0a
        /*006a*/ 	.short	(.L_1028 - .L_1027)
	.align		4
.L_1027:
        /*006c*/ 	.word	index@(.nv.constant0._Z8relu_bwdPfS_S_i)
        /*0070*/ 	.short	0x0380
        /*0072*/ 	.short	0x001c


	//----- nvinfo : EIATTR_SW_WAR
	.align		4
.L_1028:
        /*0074*/ 	.byte	0x04, 0x36
        /*0076*/ 	.short	(.L_1030 - .L_1029)
.L_1029:
        /*0078*/ 	.word	0x00000008
.L_1030:


//--------------------- .nv.info._Z8gelu_bwdPfS_S_i --------------------------
	.section	.nv.info._Z8gelu_bwdPfS_S_i,"",@"SHT_CUDA_INFO"
	.sectionflags	@""
	.align	4


	//----- nvinfo : EIATTR_CUDA_API_VERSION
	.align		4
        /*0000*/ 	.byte	0x04, 0x37
        /*0002*/ 	.short	(.L_1032 - .L_1031)
.L_1031:
        /*0004*/ 	.word	0x00000082


	//----- nvinfo : EIATTR_KPARAM_INFO
	.align		4
.L_1032:
        /*0008*/ 	.byte	0x04, 0x17
        /*000a*/ 	.short	(.L_1034 - .L_1033)
.L_1033:
        /*000c*/ 	.word	0x00000000
        /*0010*/ 	.short	0x0003
        /*0012*/ 	.short	0x0018
        /*0014*/ 	.byte	0x00, 0xf0, 0x11, 0x00


	//----- nvinfo : EIATTR_KPARAM_INFO
	.align		4
.L_1034:
        /*0018*/ 	.byte	0x04, 0x17
        /*001a*/ 	.short	(.L_1036 - .L_1035)
.L_1035:
        /*001c*/ 	.word	0x00000000
        /*0020*/ 	.short	0x0002
        /*0022*/ 	.short	0x0010
        /*0024*/ 	.byte	0x00, 0xf5, 0x21, 0x00


	//----- nvinfo : EIATTR_KPARAM_INFO
	.align		4
.L_1036:
        /*0028*/ 	.byte	0x04, 0x17
        /*002a*/ 	.short	(.L_1038 - .L_1037)
.L_1037:
        /*002c*/ 	.word	0x00000000
        /*0030*/ 	.short	0x0001
        /*0032*/ 	.short	0x0008
        /*0034*/ 	.byte	0x00, 0xf5, 0x21, 0x00


	//----- nvinfo : EIATTR_KPARAM_INFO
	.align		4
.L_1038:
        /*0038*/ 	.byte	0x04, 0x17
        /*003a*/ 	.short	(.L_1040 - .L_1039)
.L_1039:
        /*003c*/ 	.word	0x00000000
        /*0040*/ 	.short	0x0000
        /*0042*/ 	.short	0x0000
        /*0044*/ 	.byte	0x00, 0xf5, 0x21, 0x00


	//----- nvinfo : EIATTR_SPARSE_MMA_MASK
	.align		4
.L_1040:
        /*0048*/ 	.byte	0x03, 0x50
        /*004a*/ 	.short	0x0000


	//----- nvinfo : EIATTR_MAXREG_COUNT
	.align		4
        /*004c*/ 	.byte	0x03, 0x1b
        /*004e*/ 	.short	0x00ff


	//----- nvinfo : EIATTR_MERCURY_ISA_VERSION
	.align		4
        /*0050*/ 	.byte	0x03, 0x5f
        /*0052*/ 	.short	0x0101


	//----- nvinfo : EIATTR_VRC_CTA_INIT_COUNT
	.align		4
        /*0054*/ 	.byte	0x02, 0x4a
	.zero		1
	.zero		1


	//----- nvinfo : EIATTR_EXIT_INSTR_OFFSETS
	.align		4
        /*0058*/ 	.byte	0x04, 0x1c
        /*005a*/ 	.short	(.L_1042 - .L_1041)


	//   ....[0]....
.L_1041:
        /*005c*/ 	.word	0x00000070


	//   ....[1]....
        /*0060*/ 	.word	0x00000310


	//----- nvinfo : EIATTR_CBANK_PARAM_SIZE
	.align		4
.L_1042:
        /*0064*/ 	.byte	0x03, 0x19
        /*0066*/ 	.short	0x001c


	//----- nvinfo : EIATTR_PARAM_CBANK
	.align		4
        /*0068*/ 	.byte	0x04, 0x0a
        /*006a*/ 	.short	(.L_1044 - .L_1043)
	.align		4
.L_1043:
        /*006c*/ 	.word	index@(.nv.constant0._Z8gelu_bwdPfS_S_i)
        /*0070*/ 	.short	0x0380
        /*0072*/ 	.short	0x001c


	//----- nvinfo : EIATTR_SW_WAR
	.align		4
.L_1044:
        /*0074*/ 	.byte	0x04, 0x36
        /*0076*/ 	.short	(.L_1046 - .L_1045)
.L_1045:
        /*0078*/ 	.word	0x00000008
.L_1046:


//--------------------- .nv.info._Z8gelu_fwdPfS_i --------------------------
	.section	.nv.info._Z8gelu_fwdPfS_i,"",@"SHT_CUDA_INFO"
	.sectionflags	@""
	.align	4


	//----- nvinfo : EIATTR_CUDA_API_VERSION
	.align		4
        /*0000*/ 	.byte	0x04, 0x37
        /*0002*/ 	.short	(.L_1048 - .L_1047)
.L_1047:
        /*0004*/ 	.word	0x00000082


	//----- nvinfo : EIATTR_KPARAM_INFO
	.align		4
.L_1048:
        /*0008*/ 	.byte	0x04, 0x17
        /*000a*/ 	.short	(.L_1050 - .L_1049)
.L_1049:
        /*000c*/ 	.word	0x00000000
        /*0010*/ 	.short	0x0002
        /*0012*/ 	.short	0x0010
        /*0014*/ 	.byte	0x00, 0xf0, 0x11, 0x00


	//----- nvinfo : EIATTR_KPARAM_INFO
	.align		4
.L_1050:
        /*0018*/ 	.byte	0x04, 0x17
        /*001a*/ 	.short	(.L_1052 - .L_1051)
.L_1051:
        /*001c*/ 	.word	0x00000000
        /*0020*/ 	.short	0x0001
        /*0022*/ 	.short	0x0008
        /*0024*/ 	.byte	0x00, 0xf5, 0x21, 0x00


	//----- nvinfo : EIATTR_KPARAM_INFO
	.align		4
.L_1052:
        /*0028*/ 	.byte	0x04, 0x17
        /*002a*/ 	.short	(.L_1054 - .L_1053)
.L_1053:
        /*002c*/ 	.word	0x00000000
        /*0030*/ 	.short	0x0000
        /*0032*/ 	.short	0x0000
        /*0034*/ 	.byte	0x00, 0xf5, 0x21, 0x00


	//----- nvinfo : EIATTR_SPARSE_MMA_MASK
	.align		4
.L_1054:
        /*0038*/ 	.byte	0x03, 0x50
        /*003a*/ 	.short	0x0000


	//----- nvinfo : EIATTR_MAXREG_COUNT
	.align		4
        /*003c*/ 	.byte	0x03, 0x1b
        /*003e*/ 	.short	0x00ff


	//----- nvinfo : EIATTR_MERCURY_ISA_VERSION
	.align		4
        /*0040*/ 	.byte	0x03, 0x5f
        /*0042*/ 	.short	0x0101


	//----- nvinfo : EIATTR_VRC_CTA_INIT_COUNT
	.align		4
        /*0044*/ 	.byte	0x02, 0x4a
	.zero		1
	.zero		1


	//----- nvinfo : EIATTR_EXIT_INSTR_OFFSETS
	.align		4
        /*0048*/ 	.byte	0x04, 0x1c
        /*004a*/ 	.short	(.L_1056 - .L_1055)


	//   ....[0]....
.L_1055:
        /*004c*/ 	.word	0x00000070


	//   ....[1]....
        /*0050*/ 	.word	0x00000270


	//----- nvinfo : EIATTR_CBANK_PARAM_SIZE
	.align		4
.L_1056:
        /*0054*/ 	.byte	0x03, 0x19
        /*0056*/ 	.short	0x0014


	//----- nvinfo : EIATTR_PARAM_CBANK
	.align		4
        /*0058*/ 	.byte	0x04, 0x0a
        /*005a*/ 	.short	(.L_1058 - .L_1057)
	.align		4
.L_1057:
        /*005c*/ 	.word	index@(.nv.constant0._Z8gelu_fwdPfS_i)
        /*0060*/ 	.short	0x0380
        /*0062*/ 	.short	0x0014


	//----- nvinfo : EIATTR_SW_WAR
	.align		4
.L_1058:
        /*0064*/ 	.byte	0x04, 0x36
        /*0066*/ 	.short	(.L_1060 - .L_1059)
.L_1059:
        /*0068*/ 	.word	0x00000008
.L_1060:


//--------------------- .nv.info._Z8relu_fwdPfS_i --------------------------
	.section	.nv.info._Z8relu_fwdPfS_i,"",@"SHT_CUDA_INFO"
	.sectionflags	@""
	.align	4


	//----- nvinfo : EIATTR_CUDA_API_VERSION
	.align		4
        /*0000*/ 	.byte	0x04, 0x37
        /*0002*/ 	.short	(.L_1062 - .L_1061)
.L_1061:
        /*0004*/ 	.word	0x00000082


	//----- nvinfo : EIATTR_KPARAM_INFO
	.align		4
.L_1062:
        /*0008*/ 	.byte	0x04, 0x17
        /*000a*/ 	.short	(.L_1064 - .L_1063)
.L_1063:
        /*000c*/ 	.word	0x00000000
        /*0010*/ 	.short	0x0002
        /*0012*/ 	.short	0x0010
        /*0014*/ 	.byte	0x00, 0xf0, 0x11, 0x00


	//----- nvinfo : EIATTR_KPARAM_INFO
	.align		4
.L_1064:
        /*0018*/ 	.byte	0x04, 0x17
        /*001a*/ 	.short	(.L_1066 - .L_1065)
.L_1065:
        /*001c*/ 	.word	0x00000000
        /*0020*/ 	.short	0x0001
        /*0022*/ 	.short	0x0008
        /*0024*/ 	.byte	0x00, 0xf5, 0x21, 0x00


	//----- nvinfo : EIATTR_KPARAM_INFO
	.align		4
.L_1066:
        /*0028*/ 	.byte	0x04, 0x17
        /*002a*/ 	.short	(.L_1068 - .L_1067)
.L_1067:
        /*002c*/ 	.word	0x00000000
        /*0030*/ 	.short	0x0000
        /*0032*/ 	.short	0x0000
        /*0034*/ 	.byte	0x00, 0xf5, 0x21, 0x00


	//----- nvinfo : EIATTR_SPARSE_MMA_MASK
	.align		4
.L_1068:
        /*0038*/ 	.byte	0x03, 0x50
        /*003a*/ 	.short	0x0000


	//----- nvinfo : EIATTR_MAXREG_COUNT
	.align		4
        /*003c*/ 	.byte	0x03, 0x1b
        /*003e*/ 	.short	0x00ff


	//----- nvinfo : EIATTR_MERCURY_ISA_VERSION
	.align		4
        /*0040*/ 	.byte	0x03, 0x5f
        /*0042*/ 	.short	0x0101


	//----- nvinfo : EIATTR_VRC_CTA_INIT_COUNT
	.align		4
        /*0044*/ 	.byte	0x02, 0x4a
	.zero		1
	.zero		1


	//----- nvinfo : EIATTR_EXIT_INSTR_OFFSETS
	.align		4
        /*0048*/ 	.byte	0x04, 0x1c
        /*004a*/ 	.short	(.L_1070 - .L_1069)


	//   ....[0]....
.L_1069:
        /*004c*/ 	.word	0x00000070


	//   ....[1]....
        /*0050*/ 	.word	0x00000100


	//----- nvinfo : EIATTR_CBANK_PARAM_SIZE
	.align		4
.L_1070:
        /*0054*/ 	.byte	0x03, 0x19
        /*0056*/ 	.short	0x0014


	//----- nvinfo : EIATTR_PARAM_CBANK
	.align		4
        /*0058*/ 	.byte	0x04, 0x0a
        /*005a*/ 	.short	(.L_1072 - .L_1071)
	.align		4
.L_1071:
        /*005c*/ 	.word	index@(.nv.constant0._Z8relu_fwdPfS_i)
        /*0060*/ 	.short	0x0380
        /*0062*/ 	.short	0x0014


	//----- nvinfo : EIATTR_SW_WAR
	.align		4
.L_1072:
        /*0064*/ 	.byte	0x04, 0x36
        /*0066*/ 	.short	(.L_1074 - .L_1073)
.L_1073:
        /*0068*/ 	.word	0x00000008
.L_1074:


//--------------------- .nv.info._Z7pow_bwdPffS_S_i --------------------------
	.section	.nv.info._Z7pow_bwdPffS_S_i,"",@"SHT_CUDA_INFO"
	.sectionflags	@""
	.align	4


	//----- nvinfo : EIATTR_CUDA_API_VERSION
	.align		4
        /*0000*/ 	.byte	0x04, 0x37
        /*0002*/ 	.short	(.L_1076 - .L_1075)
.L_1075:
        /*0004*/ 	.word	0x00000082


	//----- nvinfo : EIATTR_KPARAM_INFO
	.align		4
.L_1076:
        /*0008*/ 	.byte	0x04, 0x17
        /*000a*/ 	.short	(.L_1078 - .L_1077)
.L_1077:
        /*000c*/ 	.word	0x00000000
        /*0010*/ 	.short	0x0004
        /*0012*/ 	.short	0x0020
        /*0014*/ 	.byte	0x00, 0xf0, 0x11, 0x00


	//----- nvinfo : EIATTR_KPARAM_INFO
	.align		4
.L_1078:
        /*0018*/ 	.byte	0x04, 0x17
        /*001a*/ 	.short	(.L_1080 - .L_1079)
.L_1079:
        /*001c*/ 	.word	0x00000000
        /*0020*/ 	.short	0x0003
        /*0022*/ 	.short	0x0018
        /*0024*/ 	.byte	0x00, 0xf5, 0x21, 0x00


	//----- nvinfo : EIATTR_KPARAM_INFO
	.align		4
.L_1080:
        /*0028*/ 	.byte	0x04, 0x17
        /*002a*/ 	.short	(.L_1082 - .L_1081)
.L_1081:
        /*002c*/ 	.word	0x00000000
        /*0030*/ 	.short	0x0002
        /*0032*/ 	.short	0x0010
        /*0034*/ 	.byte	0x00, 0xf5, 0x21, 0x00


	//----- nvinfo : EIATTR_KPARAM_INFO
	.align		4
.L_1082:
        /*0038*/ 	.byte	0x04, 0x17
        /*003a*/ 	.short	(.L_1084 - .L_1083)
.L_1083:
        /*003c*/ 	.word	0x00000000
        /*0040*/ 	.short	0x0001
        /*0042*/ 	.short	0x0008
        /*0044*/ 	.byte	0x00, 0xf0, 0x11, 0x00


	//----- nvinfo : EIATTR_KPARAM_INFO
	.align		4
.L_1084:
        /*0048*/ 	.byte	0x04, 0x17
        /*004a*/ 	.short	(.L_1086 - .L_1085)
.L_1085:
        /*004c*/ 	.word	0x00000000
        /*0050*/ 	.short	0x0000
        /*0052*/ 	.short	0x0000
        /*0054*/ 	.byte	0x00, 0xf5, 0x21, 0x00


	//----- nvinfo : EIATTR_SPARSE_MMA_MASK
	.align		4
.L_1086:
        /*0058*/ 	.byte	0x03, 0x50
        /*005a*/ 	.short	0x0000


	//----- nvinfo : EIATTR_MAXREG_COUNT
	.align		4
        /*005c*/ 	.byte	0x03, 0x1b
        /*005e*/ 	.short	0x00ff


	//----- nvinfo : EIATTR_MERCURY_ISA_VERSION
	.align		4
        /*0060*/ 	.byte	0x03, 0x5f
        /*0062*/ 	.short	0x0101


	//----- nvinfo : EIATTR_VRC_CTA_INIT_COUNT
	.align		4
        /*0064*/ 	.byte	0x02, 0x4a
	.zero		1
	.zero		1


	//----- nvinfo : EIATTR_EXIT_INSTR_OFFSETS
	.align		4
        /*0068*/ 	.byte	0x04, 0x1c
        /*006a*/ 	.short	(.L_1088 - .L_1087)


	//   ....[0]....
.L_1087:
        /*006c*/ 	.word	0x00000070


	//   ....[1]....
        /*0070*/ 	.word	0x00000710


	//----- nvinfo : EIATTR_CRS_STACK_SIZE
	.align		4
.L_1088:
        /*0074*/ 	.byte	0x04, 0x1e
        /*0076*/ 	.short	(.L_1090 - .L_1089)
.L_1089:
        /*0078*/ 	.word	0x00000000


	//----- nvinfo : EIATTR_CBANK_PARAM_SIZE
	.align		4
.L_1090:
        /*007c*/ 	.byte	0x03, 0x19
        /*007e*/ 	.short	0x0024


	//----- nvinfo : EIATTR_PARAM_CBANK
	.align		4
        /*0080*/ 	.byte	0x04, 0x0a
        /*0082*/ 	.short	(.L_1092 - .L_1091)
	.align		4
.L_1091:
        /*0084*/ 	.word	index@(.nv.constant0._Z7pow_bwdPffS_S_i)
        /*0088*/ 	.short	0x0380
        /*008a*/ 	.short	0x0024


	//----- nvinfo : EIATTR_SW_WAR
	.align		4
.L_1092:
        /*008c*/ 	.byte	0x04, 0x36
        /*008e*/ 	.short	(.L_1094 - .L_1093)
.L_1093:
        /*0090*/ 	.word	0x00000008
.L_1094:


//--------------------- .nv.info._Z7pow_fwdPffS_i --------------------------
	.section	.nv.info._Z7pow_fwdPffS_i,"",@"SHT_CUDA_INFO"
	.sectionflags	@""
	.align	4


	//----- nvinfo : EIATTR_CUDA_API_VERSION
	.align		4
        /*0000*/ 	.byte	0x04, 0x37
        /*0002*/ 	.short	(.L_1096 - .L_1095)
.L_1095:
        /*0004*/ 	.word	0x00000082


	//----- nvinfo : EIATTR_KPARAM_INFO
	.align		4
.L_1096:
        /*0008*/ 	.byte	0x04, 0x17
        /*000a*/ 	.short	(.L_1098 - .L_1097)
.L_1097:
        /*000c*/ 	.word	0x00000000
        /*0010*/ 	.short	0x0003
        /*0012*/ 	.short	0x0018
        /*0014*/ 	.byte	0x00, 0xf0, 0x11, 0x00


	//----- nvinfo : EIATTR_KPARAM_INFO
	.align		4
.L_1098:
        /*0018*/ 	.byte	0x04, 0x17
        /*001a*/ 	.short	(.L_1100 - .L_1099)
.L_1099:
        /*001c*/ 	.word	0x00000000
        /*0020*/ 	.short	0x0002
        /*0022*/ 	.short	0x0010
        /*0024*/ 	.byte	0x00, 0xf5, 0x21, 0x00


	//----- nvinfo : EIATTR_KPARAM_INFO
	.align		4
.L_1100:
        /*0028*/ 	.byte	0x04, 0x17
        /*002a*/ 	.short	(.L_1102 - .L_1101)
.L_1101:
        /*002c*/ 	.word	0x00000000
        /*0030*/ 	.short	0x0001
        /*0032*/ 	.short	0x0008
        /*0034*/ 	.byte	0x00, 0xf0, 0x11, 0x00


	//----- nvinfo : EIATTR_KPARAM_INFO
	.align		4
.L_1102:
        /*0038*/ 	.byte	0x04, 0x17
        /*003a*/ 	.short	(.L_1104 - .L_1103)
.L_1103:
        /*003c*/ 	.word	0x00000000
        /*0040*/ 	.short	0x0000
        /*0042*/ 	.short	0x0000
        /*0044*/ 	.byte	0x00, 0xf5, 0x21, 0x00


	//----- nvinfo : EIATTR_SPARSE_MMA_MASK
	.align		4
.L_1104:
        /*0048*/ 	.byte	0x03, 0x50
        /*004a*/ 	.short	0x0000


	//----- nvinfo : EIATTR_MAXREG_COUNT
	.align		4
        /*004c*/ 	.byte	0x03, 0x1b
        /*004e*/ 	.short	0x00ff


	//----- nvinfo : EIATTR_MERCURY_ISA_VERSION
	.align		4
        /*0050*/ 	.byte	0x03, 0x5f
        /*0052*/ 	.short	0x0101


	//----- nvinfo : EIATTR_VRC_CTA_INIT_COUNT
	.align		4
        /*0054*/ 	.byte	0x02, 0x4a
	.zero		1
	.zero		1


	//----- nvinfo : EIATTR_EXIT_INSTR_OFFSETS
	.align		4
        /*0058*/ 	.byte	0x04, 0x1c
        /*005a*/ 	.short	(.L_1106 - .L_1105)


	//   ....[0]....
.L_1105:
        /*005c*/ 	.word	0x00000070


	//   ....[1]....
        /*0060*/ 	.word	0x000006b0


	//----- nvinfo : EIATTR_CRS_STACK_SIZE
	.align		4
.L_1106:
        /*0064*/ 	.byte	0x04, 0x1e
        /*0066*/ 	.short	(.L_1108 - .L_1107)
.L_1107:
        /*0068*/ 	.word	0x00000000


	//----- nvinfo : EIATTR_CBANK_PARAM_SIZE
	.align		4
.L_1108:
        /*006c*/ 	.byte	0x03, 0x19
        /*006e*/ 	.short	0x001c


	//----- nvinfo : EIATTR_PARAM_CBANK
	.align		4
        /*0070*/ 	.byte	0x04, 0x0a
        /*0072*/ 	.short	(.L_1110 - .L_1109)
	.align		4
.L_1109:
        /*0074*/ 	.word	index@(.nv.constant0._Z7pow_fwdPffS_i)
        /*0078*/ 	.short	0x0380
        /*007a*/ 	.short	0x001c


	//----- nvinfo : EIATTR_SW_WAR
	.align		4
.L_1110:
        /*007c*/ 	.byte	0x04, 0x36
        /*007e*/ 	.short	(.L_1112 - .L_1111)
.L_1111:
        /*0080*/ 	.word	0x00000008
.L_1112:


//--------------------- .nv.info._Z7div_bwdPfS_S_S_S_i --------------------------
	.section	.nv.info._Z7div_bwdPfS_S_S_S_i,"",@"SHT_CUDA_INFO"
	.sectionflags	@""
	.align	4


	//----- nvinfo : EIATTR_CUDA_API_VERSION
	.align		4
        /*0000*/ 	.byte	0x04, 0x37
        /*0002*/ 	.short	(.L_1114 - .L_1113)
.L_1113:
        /*0004*/ 	.word	0x00000082


	//----- nvinfo : EIATTR_KPARAM_INFO
	.align		4
.L_1114:
        /*0008*/ 	.byte	0x04, 0x17
        /*000a*/ 	.short	(.L_1116 - .L_1115)
.L_1115:
        /*000c*/ 	.word	0x00000000
        /*0010*/ 	.short	0x0005
        /*0012*/ 	.short	0x0028
        /*0014*/ 	.byte	0x00, 0xf0, 0x11, 0x00


	//----- nvinfo : EIATTR_KPARAM_INFO
	.align		4
.L_1116:
        /*0018*/ 	.byte	0x04, 0x17
        /*001a*/ 	.short	(.L_1118 - .L_1117)
.L_1117:
        /*001c*/ 	.word	0x00000000
        /*0020*/ 	.short	0x0004
        /*0022*/ 	.short	0x0020
        /*0024*/ 	.byte	0x00, 0xf5, 0x21, 0x00


	//----- nvinfo : EIATTR_KPARAM_INFO
	.align		4
.L_1118:
        /*0028*/ 	.byte	0x04, 0x17
        /*002a*/ 	.short	(.L_1120 - .L_1119)
.L_1119:
        /*002c*/ 	.word	0x00000000
        /*0030*/ 	.short	0x0003
        /*0032*/ 	.short	0x0018
        /*0034*/ 	.byte	0x00, 0xf5, 0x21, 0x00


	//----- nvinfo : EIATTR_KPARAM_INFO
	.align		4
.L_1120:
        /*0038*/ 	.byte	0x04, 0x17
        /*003a*/ 	.short	(.L_1122 - .L_1121)
.L_1121:
        /*003c*/ 	.word	0x00000000
        /*0040*/ 	.short	0x0002
        /*0042*/ 	.short	0x0010
        /*0044*/ 	.byte	0x00, 0xf5, 0x21, 0x00


	//----- nvinfo : EIATTR_KPARAM_INFO
	.align		4
.L_1122:
        /*0048*/ 	.byte	0x04, 0x17
        /*004a*/ 	.short	(.L_1124 - .L_1123)
.L_1123:
        /*004c*/ 	.word	0x00000000
        /*0050*/ 	.short	0x0001
        /*0052*/ 	.short	0x0008
        /*0054*/ 	.byte	0x00, 0xf5, 0x21, 0x00


	//----- nvinfo : EIATTR_KPARAM_INFO
	.align		4
.L_1124:
        /*0058*/ 	.byte	0x04, 0x17
        /*005a*/ 	.short	(.L_1126 - .L_1125)
.L_1125:
        /*005c*/ 	.word	0x00000000
        /*0060*/ 	.short	0x0000
        /*0062*/ 	.short	0x0000
        /*0064*/ 	.byte	0x00, 0xf5, 0x21, 0x00


	//----- nvinfo : EIATTR_SPARSE_MMA_MASK
	.align		4
.L_1126:
        /*0068*/ 	.byte	0x03, 0x50
        /*006a*/ 	.short	0x0000


	//----- nvinfo : EIATTR_MAXREG_COUNT
	.align		4
        /*006c*/ 	.byte	0x03, 0x1b
        /*006e*/ 	.short	0x00ff


	//----- nvinfo : EIATTR_MERCURY_ISA_VERSION
	.align		4
        /*0070*/ 	.byte	0x03, 0x5f
        /*0072*/ 	.short	0x0101


	//----- nvinfo : EIATTR_VRC_CTA_INIT_COUNT
	.align		4
        /*0074*/ 	.byte	0x02, 0x4a
	.zero		1
	.zero		1


	//----- nvinfo : EIATTR_EXIT_INSTR_OFFSETS
	.align		4
        /*0078*/ 	.byte	0x04, 0x1c
        /*007a*/ 	.short	(.L_1128 - .L_1127)


	//   ....[0]....
.L_1127:
        /*007c*/ 	.word	0x00000070


	//   ....[1]....
        /*0080*/ 	.word	0x00000360


	//----- nvinfo : EIATTR_CRS_STACK_SIZE
	.align		4
.L_1128:
        /*0084*/ 	.byte	0x04, 0x1e
        /*0086*/ 	.short	(.L_1130 - .L_1129)
.L_1129:
        /*0088*/ 	.word	0x00000000


	//----- nvinfo : EIATTR_CBANK_PARAM_SIZE
	.align		4
.L_1130:
        /*008c*/ 	.byte	0x03, 0x19
        /*008e*/ 	.short	0x002c


	//----- nvinfo : EIATTR_PARAM_CBANK
	.align		4
        /*0090*/ 	.byte	0x04, 0x0a
        /*0092*/ 	.short	(.L_1132 - .L_1131)
	.align		4
.L_1131:
        /*0094*/ 	.word	index@(.nv.constant0._Z7div_bwdPfS_S_S_S_i)
        /*0098*/ 	.short	0x0380
        /*009a*/ 	.short	0x002c


	//----- nvinfo : EIATTR_SW_WAR
	.align		4
.L_1132:
        /*009c*/ 	.byte	0x04, 0x36
        /*009e*/ 	.short	(.L_1134 - .L_1133)
.L_1133:
        /*00a0*/ 	.word	0x00000008
.L_1134:


//--------------------- .nv.info._Z7div_fwdPfS_S_i --------------------------
	.section	.nv.info._Z7div_fwdPfS_S_i,"",@"SHT_CUDA_INFO"
	.sectionflags	@""
	.align	4


	//----- nvinfo : EIATTR_CUDA_API_VERSION
	.align		4
        /*0000*/ 	.byte	0x04, 0x37
        /*0002*/ 	.short	(.L_1136 - .L_1135)
.L_1135:
        /*0004*/ 	.word	0x00000082


	//----- nvinfo : EIATTR_KPARAM_INFO
	.align		4
.L_1136:
        /*0008*/ 	.byte	0x04, 0x17
        /*000a*/ 	.short	(.L_1138 - .L_1137)
.L_1137:
        /*000c*/ 	.word	0x00000000
        /*0010*/ 	.short	0x0003
        /*0012*/ 	.short	0x0018
        /*0014*/ 	.byte	0x00, 0xf0, 0x11, 0x00


	//----- nvinfo : EIATTR_KPARAM_INFO
	.align		4
.L_1138:
        /*0018*/ 	.byte	0x04, 0x17
        /*001a*/ 	.short	(.L_1140 - .L_1139)
.L_1139:
        /*001c*/ 	.word	0x00000000
        /*0020*/ 	.short	0x0002
        /*0022*/ 	.short	0x0010
        /*0024*/ 	.byte	0x00, 0xf5, 0x21, 0x00


	//----- nvinfo : EIATTR_KPARAM_INFO
	.align		4
.L_1140:
        /*0028*/ 	.byte	0x04, 0x17
        /*002a*/ 	.short	(.L_1142 - .L_1141)
.L_1141:
        /*002c*/ 	.word	0x00000000
        /*0030*/ 	.short	0x0001
        /*0032*/ 	.short	0x0008
        /*0034*/ 	.byte	0x00, 0xf5, 0x21, 0x00


	//----- nvinfo : EIATTR_KPARAM_INFO
	.align		4
.L_1142:
        /*0038*/ 	.byte	0x04, 0x17
        /*003a*/ 	.short	(.L_1144 - .L_1143)
.L_1143:
        /*003c*/ 	.word	0x00000000
        /*0040*/ 	.short	0x0000
        /*0042*/ 	.short	0x0000
        /*0044*/ 	.byte	0x00, 0xf5, 0x21, 0x00


	//----- nvinfo : EIATTR_SPARSE_MMA_MASK
	.align		4
.L_1144:
        /*0048*/ 	.byte	0x03, 0x50
        /*004a*/ 	.short	0x0000


	//----- nvinfo : EIATTR_MAXREG_COUNT
	.align		4
        /*004c*/ 	.byte	0x03, 0x1b
        /*004e*/ 	.short	0x00ff


	//----- nvinfo : EIATTR_MERCURY_ISA_VERSION
	.align		4
        /*0050*/ 	.byte	0x03, 0x5f
        /*0052*/ 	.short	0x0101


	//----- nvinfo : EIATTR_VRC_CTA_INIT_COUNT
	.align		4
        /*0054*/ 	.byte	0x02, 0x4a
	.zero		1
	.zero		1


	//----- nvinfo : EIATTR_EXIT_INSTR_OFFSETS
	.align		4
        /*0058*/ 	.byte	0x04, 0x1c
        /*005a*/ 	.short	(.L_1146 - .L_1145)


	//   ....[0]....
.L_1145:
        /*005c*/ 	.word	0x00000070


	//   ....[1]....
        /*0060*/ 	.word	0x000001f0


	//----- nvinfo : EIATTR_CRS_STACK_SIZE
	.align		4
.L_1146:
        /*0064*/ 	.byte	0x04, 0x1e
        /*0066*/ 	.short	(.L_1148 - .L_1147)
.L_1147:
        /*0068*/ 	.word	0x00000000


	//----- nvinfo : EIATTR_CBANK_PARAM_SIZE
	.align		4
.L_1148:
        /*006c*/ 	.byte	0x03, 0x19
        /*006e*/ 	.short	0x001c


	//----- nvinfo : EIATTR_PARAM_CBANK
	.align		4
        /*0070*/ 	.byte	0x04, 0x0a
        /*0072*/ 	.short	(.L_1150 - .L_1149)
	.align		4
.L_1149:
        /*0074*/ 	.word	index@(.nv.constant0._Z7div_fwdPfS_S_i)
        /*0078*/ 	.short	0x0380
        /*007a*/ 	.short	0x001c


	//----- nvinfo : EIATTR_SW_WAR
	.align		4
.L_1150:
        /*007c*/ 	.byte	0x04, 0x36
        /*007e*/ 	.short	(.L_1152 - .L_1151)
.L_1151:
        /*0080*/ 	.word	0x00000008
.L_1152:


//--------------------- .nv.info._Z7mul_bwdPfS_S_S_S_i --------------------------
	.section	.nv.info._Z7mul_bwdPfS_S_S_S_i,"",@"SHT_CUDA_INFO"
	.sectionflags	@""
	.align	4


	//----- nvinfo : EIATTR_CUDA_API_VERSION
	.align		4
        /*0000*/ 	.byte	0x04, 0x37
        /*0002*/ 	.short	(.L_1154 - .L_1153)
.L_1153:
        /*0004*/ 	.word	0x00000082


	//----- nvinfo : EIATTR_KPARAM_INFO
	.align		4
.L_1154:
        /*0008*/ 	.byte	0x04, 0x17
        /*000a*/ 	.short	(.L_1156 - .L_1155)
.L_1155:
        /*000c*/ 	.word	0x00000000
        /*0010*/ 	.short	0x0005
        /*0012*/ 	.short	0x0028
        /*0014*/ 	.byte	0x00, 0xf0, 0x11, 0x00


	//----- nvinfo : EIATTR_KPARAM_INFO
	.align		4
.L_1156:
        /*0018*/ 	.byte	0x04, 0x17
        /*001a*/ 	.short	(.L_1158 - .L_1157)
.L_1157:
        /*001c*/ 	.word	0x00000000
        /*0020*/ 	.short	0x0004
        /*0022*/ 	.short	0x0020
        /*0024*/ 	.byte	0x00, 0xf5, 0x21, 0x00


	//----- nvinfo : EIATTR_KPARAM_INFO
	.align		4
.L_1158:
        /*0028*/ 	.byte	0x04, 0x17
        /*002a*/ 	.short	(.L_1160 - .L_1159)
.L_1159:
        /*002c*/ 	.word	0x00000000
        /*0030*/ 	.short	0x0003
        /*0032*/ 	.short	0x0018
        /*0034*/ 	.byte	0x00, 0xf5, 0x21, 0x00


	//----- nvinfo : EIATTR_KPARAM_INFO
	.align		4
.L_1160:
        /*0038*/ 	.byte	0x04, 0x17
        /*003a*/ 	.short	(.L_1162 - .L_1161)
.L_1161:
        /*003c*/ 	.word	0x00000000
        /*0040*/ 	.short	0x0002
        /*0042*/ 	.short	0x0010
        /*0044*/ 	.byte	0x00, 0xf5, 0x21, 0x00


	//----- nvinfo : EIATTR_KPARAM_INFO
	.align		4
.L_1162:
        /*0048*/ 	.byte	0x04, 0x17
        /*004a*/ 	.short	(.L_1164 - .L_1163)
.L_1163:
        /*004c*/ 	.word	0x00000000
        /*0050*/ 	.short	0x0001
        /*0052*/ 	.short	0x0008
        /*0054*/ 	.byte	0x00, 0xf5, 0x21, 0x00


	//----- nvinfo : EIATTR_KPARAM_INFO
	.align		4
.L_1164:
        /*0058*/ 	.byte	0x04, 0x17
        /*005a*/ 	.short	(.L_1166 - .L_1165)
.L_1165:
        /*005c*/ 	.word	0x00000000
        /*0060*/ 	.short	0x0000
        /*0062*/ 	.short	0x0000
        /*0064*/ 	.byte	0x00, 0xf5, 0x21, 0x00


	//----- nvinfo : EIATTR_SPARSE_MMA_MASK
	.align		4
.L_1166:
        /*0068*/ 	.byte	0x03, 0x50
        /*006a*/ 	.short	0x0000


	//----- nvinfo : EIATTR_MAXREG_COUNT
	.align		4
        /*006c*/ 	.byte	0x03, 0x1b
        /*006e*/ 	.short	0x00ff


	//----- nvinfo : EIATTR_MERCURY_ISA_VERSION
	.align		4
        /*0070*/ 	.byte	0x03, 0x5f
        /*0072*/ 	.short	0x0101


	//----- nvinfo : EIATTR_VRC_CTA_INIT_COUNT
	.align		4
        /*0074*/ 	.byte	0x02, 0x4a
	.zero		1
	.zero		1


	//----- nvinfo : EIATTR_EXIT_INSTR_OFFSETS
	.align		4
        /*0078*/ 	.byte	0x04, 0x1c
        /*007a*/ 	.short	(.L_1168 - .L_1167)


	//   ....[0]....
.L_1167:
        /*007c*/ 	.word	0x00000070


	//   ....[1]....
        /*0080*/ 	.word	0x000001b0


	//----- nvinfo : EIATTR_CBANK_PARAM_SIZE
	.align		4
.L_1168:
        /*0084*/ 	.byte	0x03, 0x19
        /*0086*/ 	.short	0x002c


	//----- nvinfo : EIATTR_PARAM_CBANK
	.align		4
        /*0088*/ 	.byte	0x04, 0x0a
        /*008a*/ 	.short	(.L_1170 - .L_1169)
	.align		4
.L_1169:
        /*008c*/ 	.word	index@(.nv.constant0._Z7mul_bwdPfS_S_S_S_i)
        /*0090*/ 	.short	0x0380
        /*0092*/ 	.short	0x002c


	//----- nvinfo : EIATTR_SW_WAR
	.align		4
.L_1170:
        /*0094*/ 	.byte	0x04, 0x36
        /*0096*/ 	.short	(.L_1172 - .L_1171)
.L_1171:
        /*0098*/ 	.word	0x00000008
.L_1172:


//--------------------- .nv.info._Z7mul_fwdPfS_S_i --------------------------
	.section	.nv.info._Z7mul_fwdPfS_S_i,"",@"SHT_CUDA_INFO"
	.sectionflags	@""
	.align	4


	//----- nvinfo : EIATTR_CUDA_API_VERSION
	.align		4
        /*0000*/ 	.byte	0x04, 0x37
        /*0002*/ 	.short	(.L_1174 - .L_1173)
.L_1173:
        /*0004*/ 	.word	0x00000082


	//----- nvinfo : EIATTR_KPARAM_INFO
	.align		4
.L_1174:
        /*0008*/ 	.byte	0x04, 0x17
        /*000a*/ 	.short	(.L_1176 - .L_1175)
.L_1175:
        /*000c*/ 	.word	0x00000000
        /*0010*/ 	.short	0x0003
        /*0012*/ 	.short	0x0018
        /*0014*/ 	.byte	0x00, 0xf0, 0x11, 0x00


	//----- nvinfo : EIATTR_KPARAM_INFO
	.align		4
.L_1176:
        /*0018*/ 	.byte	0x04, 0x17
        /*001a*/ 	.short	(.L_1178 - .L_1177)
.L_1177:
        /*001c*/ 	.word	0x00000000
        /*0020*/ 	.short	0x0002
        /*0022*/ 	.short	0x0010
        /*0024*/ 	.byte	0x00, 0xf5, 0x21, 0x00


	//----- nvinfo : EIATTR_KPARAM_INFO
	.align		4
.L_1178:
        /*0028*/ 	.byte	0x04, 0x17
        /*002a*/ 	.short	(.L_1180 - .L_1179)
.L_1179:
        /*002c*/ 	.word	0x00000000
        /*0030*/ 	.short	0x0001
        /*0032*/ 	.short	0x0008
        /*0034*/ 	.byte	0x00, 0xf5, 0x21, 0x00


	//----- nvinfo : EIATTR_KPARAM_INFO
	.align		4
.L_1180:
        /*0038*/ 	.byte	0x04, 0x17
        /*003a*/ 	.short	(.L_1182 - .L_1181)
.L_1181:
        /*003c*/ 	.word	0x00000000
        /*0040*/ 	.short	0x0000
        /*0042*/ 	.short	0x0000
        /*0044*/ 	.byte	0x00, 0xf5, 0x21, 0x00


	//----- nvinfo : EIATTR_SPARSE_MMA_MASK
	.align		4
.L_1182:
        /*0048*/ 	.byte	0x03, 0x50
        /*004a*/ 	.short	0x0000


	//----- nvinfo : EIATTR_MAXREG_COUNT
	.align		4
        /*004c*/ 	.byte	0x03, 0x1b
        /*004e*/ 	.short	0x00ff


	//----- nvinfo : EIATTR_MERCURY_ISA_VERSION
	.align		4
        /*0050*/ 	.byte	0x03, 0x5f
        /*0052*/ 	.short	0x0101


	//----- nvinfo : EIATTR_VRC_CTA_INIT_COUNT
	.align		4
        /*0054*/ 	.byte	0x02, 0x4a
	.zero		1
	.zero		1


	//----- nvinfo : EIATTR_EXIT_INSTR_OFFSETS
	.align		4
        /*0058*/ 	.byte	0x04, 0x1c
        /*005a*/ 	.short	(.L_1184 - .L_1183)


	//   ....[0]....
.L_1183:
        /*005c*/ 	.word	0x00000070


	//   ....[1]....
        /*0060*/ 	.word	0x00000130


	//----- nvinfo : EIATTR_CBANK_PARAM_SIZE
	.align		4
.L_1184:
        /*0064*/ 	.byte	0x03, 0x19
        /*0066*/ 	.short	0x001c


	//----- nvinfo : EIATTR_PARAM_CBANK
	.align		4
        /*0068*/ 	.byte	0x04, 0x0a
        /*006a*/ 	.short	(.L_1186 - .L_1185)
	.align		4
.L_1185:
        /*006c*/ 	.word	index@(.nv.constant0._Z7mul_fwdPfS_S_i)
        /*0070*/ 	.short	0x0380
        /*0072*/ 	.short	0x001c


	//----- nvinfo : EIATTR_SW_WAR
	.align		4
.L_1186:
        /*0074*/ 	.byte	0x04, 0x36
        /*0076*/ 	.short	(.L_1188 - .L_1187)
.L_1187:
        /*0078*/ 	.word	0x00000008
.L_1188:


//--------------------- .nv.info._Z7sub_bwdPfS_S_i --------------------------
	.section	.nv.info._Z7sub_bwdPfS_S_i,"",@"SHT_CUDA_INFO"
	.sectionflags	@""
	.align	4


	//----- nvinfo : EIATTR_CUDA_API_VERSION
	.align		4
        /*0000*/ 	.byte	0x04, 0x37
        /*0002*/ 	.short	(.L_1190 - .L_1189)
.L_1189:
        /*0004*/ 	.word	0x00000082


	//----- nvinfo : EIATTR_KPARAM_INFO
	.align		4
.L_1190:
        /*0008*/ 	.byte	0x04, 0x17
        /*000a*/ 	.short	(.L_1192 - .L_1191)
.L_1191:
        /*000c*/ 	.word	0x00000000
        /*0010*/ 	.short	0x0003
        /*0012*/ 	.short	0x0018
        /*0014*/ 	.byte	0x00, 0xf0, 0x11, 0x00


	//----- nvinfo : EIATTR_KPARAM_INFO
	.align		4
.L_1192:
        /*0018*/ 	.byte	0x04, 0x17
        /*001a*/ 	.short	(.L_1194 - .L_1193)
.L_1193:
        /*001c*/ 	.word	0x00000000
        /*0020*/ 	.short	0x0002
        /*0022*/ 	.short	0x0010
        /*0024*/ 	.byte	0x00, 0xf5, 0x21, 0x00


	//----- nvinfo : EIATTR_KPARAM_INFO
	.align		4
.L_1194:
        /*0028*/ 	.byte	0x04, 0x17
        /*002a*/ 	.short	(.L_1196 - .L_1195)
.L_1195:
        /*002c*/ 	.word	0x00000000
        /*0030*/ 	.short	0x0001
        /*0032*/ 	.short	0x0008
        /*0034*/ 	.byte	0x00, 0xf5, 0x21, 0x00


	//----- nvinfo : EIATTR_KPARAM_INFO
	.align		4
.L_1196:
        /*0038*/ 	.byte	0x04, 0x17
        /*003a*/ 	.short	(.L_1198 - .L_1197)
.L_1197:
        /*003c*/ 	.word	0x00000000
        /*0040*/ 	.short	0x0000
        /*0042*/ 	.short	0x0000
        /*0044*/ 	.byte	0x00, 0xf5, 0x21, 0x00


	//----- nvinfo : EIATTR_SPARSE_MMA_MASK
	.align		4
.L_1198:
        /*0048*/ 	.byte	0x03, 0x50
        /*004a*/ 	.short	0x0000


	//----- nvinfo : EIATTR_MAXREG_COUNT
	.align		4
        /*004c*/ 	.byte	0x03, 0x1b
        /*004e*/ 	.short	0x00ff


	//----- nvinfo : EIATTR_MERCURY_ISA_VERSION
	.align		4
        /*0050*/ 	.byte	0x03, 0x5f
        /*0052*/ 	.short	0x0101


	//----- nvinfo : EIATTR_VRC_CTA_INIT_COUNT
	.align		4
        /*0054*/ 	.byte	0x02, 0x4a
	.zero		1
	.zero		1


	//----- nvinfo : EIATTR_EXIT_INSTR_OFFSETS
	.align		4
        /*0058*/ 	.byte	0x04, 0x1c
        /*005a*/ 	.short	(.L_1200 - .L_1199)


	//   ....[0]....
.L_1199:
        /*005c*/ 	.word	0x00000070


	//   ....[1]....
        /*0060*/ 	.word	0x00000140


	//----- nvinfo : EIATTR_CBANK_PARAM_SIZE
	.align		4
.L_1200:
        /*0064*/ 	.byte	0x03, 0x19
        /*0066*/ 	.short	0x001c


	//----- nvinfo : EIATTR_PARAM_CBANK
	.align		4
        /*0068*/ 	.byte	0x04, 0x0a
        /*006a*/ 	.short	(.L_1202 - .L_1201)
	.align		4
.L_1201:
        /*006c*/ 	.word	index@(.nv.constant0._Z7sub_bwdPfS_S_i)
        /*0070*/ 	.short	0x0380
        /*0072*/ 	.short	0x001c


	//----- nvinfo : EIATTR_SW_WAR
	.align		4
.L_1202:
        /*0074*/ 	.byte	0x04, 0x36
        /*0076*/ 	.short	(.L_1204 - .L_1203)
.L_1203:
        /*0078*/ 	.word	0x00000008
.L_1204:


//--------------------- .nv.info._Z7sub_fwdPfS_S_i --------------------------
	.section	.nv.info._Z7sub_fwdPfS_S_i,"",@"SHT_CUDA_INFO"
	.sectionflags	@""
	.align	4


	//----- nvinfo : EIATTR_CUDA_API_VERSION
	.align		4
        /*0000*/ 	.byte	0x04, 0x37
        /*0002*/ 	.short	(.L_1206 - .L_1205)
.L_1205:
        /*0004*/ 	.word	0x00000082


	//----- nvinfo : EIATTR_KPARAM_INFO
	.align		4
.L_1206:
        /*0008*/ 	.byte	0x04, 0x17
        /*000a*/ 	.short	(.L_1208 - .L_1207)
.L_1207:
        /*000c*/ 	.word	0x00000000
        /*0010*/ 	.short	0x0003
        /*0012*/ 	.short	0x0018
        /*0014*/ 	.byte	0x00, 0xf0, 0x11, 0x00


	//----- nvinfo : EIATTR_KPARAM_INFO
	.align		4
.L_1208:
        /*0018*/ 	.byte	0x04, 0x17
        /*001a*/ 	.short	(.L_1210 - .L_1209)
.L_1209:
        /*001c*/ 	.word	0x00000000
        /*0020*/ 	.short	0x0002
        /*0022*/ 	.short	0x0010
        /*0024*/ 	.byte	0x00, 0xf5, 0x21, 0x00


	//----- nvinfo : EIATTR_KPARAM_INFO
	.align		4
.L_1210:
        /*0028*/ 	.byte	0x04, 0x17
        /*002a*/ 	.short	(.L_1212 - .L_1211)
.L_1211:
        /*002c*/ 	.word	0x00000000
        /*0030*/ 	.short	0x0001
        /*0032*/ 	.short	0x0008
        /*0034*/ 	.byte	0x00, 0xf5, 0x21, 0x00


	//----- nvinfo : EIATTR_KPARAM_INFO
	.align		4
.L_1212:
        /*0038*/ 	.byte	0x04, 0x17
        /*003a*/ 	.short	(.L_1214 - .L_1213)
.L_1213:
        /*003c*/ 	.word	0x00000000
        /*0040*/ 	.short	0x0000
        /*0042*/ 	.short	0x0000
        /*0044*/ 	.byte	0x00, 0xf5, 0x21, 0x00


	//----- nvinfo : EIATTR_SPARSE_MMA_MASK
	.align		4
.L_1214:
        /*0048*/ 	.byte	0x03, 0x50
        /*004a*/ 	.short	0x0000


	//----- nvinfo : EIATTR_MAXREG_COUNT
	.align		4
        /*004c*/ 	.byte	0x03, 0x1b
        /*004e*/ 	.short	0x00ff


	//----- nvinfo : EIATTR_MERCURY_ISA_VERSION
	.align		4
        /*0050*/ 	.byte	0x03, 0x5f
        /*0052*/ 	.short	0x0101


	//----- nvinfo : EIATTR_VRC_CTA_INIT_COUNT
	.align		4
        /*0054*/ 	.byte	0x02, 0x4a
	.zero		1
	.zero		1


	//----- nvinfo : EIATTR_EXIT_INSTR_OFFSETS
	.align		4
        /*0058*/ 	.byte	0x04, 0x1c
        /*005a*/ 	.short	(.L_1216 - .L_1215)


	//   ....[0]....
.L_1215:
        /*005c*/ 	.word	0x00000070


	//   ....[1]....
        /*0060*/ 	.word	0x00000130


	//----- nvinfo : EIATTR_CBANK_PARAM_SIZE
	.align		4
.L_1216:
        /*0064*/ 	.byte	0x03, 0x19
        /*0066*/ 	.short	0x001c


	//----- nvinfo : EIATTR_PARAM_CBANK
	.align		4
        /*0068*/ 	.byte	0x04, 0x0a
        /*006a*/ 	.short	(.L_1218 - .L_1217)
	.align		4
.L_1217:
        /*006c*/ 	.word	index@(.nv.constant0._Z7sub_fwdPfS_S_i)
        /*0070*/ 	.short	0x0380
        /*0072*/ 	.short	0x001c


	//----- nvinfo : EIATTR_SW_WAR
	.align		4
.L_1218:
        /*0074*/ 	.byte	0x04, 0x36
        /*0076*/ 	.short	(.L_1220 - .L_1219)
.L_1219:
        /*0078*/ 	.word	0x00000008
.L_1220:


//--------------------- .nv.info._Z7add_bwdPfS_S_i --------------------------
	.section	.nv.info._Z7add_bwdPfS_S_i,"",@"SHT_CUDA_INFO"
	.sectionflags	@""
	.align	4


	//----- nvinfo : EIATTR_CUDA_API_VERSION
	.align		4
        /*0000*/ 	.byte	0x04, 0x37
        /*0002*/ 	.short	(.L_1222 - .L_1221)
.L_1221:
        /*0004*/ 	.word	0x00000082


	//----- nvinfo : EIATTR_KPARAM_INFO
	.align		4
.L_1222:
        /*0008*/ 	.byte	0x04, 0x17
        /*000a*/ 	.short	(.L_1224 - .L_1223)
.L_1223:
        /*000c*/ 	.word	0x00000000
        /*0010*/ 	.short	0x0003
        /*0012*/ 	.short	0x0018
        /*0014*/ 	.byte	0x00, 0xf0, 0x11, 0x00


	//----- nvinfo : EIATTR_KPARAM_INFO
	.align		4
.L_1224:
        /*0018*/ 	.byte	0x04, 0x17
        /*001a*/ 	.short	(.L_1226 - .L_1225)
.L_1225:
        /*001c*/ 	.word	0x00000000
        /*0020*/ 	.short	0x0002
        /*0022*/ 	.short	0x0010
        /*0024*/ 	.byte	0x00, 0xf5, 0x21, 0x00


	//----- nvinfo : EIATTR_KPARAM_INFO
	.align		4
.L_1226:
        /*0028*/ 	.byte	0x04, 0x17
        /*002a*/ 	.short	(.L_1228 - .L_1227)
.L_1227:
        /*002c*/ 	.word	0x00000000
        /*0030*/ 	.short	0x0001
        /*0032*/ 	.short	0x0008
        /*0034*/ 	.byte	0x00, 0xf5, 0x21, 0x00


	//----- nvinfo : EIATTR_KPARAM_INFO
	.align		4
.L_1228:
        /*0038*/ 	.byte	0x04, 0x17
        /*003a*/ 	.short	(.L_1230 - .L_1229)
.L_1229:
        /*003c*/ 	.word	0x00000000
        /*0040*/ 	.short	0x0000
        /*0042*/ 	.short	0x0000
        /*0044*/ 	.byte	0x00, 0xf5, 0x21, 0x00


	//----- nvinfo : EIATTR_SPARSE_MMA_MASK
	.align		4
.L_1230:
        /*0048*/ 	.byte	0x03, 0x50
        /*004a*/ 	.short	0x0000


	//----- nvinfo : EIATTR_MAXREG_COUNT
	.align		4
        /*004c*/ 	.byte	0x03, 0x1b
        /*004e*/ 	.short	0x00ff


	//----- nvinfo : EIATTR_MERCURY_ISA_VERSION
	.align		4
        /*0050*/ 	.byte	0x03, 0x5f
        /*0052*/ 	.short	0x0101


	//----- nvinfo : EIATTR_VRC_CTA_INIT_COUNT
	.align		4
        /*0054*/ 	.byte	0x02, 0x4a
	.zero		1
	.zero		1


	//----- nvinfo : EIATTR_EXIT_INSTR_OFFSETS
	.align		4
        /*0058*/ 	.byte	0x04, 0x1c
        /*005a*/ 	.short	(.L_1232 - .L_1231)


	//   ....[0]....
.L_1231:
        /*005c*/ 	.word	0x00000070


	//   ....[1]....
        /*0060*/ 	.word	0x00000130


	//----- nvinfo : EIATTR_CBANK_PARAM_SIZE
	.align		4
.L_1232:
        /*0064*/ 	.byte	0x03, 0x19
        /*0066*/ 	.short	0x001c


	//----- nvinfo : EIATTR_PARAM_CBANK
	.align		4
        /*0068*/ 	.byte	0x04, 0x0a
        /*006a*/ 	.short	(.L_1234 - .L_1233)
	.align		4
.L_1233:
        /*006c*/ 	.word	index@(.nv.constant0._Z7add_bwdPfS_S_i)
        /*0070*/ 	.short	0x0380
        /*0072*/ 	.short	0x001c


	//----- nvinfo : EIATTR_SW_WAR
	.align		4
.L_1234:
        /*0074*/ 	.byte	0x04, 0x36
        /*0076*/ 	.short	(.L_1236 - .L_1235)
.L_1235:
        /*0078*/ 	.word	0x00000008
.L_1236:


//--------------------- .nv.info._Z7add_fwdPfS_S_i --------------------------
	.section	.nv.info._Z7add_fwdPfS_S_i,"",@"SHT_CUDA_INFO"
	.sectionflags	@""
	.align	4


	//----- nvinfo : EIATTR_CUDA_API_VERSION
	.align		4
        /*0000*/ 	.byte	0x04, 0x37
        /*0002*/ 	.short	(.L_1238 - .L_1237)
.L_1237:
        /*0004*/ 	.word	0x00000082


	//----- nvinfo : EIATTR_KPARAM_INFO
	.align		4
.L_1238:
        /*0008*/ 	.byte	0x04, 0x17
        /*000a*/ 	.short	(.L_1240 - .L_1239)
.L_1239:
        /*000c*/ 	.word	0x00000000
        /*0010*/ 	.short	0x0003
        /*0012*/ 	.short	0x0018
        /*0014*/ 	.byte	0x00, 0xf0, 0x11, 0x00


	//----- nvinfo : EIATTR_KPARAM_INFO
	.align		4
.L_1240:
        /*0018*/ 	.byte	0x04, 0x17
        /*001a*/ 	.short	(.L_1242 - .L_1241)
.L_1241:
        /*001c*/ 	.word	0x00000000
        /*0020*/ 	.short	0x0002
        /*0022*/ 	.short	0x0010
        /*0024*/ 	.byte	0x00, 0xf5, 0x21, 0x00


	//----- nvinfo : EIATTR_KPARAM_INFO
	.align		4
.L_1242:
        /*0028*/ 	.byte	0x04, 0x17
        /*002a*/ 	.short	(.L_1244 - .L_1243)
.L_1243:
        /*002c*/ 	.word	0x00000000
        /*0030*/ 	.short	0x0001
        /*0032*/ 	.short	0x0008
        /*0034*/ 	.byte	0x00, 0xf5, 0x21, 0x00


	//----- nvinfo : EIATTR_KPARAM_INFO
	.align		4
.L_1244:
        /*0038*/ 	.byte	0x04, 0x17
        /*003a*/ 	.short	(.L_1246 - .L_1245)
.L_1245:
        /*003c*/ 	.word	0x00000000
        /*0040*/ 	.short	0x0000
        /*0042*/ 	.short	0x0000
        /*0044*/ 	.byte	0x00, 0xf5, 0x21, 0x00


	//----- nvinfo : EIATTR_SPARSE_MMA_MASK
	.align		4
.L_1246:
        /*0048*/ 	.byte	0x03, 0x50
        /*004a*/ 	.short	0x0000


	//----- nvinfo : EIATTR_MAXREG_COUNT
	.align		4
        /*004c*/ 	.byte	0x03, 0x1b
        /*004e*/ 	.short	0x00ff


	//----- nvinfo : EIATTR_MERCURY_ISA_VERSION
	.align		4
        /*0050*/ 	.byte	0x03, 0x5f
        /*0052*/ 	.short	0x0101


	//----- nvinfo : EIATTR_VRC_CTA_INIT_COUNT
	.align		4
        /*0054*/ 	.byte	0x02, 0x4a
	.zero		1
	.zero		1


	//----- nvinfo : EIATTR_EXIT_INSTR_OFFSETS
	.align		4
        /*0058*/ 	.byte	0x04, 0x1c
        /*005a*/ 	.short	(.L_1248 - .L_1247)


	//   ....[0]....
.L_1247:
        /*005c*/ 	.word	0x00000070


	//   ....[1]....
        /*0060*/ 	.word	0x00000130


	//----- nvinfo : EIATTR_CBANK_PARAM_SIZE
	.align		4
.L_1248:
        /*0064*/ 	.byte	0x03, 0x19
        /*0066*/ 	.short	0x001c


	//----- nvinfo : EIATTR_PARAM_CBANK
	.align		4
        /*0068*/ 	.byte	0x04, 0x0a
        /*006a*/ 	.short	(.L_1250 - .L_1249)
	.align		4
.L_1249:
        /*006c*/ 	.word	index@(.nv.constant0._Z7add_fwdPfS_S_i)
        /*0070*/ 	.short	0x0380
        /*0072*/ 	.short	0x001c


	//----- nvinfo : EIATTR_SW_WAR
	.align		4
.L_1250:
        /*0074*/ 	.byte	0x04, 0x36
        /*0076*/ 	.short	(.L_1252 - .L_1251)
.L_1251:
        /*0078*/ 	.word	0x00000008
.L_1252:


//--------------------- .nv.callgraph             --------------------------
	.section	.nv.callgraph,"",@"SHT_CUDA_CALLGRAPH"
	.align	4
	.sectionentsize	8
	.align		4
        /*0000*/ 	.word	0x00000000
	.align		4
        /*0004*/ 	.word	0xffffffff
	.align		4
        /*0008*/ 	.word	0x00000000
	.align		4
        /*000c*/ 	.word	0xfffffffe
	.align		4
        /*0010*/ 	.word	0x00000000
	.align		4
        /*0014*/ 	.word	0xfffffffd
	.align		4
        /*0018*/ 	.word	0x00000000
	.align		4
        /*001c*/ 	.word	0xfffffffc


//--------------------- .nv.constant4             --------------------------
	.section	.nv.constant4,"a",@progbits
	.align	8
	.align		8
.nv.constant4:
        /*0000*/ 	.dword	precalc_xorwow_matrix
	.align		8
        /*0008*/ 	.dword	precalc_xorwow_offset_matrix
	.align		8
        /*0010*/ 	.dword	mrg32k3aM1
	.align		8
        /*0018*/ 	.dword	mrg32k3aM2
	.align		8
        /*0020*/ 	.dword	mrg32k3aM1SubSeq
	.align		8
        /*0028*/ 	.dword	mrg32k3aM2SubSeq
	.align		8
        /*0030*/ 	.dword	mrg32k3aM1Seq
	.align		8
        /*0038*/ 	.dword	mrg32k3aM2Seq


//--------------------- .nv.constant3             --------------------------
	.section	.nv.constant3,"a",@progbits
	.align	8
.nv.constant3:
	.type		__cr_lgamma_table,@object
	.size		__cr_lgamma_table,(.L_8 - __cr_lgamma_table)
__cr_lgamma_table:
        /*0000*/ 	.byte	0x00, 0x00, 0x00, 0x00, 0x00, 0x00, 0x00, 0x00, 0x00, 0x00, 0x00, 0x00, 0x00, 0x00, 0x00, 0x00
        /*0010*/ 	.byte	0xef, 0x39, 0xfa, 0xfe, 0x42, 0x2e, 0xe6, 0x3f, 0x02, 0x20, 0x2a, 0xfa, 0x0b, 0xab, 0xfc, 0x3f
        /*0020*/ 	.byte	0xf9, 0x2c, 0x92, 0x7c, 0xa7, 0x6c, 0x09, 0x40, 0xc9, 0x79, 0x44, 0x3c, 0x64, 0x26, 0x13, 0x40
        /*0030*/ 	.byte	0xca, 0x01, 0xcf, 0x3a, 0x27, 0x51, 0x1a, 0x40, 0x30, 0xcc, 0x2d, 0xf3, 0xe1, 0x0c, 0x21, 0x40
        /*0040*/ 	.byte	0x0d, 0xb7, 0xfc, 0x82, 0x8e, 0x35, 0x25, 0x40
.L_8:


//--------------------- .text.softmax_fwd_kernel  --------------------------
	.section	.text.softmax_fwd_kernel,"ax",@progbits
	.align	128
        .global         softmax_fwd_kernel
        .type           softmax_fwd_kernel,@function
        .size           softmax_fwd_kernel,(.L_x_539 - softmax_fwd_kernel)
        .other          softmax_fwd_kernel,@"STO_CUDA_ENTRY STV_DEFAULT"
softmax_fwd_kernel:
.text.softmax_fwd_kernel:
[----:B------:R-:W-:Y:S01]  /*0000*/  LDC R1, c[0x0][0x37c] ;  /* 0x0000df00ff017b82 */ /* 0x000fe20000000800 */
[----:B------:R-:W0:Y:S07]  /*0010*/  S2R R3, SR_TID.X ;  /* 0x0000000000037919 */ /* 0x000e2e0000002100 */
[----:B------:R-:W0:Y:S01]  /*0020*/  S2UR UR4, SR_CTAID.X ;  /* 0x00000000000479c3 */ /* 0x000e220000002500 */
[----:B------:R-:W1:Y:S07]  /*0030*/  LDCU UR5, c[0x0][0x390] ;  /* 0x00007200ff0577ac */ /* 0x000e6e0008000800 */
[----:B------:R-:W0:Y:S02]  /*0040*/  LDC R2, c[0x0][0x360] ;  /* 0x0000d800ff027b82 */ /* 0x000e240000000800 */
[----:B0-----:R-:W-:-:S05]  /*0050*/  IMAD R2, R2, UR4, R3 ;  /* 0x0000000402027c24 */ /* 0x001fca000f8e0203 */
[----:B-1----:R-:W-:-:S13]  /*0060*/  ISETP.GE.AND P0, PT, R2, UR5, PT ;  /* 0x0000000502007c0c */ /* 0x002fda000bf06270 */
[----:B------:R-:W-:Y:S05]  /*0070*/  @P0 EXIT ;  /* 0x000000000000094d */ /* 0x000fea0003800000 */
[----:B------:R-:W0:Y:S01]  /*0080*/  LDCU UR5, c[0x0][0x394] ;  /* 0x00007280ff0577ac */ /* 0x000e220008000800 */
[----:B------:R-:W-:Y:S01]  /*0090*/  HFMA2 R0, -RZ, RZ, -10824, -13904 ;  /* 0xf149f2caff007431 */ /* 0x000fe200000001ff */
[----:B------:R-:W1:Y:S01]  /*00a0*/  LDCU.64 UR12, c[0x0][0x358] ;  /* 0x00006b00ff0c77ac */ /* 0x000e620008000a00 */
[----:B0-----:R-:W-:-:S09]  /*00b0*/  UISETP.GE.AND UP0, UPT, UR5, 0x1, UPT ;  /* 0x000000010500788c */ /* 0x001fd2000bf06270 */
[----:B-1----:R-:W-:Y:S05]  /*00c0*/  BRA.U !UP0, `(.L_x_0) ;  /* 0x0000000908207547 */ /* 0x002fea000b800000 */
[----:B------:R-:W-:Y:S02]  /*00d0*/  UISETP.GE.U32.AND UP1, UPT, UR5, 0x10, UPT ;  /* 0x000000100500788c */ /* 0x000fe4000bf26070 */
[----:B------:R-:W-:Y:S01]  /*00e0*/  IMAD R3, R2, UR5, RZ ;  /* 0x0000000502037c24 */ /* 0x000fe2000f8e02ff */
[----:B------:R-:W-:Y:S01]  /*00f0*/  ULOP3.LUT UR8, UR5, 0xf, URZ, 0xc0, !UPT ;  /* 0x0000000f05087892 */ /* 0x000fe2000f8ec0ff */
[----:B------:R-:W-:Y:S01]  /*0100*/  MOV R0, 0xf149f2ca ;  /* 0xf149f2ca00007802 */ /* 0x000fe20000000f00 */
[----:B------:R-:W-:Y:S02]  /*0110*/  UMOV UR4, URZ ;  /* 0x000000ff00047c82 */ /* 0x000fe40008000000 */
[----:B------:R-:W-:Y:S02]  /*0120*/  UISETP.NE.AND UP0, UPT, UR8, URZ, UPT ;  /* 0x000000ff0800728c */ /* 0x000fe4000bf05270 */
[----:B------:R-:W-:Y:S09]  /*0130*/  BRA.U !UP1, `(.L_x_1) ;  /* 0x0000000109f87547 */ /* 0x000ff2000b800000 */
[----:B------:R-:W0:Y:S01]  /*0140*/  LDCU.64 UR6, c[0x0][0x380] ;  /* 0x00007000ff0677ac */ /* 0x000e220008000a00 */
[----:B------:R-:W-:Y:S02]  /*0150*/  MOV R0, 0xf149f2ca ;  /* 0xf149f2ca00007802 */ /* 0x000fe40000000f00 */
[----:B------:R-:W-:Y:S01]  /*0160*/  MOV R6, R3 ;  /* 0x0000000300067202 */ /* 0x000fe20000000f00 */
[----:B------:R-:W-:-:S04]  /*0170*/  ULOP3.LUT UR4, UR5, 0x7ffffff0, URZ, 0xc0, !UPT ;  /* 0x7ffffff005047892 */ /* 0x000fc8000f8ec0ff */
[----:B------:R-:W-:Y:S02]  /*0180*/  UIADD3 UR9, UPT, UPT, -UR4, URZ, URZ ;  /* 0x000000ff04097290 */ /* 0x000fe4000fffe1ff */
[----:B0-----:R-:W-:-:S04]  /*0190*/  UIADD3 UR5, UP1, UPT, UR6, 0x20, URZ ;  /* 0x0000002006057890 */ /* 0x001fc8000ff3e0ff */
[----:B------:R-:W-:-:S12]  /*01a0*/  UIADD3.X UR6, UPT, UPT, URZ, UR7, URZ, UP1, !UPT ;  /* 0x00000007ff067290 */ /* 0x000fd80008ffe4ff */
.L_x_2:
[----:B------:R-:W-:Y:S02]  /*01b0*/  MOV R4, UR5 ;  /* 0x0000000500047c02 */ /* 0x000fe40008000f00 */
[----:B------:R-:W-:-:S03]  /*01c0*/  MOV R5, UR6 ;  /* 0x0000000600057c02 */ /* 0x000fc60008000f00 */
[----:B------:R-:W-:-:S05]  /*01d0*/  IMAD.WIDE R4, R6, 0x4, R4 ;  /* 0x0000000406047825 */ /* 0x000fca00078e0204 */
[----:B------:R-:W2:Y:S04]  /*01e0*/  LDG.E R15, desc[UR12][R4.64+-0x20] ;  /* 0xffffe00c040f7981 */ /* 0x000ea8000c1e1900 */
[----:B------:R-:W3:Y:S04]  /*01f0*/  LDG.E R17, desc[UR12][R4.64+-0x1c] ;  /* 0xffffe40c04117981 */ /* 0x000ee8000c1e1900 */
[----:B------:R-:W4:Y:S04]  /*0200*/  LDG.E R19, desc[UR12][R4.64+-0x18] ;  /* 0xffffe80c04137981 */ /* 0x000f28000c1e1900 */
[----:B------:R-:W5:Y:S04]  /*0210*/  LDG.E R21, desc[UR12][R4.64+-0x14] ;  /* 0xffffec0c04157981 */ /* 0x000f68000c1e1900 */
        /* <DEDUP_REMOVED lines=11> */
[----:B------:R-:W5:Y:S01]  /*02d0*/  LDG.E R14, desc[UR12][R4.64+0x1c] ;  /* 0x00001c0c040e7981 */ /* 0x000f62000c1e1900 */
[----:B------:R-:W-:Y:S01]  /*02e0*/  UIADD3 UR9, UPT, UPT, UR9, 0x10, URZ ;  /* 0x0000001009097890 */ /* 0x000fe2000fffe0ff */
[----:B------:R-:W-:-:S03]  /*02f0*/  IADD3 R6, PT, PT, R6, 0x10, RZ ;  /* 0x0000001006067810 */ /* 0x000fc60007ffe0ff */
[----:B------:R-:W-:Y:S01]  /*0300*/  UISETP.NE.AND UP1, UPT, UR9, URZ, UPT ;  /* 0x000000ff0900728c */ /* 0x000fe2000bf25270 */
[----:B--2---:R-:W-:-:S04]  /*0310*/  FSETP.GT.AND P0, PT, R15, R0, PT ;  /* 0x000000000f00720b */ /* 0x004fc80003f04000 */
[----:B------:R-:W-:-:S04]  /*0320*/  FSEL R0, R15, R0, P0 ;  /* 0x000000000f007208 */ /* 0x000fc80000000000 */
[----:B---3--:R-:W-:-:S04]  /*0330*/  FSETP.GT.AND P0, PT, R17, R0, PT ;  /* 0x000000001100720b */ /* 0x008fc80003f04000 */
[----:B------:R-:W-:-:S04]  /*0340*/  FSEL R0, R17, R0, P0 ;  /* 0x0000000011007208 */ /* 0x000fc80000000000 */
[----:B----4-:R-:W-:-:S04]  /*0350*/  FSETP.GT.AND P0, PT, R19, R0, PT ;  /* 0x000000001300720b */ /* 0x010fc80003f04000 */
[----:B------:R-:W-:-:S04]  /*0360*/  FSEL R0, R19, R0, P0 ;  /* 0x0000000013007208 */ /* 0x000fc80000000000 */
[----:B-----5:R-:W-:-:S04]  /*0370*/  FSETP.GT.AND P0, PT, R21, R0, PT ;  /* 0x000000001500720b */ /* 0x020fc80003f04000 */
[----:B------:R-:W-:-:S04]  /*0380*/  FSEL R0, R21, R0, P0 ;  /* 0x0000000015007208 */ /* 0x000fc80000000000 */
[----:B------:R-:W-:-:S04]  /*0390*/  FSETP.GT.AND P0, PT, R23, R0, PT ;  /* 0x000000001700720b */ /* 0x000fc80003f04000 */
        /* <DEDUP_REMOVED lines=22> */
[----:B------:R-:W-:Y:S01]  /*0500*/  FSEL R0, R14, R7, P0 ;  /* 0x000000070e007208 */ /* 0x000fe20000000000 */
[----:B------:R-:W-:Y:S08]  /*0510*/  BRA.U UP1, `(.L_x_2) ;  /* 0xfffffffd01247547 */ /* 0x000ff0000b83ffff */
.L_x_1:
[----:B------:R-:W-:Y:S05]  /*0520*/  BRA.U !UP0, `(.L_x_0) ;  /* 0x0000000508087547 */ /* 0x000fea000b800000 */
[----:B------:R-:W0:Y:S01]  /*0530*/  LDCU UR5, c[0x0][0x394] ;  /* 0x00007280ff0577ac */ /* 0x000e220008000800 */
[----:B------:R-:W-:Y:S02]  /*0540*/  UISETP.GE.U32.AND UP0, UPT, UR8, 0x8, UPT ;  /* 0x000000080800788c */ /* 0x000fe4000bf06070 */
[----:B0-----:R-:W-:-:S04]  /*0550*/  ULOP3.LUT UR6, UR5, 0x7, URZ, 0xc0, !UPT ;  /* 0x0000000705067892 */ /* 0x001fc8000f8ec0ff */
[----:B------:R-:W-:-:S03]  /*0560*/  UISETP.NE.AND UP1, UPT, UR6, URZ, UPT ;  /* 0x000000ff0600728c */ /* 0x000fc6000bf25270 */
[----:B------:R-:W-:Y:S08]  /*0570*/  BRA.U !UP0, `(.L_x_3) ;  /* 0x0000000108707547 */ /* 0x000ff0000b800000 */
[----:B------:R-:W0:Y:S01]  /*0580*/  LDC.64 R4, c[0x0][0x380] ;  /* 0x0000e000ff047b82 */ /* 0x000e220000000a00 */
[----:B------:R-:W-:-:S05]  /*0590*/  IADD3 R7, PT, PT, R3, UR4, RZ ;  /* 0x0000000403077c10 */ /* 0x000fca000fffe0ff */
[----:B0-----:R-:W-:-:S05]  /*05a0*/  IMAD.WIDE R4, R7, 0x4, R4 ;  /* 0x0000000407047825 */ /* 0x001fca00078e0204 */
[----:B------:R-:W2:Y:S04]  /*05b0*/  LDG.E R7, desc[UR12][R4.64] ;  /* 0x0000000c04077981 */ /* 0x000ea8000c1e1900 */
[----:B------:R-:W3:Y:S04]  /*05c0*/  LDG.E R9, desc[UR12][R4.64+0x4] ;  /* 0x0000040c04097981 */ /* 0x000ee8000c1e1900 */
[----:B------:R-:W4:Y:S04]  /*05d0*/  LDG.E R11, desc[UR12][R4.64+0x8] ;  /* 0x0000080c040b7981 */ /* 0x000f28000c1e1900 */
[----:B------:R-:W5:Y:S04]  /*05e0*/  LDG.E R13, desc[UR12][R4.64+0xc] ;  /* 0x00000c0c040d7981 */ /* 0x000f68000c1e1900 */
[----:B------:R-:W5:Y:S04]  /*05f0*/  LDG.E R15, desc[UR12][R4.64+0x10] ;  /* 0x0000100c040f7981 */ /* 0x000f68000c1e1900 */
[----:B------:R-:W5:Y:S04]  /*0600*/  LDG.E R17, desc[UR12][R4.64+0x14] ;  /* 0x0000140c04117981 */ /* 0x000f68000c1e1900 */
[----:B------:R-:W5:Y:S04]  /*0610*/  LDG.E R19, desc[UR12][R4.64+0x18] ;  /* 0x0000180c04137981 */ /* 0x000f68000c1e1900 */
[----:B------:R-:W5:Y:S01]  /*0620*/  LDG.E R21, desc[UR12][R4.64+0x1c] ;  /* 0x00001c0c04157981 */ /* 0x000f62000c1e1900 */
[----:B------:R-:W-:Y:S01]  /*0630*/  UIADD3 UR4, UPT, UPT, UR4, 0x8, URZ ;  /* 0x0000000804047890 */ /* 0x000fe2000fffe0ff */
        /* <DEDUP_REMOVED lines=15> */
[----:B------:R-:W-:-:S09]  /*0730*/  FSEL R0, R21, R0, P0 ;  /* 0x0000000015007208 */ /* 0x000fd20000000000 */
.L_x_3:
[----:B------:R-:W-:Y:S05]  /*0740*/  BRA.U !UP1, `(.L_x_0) ;  /* 0x0000000109807547 */ /* 0x000fea000b800000 */
[----:B------:R-:W-:Y:S02]  /*0750*/  UISETP.GE.U32.AND UP0, UPT, UR6, 0x4, UPT ;  /* 0x000000040600788c */ /* 0x000fe4000bf06070 */
[----:B------:R-:W-:-:S04]  /*0760*/  ULOP3.LUT UR5, UR5, 0x3, URZ, 0xc0, !UPT ;  /* 0x0000000305057892 */ /* 0x000fc8000f8ec0ff */
        /* <DEDUP_REMOVED lines=17> */
[----:B------:R-:W-:-:S09]  /*0880*/  FSEL R0, R13, R0, P0 ;  /* 0x000000000d007208 */ /* 0x000fd20000000000 */
.L_x_4:
[----:B------:R-:W-:Y:S05]  /*0890*/  BRA.U !UP1, `(.L_x_0) ;  /* 0x00000001092c7547 */ /* 0x000fea000b800000 */
[----:B------:R-:W0:Y:S01]  /*08a0*/  LDC.64 R6, c[0x0][0x380] ;  /* 0x0000e000ff067b82 */ /* 0x000e220000000a00 */
[----:B------:R-:W-:Y:S01]  /*08b0*/  IADD3 R3, PT, PT, R3, UR4, RZ ;  /* 0x0000000403037c10 */ /* 0x000fe2000fffe0ff */
[----:B------:R-:W-:-:S12]  /*08c0*/  UIADD3 UR5, UPT, UPT, -UR5, URZ, URZ ;  /* 0x000000ff05057290 */ /* 0x000fd8000fffe1ff */
.L_x_5:
[----:B0-----:R-:W-:-:S06]  /*08d0*/  IMAD.WIDE R4, R3, 0x4, R6 ;  /* 0x0000000403047825 */ /* 0x001fcc00078e0206 */
[----:B------:R-:W2:Y:S01]  /*08e0*/  LDG.E R5, desc[UR12][R4.64] ;  /* 0x0000000c04057981 */ /* 0x000ea2000c1e1900 */
[----:B------:R-:W-:Y:S01]  /*08f0*/  UIADD3 UR5, UPT, UPT, UR5, 0x1, URZ ;  /* 0x0000000105057890 */ /* 0x000fe2000fffe0ff */
[----:B------:R-:W-:-:S03]  /*0900*/  IADD3 R3, PT, PT, R3, 0x1, RZ ;  /* 0x0000000103037810 */ /* 0x000fc60007ffe0ff */
[----:B------:R-:W-:Y:S01]  /*0910*/  UISETP.NE.AND UP0, UPT, UR5, URZ, UPT ;  /* 0x000000ff0500728c */ /* 0x000fe2000bf05270 */
[----:B--2---:R-:W-:-:S04]  /*0920*/  FSETP.GT.AND P0, PT, R5, R0, PT ;  /* 0x000000000500720b */ /* 0x004fc80003f04000 */
[----:B------:R-:W-:-:S04]  /*0930*/  FSEL R0, R5, R0, P0 ;  /* 0x0000000005007208 */ /* 0x000fc80000000000 */
[----:B------:R-:W-:Y:S05]  /*0940*/  BRA.U UP0, `(.L_x_5) ;  /* 0xfffffffd00e07547 */ /* 0x000fea000b83ffff */
.L_x_0:
[----:B------:R-:W0:Y:S01]  /*0950*/  LDCU UR5, c[0x0][0x394] ;  /* 0x00007280ff0577ac */ /* 0x000e220008000800 */
[----:B------:R-:W-:Y:S01]  /*0960*/  MOV R3, 0x3089705f ;  /* 0x3089705f00037802 */ /* 0x000fe20000000f00 */
[----:B0-----:R-:W-:-:S09]  /*0970*/  UISETP.GE.AND UP0, UPT, UR5, 0x1, UPT ;  /* 0x000000010500788c */ /* 0x001fd2000bf06270 */
[----:B------:R-:W-:Y:S05]  /*0980*/  BRA.U !UP0, `(.L_x_6) ;  /* 0x0000000d08d07547 */ /* 0x000fea000b800000 */
[----:B------:R-:W-:Y:S01]  /*0990*/  UISETP.GE.U32.AND UP1, UPT, UR5, 0x8, UPT ;  /* 0x000000080500788c */ /* 0x000fe2000bf26070 */
[----:B------:R-:W-:Y:S01]  /*09a0*/  HFMA2 R8, -RZ, RZ, 0, 0 ;  /* 0x00000000ff087431 */ /* 0x000fe200000001ff */
[----:B------:R-:W-:Y:S02]  /*09b0*/  ULOP3.LUT UR14, UR5, 0x7, URZ, 0xc0, !UPT ;  /* 0x00000007050e7892 */ /* 0x000fe4000f8ec0ff */
[----:B------:R-:W-:Y:S01]  /*09c0*/  IMAD R3, R2, UR5, RZ ;  /* 0x0000000502037c24 */ /* 0x000fe2000f8e02ff */
[----:B------:R-:W-:Y:S01]  /*09d0*/  UMOV UR4, URZ ;  /* 0x000000ff00047c82 */ /* 0x000fe20008000000 */
[----:B------:R-:W-:-:S03]  /*09e0*/  UISETP.NE.AND UP0, UPT, UR14, URZ, UPT ;  /* 0x000000ff0e00728c */ /* 0x000fc6000bf05270 */
[----:B------:R-:W-:Y:S08]  /*09f0*/  BRA.U !UP1, `(.L_x_7) ;  /* 0x0000000509d47547 */ /* 0x000ff0000b800000 */
[----:B------:R-:W0:Y:S01]  /*0a00*/  LDCU.128 UR8, c[0x0][0x380] ;  /* 0x00007000ff0877ac */ /* 0x000e220008000c00 */
[----:B------:R-:W-:Y:S02]  /*0a10*/  MOV R8, RZ ;  /* 0x000000ff00087202 */ /* 0x000fe40000000f00 */
[----:B------:R-:W-:Y:S01]  /*0a20*/  MOV R9, R3 ;  /* 0x0000000300097202 */ /* 0x000fe20000000f00 */
[----:B------:R-:W-:Y:S02]  /*0a30*/  ULOP3.LUT UR4, UR5, 0x7ffffff8, URZ, 0xc0, !UPT ;  /* 0x7ffffff805047892 */ /* 0x000fe4000f8ec0ff */
[----:B0-----:R-:W-:Y:S02]  /*0a40*/  UIADD3 UR7, UP1, UPT, UR8, 0x10, URZ ;  /* 0x0000001008077890 */ /* 0x001fe4000ff3e0ff */
[----:B------:R-:W-:Y:S02]  /*0a50*/  UIADD3 UR5, UP2, UPT, UR10, 0x10, URZ ;  /* 0x000000100a057890 */ /* 0x000fe4000ff5e0ff */
[----:B------:R-:W-:-:S02]  /*0a60*/  UIADD3 UR10, UPT, UPT, -UR4, URZ, URZ ;  /* 0x000000ff040a7290 */ /* 0x000fc4000fffe1ff */
[----:B------:R-:W-:Y:S02]  /*0a70*/  UIADD3.X UR8, UPT, UPT, URZ, UR9, URZ, UP1, !UPT ;  /* 0x00000009ff087290 */ /* 0x000fe40008ffe4ff */
[----:B------:R-:W-:-:S12]  /*0a80*/  UIADD3.X UR6, UPT, UPT, URZ, UR11, URZ, UP2, !UPT ;  /* 0x0000000bff067290 */ /* 0x000fd800097fe4ff */
.L_x_8:
[----:B------:R-:W-:Y:S02]  /*0a90*/  MOV R4, UR7 ;  /* 0x0000000700047c02 */ /* 0x000fe40008000f00 */
[----:B------:R-:W-:-:S03]  /*0aa0*/  MOV R5, UR8 ;  /* 0x0000000800057c02 */ /* 0x000fc60008000f00 */
[----:B------:R-:W-:-:S05]  /*0ab0*/  IMAD.WIDE R4, R9, 0x4, R4 ;  /* 0x0000000409047825 */ /* 0x000fca00078e0204 */
[----:B0-----:R-:W2:Y:S01]  /*0ac0*/  LDG.E R7, desc[UR12][R4.64+-0x10] ;  /* 0xfffff00c04077981 */ /* 0x001ea2000c1e1900 */
[----:B------:R-:W-:Y:S01]  /*0ad0*/  HFMA2 R11, -RZ, RZ, 3.7421875, 0 ;  /* 0x437c0000ff0b7431 */ /* 0x000fe200000001ff */
[----:B------:R-:W-:Y:S01]  /*0ae0*/  MOV R10, 0x3bbb989d ;  /* 0x3bbb989d000a7802 */ /* 0x000fe20000000f00 */
[----:B--2---:R-:W-:-:S04]  /*0af0*/  FADD R7, R7, -R0 ;  /* 0x8000000007077221 */ /* 0x004fc80000000000 */
[----:B------:R-:W-:-:S04]  /*0b00*/  FFMA.SAT R6, R7, R10, 0.5 ;  /* 0x3f00000007067423 */ /* 0x000fc8000000200a */
[----:B------:R-:W-:-:S04]  /*0b10*/  FFMA.RM R12, R6, R11, 12582913 ;  /* 0x4b400001060c7423 */ /* 0x000fc8000000400b */
[C---:B------:R-:W-:Y:S01]  /*0b20*/  FADD R6, R12.reuse, -12583039 ;  /* 0xcb40007f0c067421 */ /* 0x040fe20000000000 */
[----:B------:R-:W-:-:S03]  /*0b30*/  SHF.L.U32 R13, R12, 0x17, RZ ;  /* 0x000000170c0d7819 */ /* 0x000fc600000006ff */
[----:B------:R-:W-:-:S04]  /*0b40*/  FFMA R6, R7, 1.4426950216293334961, -R6 ;  /* 0x3fb8aa3b07067823 */ /* 0x000fc80000000806 */
[----:B------:R-:W-:Y:S01]  /*0b50*/  FFMA R14, R7, 1.925963033500011079e-08, R6 ;  /* 0x32a57060070e7823 */ /* 0x000fe20000000006 */
[----:B------:R-:W-:Y:S02]  /*0b60*/  MOV R6, UR5 ;  /* 0x0000000500067c02 */ /* 0x000fe40008000f00 */
[----:B------:R-:W-:-:S03]  /*0b70*/  MOV R7, UR6 ;  /* 0x0000000600077c02 */ /* 0x000fc60008000f00 */
[----:B------:R-:W0:Y:S01]  /*0b80*/  MUFU.EX2 R14, R14 ;  /* 0x0000000e000e7308 */ /* 0x000e220000000800 */
[----:B------:R-:W-:-:S04]  /*0b90*/  IMAD.WIDE R6, R9, 0x4, R6 ;  /* 0x0000000409067825 */ /* 0x000fc800078e0206 */
[----:B0-----:R-:W-:-:S05]  /*0ba0*/  FMUL R13, R13, R14 ;  /* 0x0000000e0d0d7220 */ /* 0x001fca0000400000 */
[----:B------:R0:W-:Y:S04]  /*0bb0*/  STG.E desc[UR12][R6.64+-0x10], R13 ;  /* 0xfffff00d06007986 */ /* 0x0001e8000c10190c */
[----:B------:R-:W2:Y:S02]  /*0bc0*/  LDG.E R15, desc[UR12][R4.64+-0xc] ;  /* 0xfffff40c040f7981 */ /* 0x000ea4000c1e1900 */
[----:B--2---:R-:W-:-:S04]  /*0bd0*/  FADD R15, R15, -R0 ;  /* 0x800000000f0f7221 */ /* 0x004fc80000000000 */
[----:B------:R-:W-:-:S04]  /*0be0*/  FFMA.SAT R12, R15, R10, 0.5 ;  /* 0x3f0000000f0c7423 */ /* 0x000fc8000000200a */
[----:B------:R-:W-:-:S04]  /*0bf0*/  FFMA.RM R12, R12, R11, 12582913 ;  /* 0x4b4000010c0c7423 */ /* 0x000fc8000000400b */
[----:B------:R-:W-:-:S04]  /*0c00*/  FADD R14, R12, -12583039 ;  /* 0xcb40007f0c0e7421 */ /* 0x000fc80000000000 */
[----:B------:R-:W-:-:S04]  /*0c10*/  FFMA R14, R15, 1.4426950216293334961, -R14 ;  /* 0x3fb8aa3b0f0e7823 */ /* 0x000fc8000000080e */
[----:B------:R-:W-:Y:S01]  /*0c20*/  FFMA R14, R15, 1.925963033500011079e-08, R14 ;  /* 0x32a570600f0e7823 */ /* 0x000fe2000000000e */
[----:B------:R-:W-:-:S05]  /*0c30*/  SHF.L.U32 R15, R12, 0x17, RZ ;  /* 0x000000170c0f7819 */ /* 0x000fca00000006ff */
[----:B------:R-:W1:Y:S02]  /*0c40*/  MUFU.EX2 R14, R14 ;  /* 0x0000000e000e7308 */ /* 0x000e640000000800 */
[----:B-1----:R-:W-:-:S05]  /*0c50*/  FMUL R15, R15, R14 ;  /* 0x0000000e0f0f7220 */ /* 0x002fca0000400000 */
        /* <DEDUP_REMOVED lines=56> */
[----:B------:R-:W2:Y:S01]  /*0fe0*/  LDG.E R5, desc[UR12][R4.64+0xc] ;  /* 0x00000c0c04057981 */ /* 0x000ea2000c1e1900 */
[----:B------:R-:W-:Y:S01]  /*0ff0*/  FADD R8, R13, R8 ;  /* 0x000000080d087221 */ /* 0x000fe20000000000 */
[----:B------:R-:W-:Y:S01]  /*1000*/  UIADD3 UR10, UPT, UPT, UR10, 0x8, URZ ;  /* 0x000000080a0a7890 */ /* 0x000fe2000fffe0ff */
[----:B------:R-:W-:Y:S02]  /*1010*/  IADD3 R9, PT, PT, R9, 0x8, RZ ;  /* 0x0000000809097810 */ /* 0x000fe40007ffe0ff */
[----:B------:R-:W-:Y:S01]  /*1020*/  FADD R8, R8, R15 ;  /* 0x0000000f08087221 */ /* 0x000fe20000000000 */
[----:B------:R-:W-:-:S03]  /*1030*/  UISETP.NE.AND UP1, UPT, UR10, URZ, UPT ;  /* 0x000000ff0a00728c */ /* 0x000fc6000bf25270 */
[----:B------:R-:W-:-:S04]  /*1040*/  FADD R8, R8, R17 ;  /* 0x0000001108087221 */ /* 0x000fc80000000000 */
[----:B------:R-:W-:-:S04]  /*1050*/  FADD R8, R8, R19 ;  /* 0x0000001308087221 */ /* 0x000fc80000000000 */
[----:B------:R-:W-:-:S04]  /*1060*/  FADD R8, R8, R21 ;  /* 0x0000001508087221 */ /* 0x000fc80000000000 */
[----:B------:R-:W-:-:S04]  /*1070*/  FADD R8, R8, R23 ;  /* 0x0000001708087221 */ /* 0x000fc80000000000 */
[----:B------:R-:W-:Y:S01]  /*1080*/  FADD R8, R8, R25 ;  /* 0x0000001908087221 */ /* 0x000fe20000000000 */
[----:B--2---:R-:W-:-:S04]  /*1090*/  FADD R27, R5, -R0 ;  /* 0x80000000051b7221 */ /* 0x004fc80000000000 */
[----:B------:R-:W-:-:S04]  /*10a0*/  FFMA.SAT R10, R27, R10, 0.5 ;  /* 0x3f0000001b0a7423 */ /* 0x000fc8000000200a */
[----:B------:R-:W-:-:S04]  /*10b0*/  FFMA.RM R10, R10, R11, 12582913 ;  /* 0x4b4000010a0a7423 */ /* 0x000fc8000000400b */
[C---:B------:R-:W-:Y:S01]  /*10c0*/  FADD R12, R10.reuse, -12583039 ;  /* 0xcb40007f0a0c7421 */ /* 0x040fe20000000000 */
[----:B------:R-:W-:-:S03]  /*10d0*/  SHF.L.U32 R10, R10, 0x17, RZ ;  /* 0x000000170a0a7819 */ /* 0x000fc600000006ff */
[----:B------:R-:W-:-:S04]  /*10e0*/  FFMA R12, R27, 1.4426950216293334961, -R12 ;  /* 0x3fb8aa3b1b0c7823 */ /* 0x000fc8000000080c */
[----:B------:R-:W-:-:S04]  /*10f0*/  FFMA R12, R27, 1.925963033500011079e-08, R12 ;  /* 0x32a570601b0c7823 */ /* 0x000fc8000000000c */
[----:B------:R-:W1:Y:S02]  /*1100*/  MUFU.EX2 R11, R12 ;  /* 0x0000000c000b7308 */ /* 0x000e640000000800 */
[----:B-1----:R-:W-:-:S04]  /*1110*/  FMUL R11, R10, R11 ;  /* 0x0000000b0a0b7220 */ /* 0x002fc80000400000 */
[----:B------:R-:W-:Y:S01]  /*1120*/  FADD R8, R8, R11 ;  /* 0x0000000b08087221 */ /* 0x000fe20000000000 */
[----:B------:R0:W-:Y:S01]  /*1130*/  STG.E desc[UR12][R6.64+0xc], R11 ;  /* 0x00000c0b06007986 */ /* 0x0001e2000c10190c */
[----:B------:R-:W-:Y:S05]  /*1140*/  BRA.U UP1, `(.L_x_8) ;  /* 0xfffffff901507547 */ /* 0x000fea000b83ffff */
.L_x_7:
[----:B------:R-:W-:Y:S05]  /*1150*/  BRA.U !UP0, `(.L_x_9) ;  /* 0x0000000508d87547 */ /* 0x000fea000b800000 */
[----:B------:R-:W1:Y:S01]  /*1160*/  LDCU UR5, c[0x0][0x394] ;  /* 0x00007280ff0577ac */ /* 0x000e620008000800 */
[----:B------:R-:W-:Y:S02]  /*1170*/  UISETP.GE.U32.AND UP0, UPT, UR14, 0x4, UPT ;  /* 0x000000040e00788c */ /* 0x000fe4000bf06070 */
[----:B-1----:R-:W-:-:S04]  /*1180*/  ULOP3.LUT UR6, UR5, 0x3, URZ, 0xc0, !UPT ;  /* 0x0000000305067892 */ /* 0x002fc8000f8ec0ff */
[----:B------:R-:W-:-:S03]  /*1190*/  UISETP.NE.AND UP1, UPT, UR6, URZ, UPT ;  /* 0x000000ff0600728c */ /* 0x000fc6000bf25270 */
[----:B------:R-:W-:Y:S08]  /*11a0*/  BRA.U !UP0, `(.L_x_10) ;  /* 0x0000000108e07547 */ /* 0x000ff0000b800000 */
[----:B------:R-:W1:Y:S01]  /*11b0*/  LDC.64 R4, c[0x0][0x380] ;  /* 0x0000e000ff047b82 */ /* 0x000e620000000a00 */
[----:B0-----:R-:W-:-:S05]  /*11c0*/  IADD3 R11, PT, PT, R3, UR4, RZ ;  /* 0x00000004030b7c10 */ /* 0x001fca000fffe0ff */
[----:B-1----:R-:W-:-:S05]  /*11d0*/  IMAD.WIDE R4, R11, 0x4, R4 ;  /* 0x000000040b047825 */ /* 0x002fca00078e0204 */
[----:B------:R-:W2:Y:S01]  /*11e0*/  LDG.E R7, desc[UR12][R4.64] ;  /* 0x0000000c04077981 */ /* 0x000ea2000c1e1900 */
[----:B------:R-:W-:Y:S01]  /*11f0*/  HFMA2 R10, -RZ, RZ, 3.7421875, 0 ;  /* 0x437c0000ff0a7431 */ /* 0x000fe200000001ff */
[----:B------:R-:W-:Y:S01]  /*1200*/  MOV R9, 0x3bbb989d ;  /* 0x3bbb989d00097802 */ /* 0x000fe20000000f00 */
[----:B--2---:R-:W-:-:S04]  /*1210*/  FADD R12, R7, -R0 ;  /* 0x80000000070c7221 */ /* 0x004fc80000000000 */
[----:B------:R-:W-:-:S04]  /*1220*/  FFMA.SAT R7, R12, R9, 0.5 ;  /* 0x3f0000000c077423 */ /* 0x000fc80000002009 */
[----:B------:R-:W-:Y:S02]  /*1230*/  FFMA.RM R13, R7, R10, 12582913 ;  /* 0x4b400001070d7423 */ /* 0x000fe4000000400a */
[----:B------:R-:W0:Y:S02]  /*1240*/  LDC.64 R6, c[0x0][0x388] ;  /* 0x0000e200ff067b82 */ /* 0x000e240000000a00 */
[C---:B------:R-:W-:Y:S01]  /*1250*/  FADD R15, R13.reuse, -12583039 ;  /* 0xcb40007f0d0f7421 */ /* 0x040fe20000000000 */
[----:B------:R-:W-:-:S03]  /*1260*/  SHF.L.U32 R13, R13, 0x17, RZ ;  /* 0x000000170d0d7819 */ /* 0x000fc600000006ff */
[----:B------:R-:W-:-:S04]  /*1270*/  FFMA R15, R12, 1.4426950216293334961, -R15 ;  /* 0x3fb8aa3b0c0f7823 */ /* 0x000fc8000000080f */
[----:B------:R-:W-:-:S04]  /*1280*/  FFMA R15, R12, 1.925963033500011079e-08, R15 ;  /* 0x32a570600c0f7823 */ /* 0x000fc8000000000f */
[----:B------:R-:W1:Y:S01]  /*1290*/  MUFU.EX2 R12, R15 ;  /* 0x0000000f000c7308 */ /* 0x000e620000000800 */
[----:B0-----:R-:W-:-:S04]  /*12a0*/  IMAD.WIDE R6, R11, 0x4, R6 ;  /* 0x000000040b067825 */ /* 0x001fc800078e0206 */
[----:B-1----:R-:W-:-:S05]  /*12b0*/  FMUL R11, R13, R12 ;  /* 0x0000000c0d0b7220 */ /* 0x002fca0000400000 */
[----:B------:R1:W-:Y:S04]  /*12c0*/  STG.E desc[UR12][R6.64], R11 ;  /* 0x0000000b06007986 */ /* 0x0003e8000c10190c */
[----:B------:R-:W2:Y:S02]  /*12d0*/  LDG.E R13, desc[UR12][R4.64+0x4] ;  /* 0x0000040c040d7981 */ /* 0x000ea4000c1e1900 */
[----:B--2---:R-:W-:-:S04]  /*12e0*/  FADD R12, R13, -R0 ;  /* 0x800000000d0c7221 */ /* 0x004fc80000000000 */
[----:B------:R-:W-:-:S04]  /*12f0*/  FFMA.SAT R13, R12, R9, 0.5 ;  /* 0x3f0000000c0d7423 */ /* 0x000fc80000002009 */
[----:B------:R-:W-:-:S04]  /*1300*/  FFMA.RM R13, R13, R10, 12582913 ;  /* 0x4b4000010d0d7423 */ /* 0x000fc8000000400a */
[C---:B------:R-:W-:Y:S01]  /*1310*/  FADD R17, R13.reuse, -12583039 ;  /* 0xcb40007f0d117421 */ /* 0x040fe20000000000 */
[----:B------:R-:W-:-:S03]  /*1320*/  SHF.L.U32 R13, R13, 0x17, RZ ;  /* 0x000000170d0d7819 */ /* 0x000fc600000006ff */
[----:B------:R-:W-:-:S04]  /*1330*/  FFMA R17, R12, 1.4426950216293334961, -R17 ;  /* 0x3fb8aa3b0c117823 */ /* 0x000fc80000000811 */
[----:B------:R-:W-:-:S04]  /*1340*/  FFMA R17, R12, 1.925963033500011079e-08, R17 ;  /* 0x32a570600c117823 */ /* 0x000fc80000000011 */
[----:B------:R-:W0:Y:S02]  /*1350*/  MUFU.EX2 R12, R17 ;  /* 0x00000011000c7308 */ /* 0x000e240000000800 */
[----:B0-----:R-:W-:-:S05]  /*1360*/  FMUL R13, R13, R12 ;  /* 0x0000000c0d0d7220 */ /* 0x001fca0000400000 */
        /* <DEDUP_REMOVED lines=12> */
[----:B------:R-:W2:Y:S01]  /*1430*/  LDG.E R5, desc[UR12][R4.64+0xc] ;  /* 0x00000c0c04057981 */ /* 0x000ea2000c1e1900 */
[----:B------:R-:W-:Y:S01]  /*1440*/  FADD R8, R8, R11 ;  /* 0x0000000b08087221 */ /* 0x000fe20000000000 */
[----:B------:R-:W-:-:S03]  /*1450*/  UIADD3 UR4, UPT, UPT, UR4, 0x4, URZ ;  /* 0x0000000404047890 */ /* 0x000fc6000fffe0ff */
        /* <DEDUP_REMOVED lines=10> */
[----:B0-----:R-:W-:-:S04]  /*1500*/  FMUL R9, R9, R10 ;  /* 0x0000000a09097220 */ /* 0x001fc80000400000 */
[----:B------:R-:W-:Y:S01]  /*1510*/  FADD R8, R8, R9 ;  /* 0x0000000908087221 */ /* 0x000fe20000000000 */
[----:B------:R1:W-:Y:S06]  /*1520*/  STG.E desc[UR12][R6.64+0xc], R9 ;  /* 0x00000c0906007986 */ /* 0x0003ec000c10190c */
.L_x_10:
[----:B------:R-:W-:Y:S05]  /*1530*/  BRA.U !UP1, `(.L_x_9) ;  /* 0x0000000109e07547 */ /* 0x000fea000b800000 */
[----:B------:R-:W-:Y:S02]  /*1540*/  UISETP.NE.AND UP0, UPT, UR6, 0x1, UPT ;  /* 0x000000010600788c */ /* 0x000fe4000bf05270 */
[----:B------:R-:W-:-:S04]  /*1550*/  ULOP3.LUT UR5, UR5, 0x1, URZ, 0xc0, !UPT ;  /* 0x0000000105057892 */ /* 0x000fc8000f8ec0ff */
[----:B------:R-:W-:-:S03]  /*1560*/  UISETP.NE.U32.AND UP1, UPT, UR5, 0x1, UPT ;  /* 0x000000010500788c */ /* 0x000fc6000bf25070 */
[----:B------:R-:W-:Y:S08]  /*1570*/  BRA.U !UP0, `(.L_x_11) ;  /* 0x0000000108807547 */ /* 0x000ff0000b800000 */
[----:B------:R-:W2:Y:S01]  /*1580*/  LDC.64 R4, c[0x0][0x380] ;  /* 0x0000e000ff047b82 */ /* 0x000ea20000000a00 */
[----:B01----:R-:W-:-:S05]  /*1590*/  IADD3 R11, PT, PT, R3, UR4, RZ ;  /* 0x00000004030b7c10 */ /* 0x003fca000fffe0ff */
[----:B--2---:R-:W-:-:S05]  /*15a0*/  IMAD.WIDE R4, R11, 0x4, R4 ;  /* 0x000000040b047825 */ /* 0x004fca00078e0204 */
        /* <DEDUP_REMOVED lines=15> */
[----:B------:R-:W3:Y:S01]  /*16a0*/  LDG.E R5, desc[UR12][R4.64+0x4] ;  /* 0x0000040c04057981 */ /* 0x000ee2000c1e1900 */
[----:B------:R-:W-:Y:S01]  /*16b0*/  FADD R8, R8, R9 ;  /* 0x0000000908087221 */ /* 0x000fe20000000000 */
[----:B------:R-:W-:Y:S01]  /*16c0*/  UIADD3 UR4, UPT, UPT, UR4, 0x2, URZ ;  /* 0x0000000204047890 */ /* 0x000fe2000fffe0ff */
[----:B---3--:R-:W-:-:S04]  /*16d0*/  FADD R10, R5, -R0 ;  /* 0x80000000050a7221 */ /* 0x008fc80000000000 */
        /* <DEDUP_REMOVED lines=10> */
.L_x_11:
[----:B------:R-:W-:Y:S05]  /*1780*/  BRA.U UP1, `(.L_x_9) ;  /* 0x00000001014c7547 */ /* 0x000fea000b800000 */
[----:B------:R-:W3:Y:S01]  /*1790*/  LDC.64 R4, c[0x0][0x380] ;  /* 0x0000e000ff047b82 */ /* 0x000ee20000000a00 */
[----:B------:R-:W-:-:S05]  /*17a0*/  IADD3 R3, PT, PT, R3, UR4, RZ ;  /* 0x0000000403037c10 */ /* 0x000fca000fffe0ff */
[----:B---3--:R-:W-:-:S06]  /*17b0*/  IMAD.WIDE R4, R3, 0x4, R4 ;  /* 0x0000000403047825 */ /* 0x008fcc00078e0204 */
[----:B------:R-:W3:Y:S01]  /*17c0*/  LDG.E R5, desc[UR12][R4.64] ;  /* 0x0000000c04057981 */ /* 0x000ee2000c1e1900 */
[----:B-12---:R-:W-:Y:S01]  /*17d0*/  HFMA2 R9, -RZ, RZ, 3.7421875, 0 ;  /* 0x437c0000ff097431 */ /* 0x006fe200000001ff */
[----:B0-----:R-:W-:Y:S01]  /*17e0*/  MOV R7, 0x3bbb989d ;  /* 0x3bbb989d00077802 */ /* 0x001fe20000000f00 */
[----:B---3--:R-:W-:-:S04]  /*17f0*/  FADD R0, R5, -R0 ;  /* 0x8000000005007221 */ /* 0x008fc80000000000 */
        /* <DEDUP_REMOVED lines=9> */
[----:B-1----:R-:W-:-:S04]  /*1890*/  FMUL R9, R9, R0 ;  /* 0x0000000009097220 */ /* 0x002fc80000400000 */
[----:B------:R-:W-:Y:S01]  /*18a0*/  FADD R8, R8, R9 ;  /* 0x0000000908087221 */ /* 0x000fe20000000000 */
[----:B------:R3:W-:Y:S06]  /*18b0*/  STG.E desc[UR12][R4.64], R9 ;  /* 0x0000000904007986 */ /* 0x0007ec000c10190c */
.L_x_9:
[----:B------:R-:W-:-:S07]  /*18c0*/  FADD R3, R8, 9.9999997171806853657e-10 ;  /* 0x3089705f08037421 */ /* 0x000fce0000000000 */
.L_x_6:
[----:B---3--:R-:W3:Y:S02]  /*18d0*/  LDC R5, c[0x0][0x394] ;  /* 0x0000e500ff057b82 */ /* 0x008ee40000000800 */
[----:B---3--:R-:W-:-:S13]  /*18e0*/  ISETP.GE.AND P0, PT, R5, 0x1, PT ;  /* 0x000000010500780c */ /* 0x008fda0003f06270 */
[----:B------:R-:W-:Y:S05]  /*18f0*/  @!P0 EXIT ;  /* 0x000000000000894d */ /* 0x000fea0003800000 */
[C---:B------:R-:W-:Y:S01]  /*1900*/  ISETP.GE.U32.AND P0, PT, R5.reuse, 0x10, PT ;  /* 0x000000100500780c */ /* 0x040fe20003f06070 */
[----:B------:R-:W-:Y:S01]  /*1910*/  IMAD R2, R2, R5, RZ ;  /* 0x0000000502027224 */ /* 0x000fe200078e02ff */
[----:B012---:R-:W-:Y:S02]  /*1920*/  LOP3.LUT R11, R5, 0xf, RZ, 0xc0, !PT ;  /* 0x0000000f050b7812 */ /* 0x007fe400078ec0ff */
[----:B------:R-:W-:-:S09]  /*1930*/  MOV R7, RZ ;  /* 0x000000ff00077202 */ /* 0x000fd20000000f00 */
[----:B------:R-:W-:Y:S05]  /*1940*/  @!P0 BRA `(.L_x_12) ;  /* 0x0000001000108947 */ /* 0x000fea0003800000 */
[----:B------:R-:W0:Y:S01]  /*1950*/  LDCU.64 UR4, c[0x0][0x388] ;  /* 0x00007100ff0477ac */ /* 0x000e220008000a00 */
[----:B------:R-:W-:Y:S02]  /*1960*/  LOP3.LUT R7, R5, 0x7ffffff0, RZ, 0xc0, !PT ;  /* 0x7ffffff005077812 */ /* 0x000fe400078ec0ff */
[----:B------:R-:W-:Y:S02]  /*1970*/  MOV R6, R2 ;  /* 0x0000000200067202 */ /* 0x000fe40000000f00 */
[----:B------:R-:W-:Y:S01]  /*1980*/  IADD3 R8, PT, PT, -R7, RZ, RZ ;  /* 0x000000ff07087210 */ /* 0x000fe20007ffe1ff */
[----:B0-----:R-:W-:-:S04]  /*1990*/  UIADD3 UR4, UP0, UPT, UR4, 0x20, URZ ;  /* 0x0000002004047890 */ /* 0x001fc8000ff1e0ff */
[----:B------:R-:W-:-:S12]  /*19a0*/  UIADD3.X UR5, UPT, UPT, URZ, UR5, URZ, UP0, !UPT ;  /* 0x00000005ff057290 */ /* 0x000fd800087fe4ff */
.L_x_45:
[----:B0-----:R-:W-:Y:S02]  /*19b0*/  MOV R4, UR4 ;  /* 0x0000000400047c02 */ /* 0x001fe40008000f00 */
[----:B------:R-:W-:-:S03]  /*19c0*/  MOV R5, UR5 ;  /* 0x0000000500057c02 */ /* 0x000fc60008000f00 */
[----:B------:R-:W-:-:S05]  /*19d0*/  IMAD.WIDE R4, R6, 0x4, R4 ;  /* 0x0000000406047825 */ /* 0x000fca00078e0204 */
[----:B------:R-:W2:Y:S01]  /*19e0*/  LDG.E R0, desc[UR12][R4.64+-0x20] ;  /* 0xffffe00c04007981 */ /* 0x000ea2000c1e1900 */
[----:B------:R-:W0:Y:S01]  /*19f0*/  MUFU.RCP R10, R3 ;  /* 0x00000003000a7308 */ /* 0x000e220000001000 */
[----:B------:R-:W-:Y:S01]  /*1a00*/  IADD3 R8, PT, PT, R8, 0x10, RZ ;  /* 0x0000001008087810 */ /* 0x000fe20007ffe0ff */
[----:B------:R-:W-:Y:S03]  /*1a10*/  BSSY.RECONVERGENT B2, `(.L_x_13) ;  /* 0x000000b000027945 */ /* 0x000fe60003800200 */
[----:B------:R-:W-:Y:S01]  /*1a20*/  ISETP.NE.AND P2, PT, R8, RZ, PT ;  /* 0x000000ff0800720c */ /* 0x000fe20003f45270 */
[----:B0-----:R-:W-:-:S04]  /*1a30*/  FFMA R9, R10, -R3, 1 ;  /* 0x3f8000000a097423 */ /* 0x001fc80000000803 */
[----:B------:R-:W-:Y:S01]  /*1a40*/  FFMA R9, R10, R9, R10 ;  /* 0x000000090a097223 */ /* 0x000fe2000000000a */
[----:B--2---:R-:W0:Y:S03]  /*1a50*/  FCHK P0, R0, R3 ;  /* 0x0000000300007302 */ /* 0x004e260000000000 */
[----:B------:R-:W-:-:S04]  /*1a60*/  FFMA R10, R0, R9, RZ ;  /* 0x00000009000a7223 */ /* 0x000fc800000000ff */
[----:B------:R-:W-:-:S04]  /*1a70*/  FFMA R12, R10, -R3, R0 ;  /* 0x800000030a0c7223 */ /* 0x000fc80000000000 */
[----:B------:R-:W-:Y:S01]  /*1a80*/  FFMA R9, R9, R12, R10 ;  /* 0x0000000c09097223 */ /* 0x000fe2000000000a */
[----:B0-----:R-:W-:Y:S06]  /*1a90*/  @!P0 BRA `(.L_x_14) ;  /* 0x0000000000088947 */ /* 0x001fec0003800000 */
[----:B------:R-:W-:-:S07]  /*1aa0*/  MOV R12, 0x1ac0 ;  /* 0x00001ac0000c7802 */ /* 0x000fce0000000f00 */
[----:B------:R-:W-:Y:S05]  /*1ab0*/  CALL.REL.NOINC `($__internal_0_$__cuda_sm3x_div_rn_noftz_f32_slowpath) ;  /* 0x0000001c00547944 */ /* 0x000fea0003c00000 */
.L_x_14:
[----:B------:R-:W-:Y:S05]  /*1ac0*/  BSYNC.RECONVERGENT B2 ;  /* 0x0000000000027941 */ /* 0x000fea0003800200 */
.L_x_13:
[----:B------:R-:W2:Y:S01]  /*1ad0*/  LDG.E R15, desc[UR12][R4.64+-0x1c] ;  /* 0xffffe40c040f7981 */ /* 0x000ea2000c1e1900 */
[----:B------:R-:W0:Y:S01]  /*1ae0*/  MUFU.RCP R0, R3 ;  /* 0x0000000300007308 */ /* 0x000e220000001000 */
[----:B------:R-:W-:Y:S02]  /*1af0*/  BSSY.RECONVERGENT B2, `(.L_x_15) ;  /* 0x000000d000027945 */ /* 0x000fe40003800200 */
[----:B------:R1:W-:Y:S01]  /*1b00*/  STG.E desc[UR12][R4.64+-0x20], R9 ;  /* 0xffffe00904007986 */ /* 0x0003e2000c10190c */
[----:B0-----:R-:W-:-:S04]  /*1b10*/  FFMA R13, R0, -R3, 1 ;  /* 0x3f800000000d7423 */ /* 0x001fc80000000803 */
[----:B------:R-:W-:Y:S01]  /*1b20*/  FFMA R0, R0, R13, R0 ;  /* 0x0000000d00007223 */ /* 0x000fe20000000000 */
[----:B--2---:R-:W0:Y:S03]  /*1b30*/  FCHK P0, R15, R3 ;  /* 0x000000030f007302 */ /* 0x004e260000000000 */
[----:B------:R-:W-:-:S04]  /*1b40*/  FFMA R10, R0, R15, RZ ;  /* 0x0000000f000a7223 */ /* 0x000fc800000000ff */
[----:B------:R-:W-:-:S04]  /*1b50*/  FFMA R13, R10, -R3, R15 ;  /* 0x800000030a0d7223 */ /* 0x000fc8000000000f */
[----:B------:R-:W-:Y:S01]  /*1b60*/  FFMA R13, R0, R13, R10 ;  /* 0x0000000d000d7223 */ /* 0x000fe2000000000a */
[----:B01----:R-:W-:Y:S06]  /*1b70*/  @!P0 BRA `(.L_x_16) ;  /* 0x0000000000108947 */ /* 0x003fec0003800000 */
[----:B------:R-:W-:Y:S02]  /*1b80*/  MOV R0, R15 ;  /* 0x0000000f00007202 */ /* 0x000fe40000000f00 */
[----:B------:R-:W-:-:S07]  /*1b90*/  MOV R12, 0x1bb0 ;  /* 0x00001bb0000c7802 */ /* 0x000fce0000000f00 */
[----:B------:R-:W-:Y:S05]  /*1ba0*/  CALL.REL.NOINC `($__internal_0_$__cuda_sm3x_div_rn_noftz_f32_slowpath) ;  /* 0x0000001c00187944 */ /* 0x000fea0003c00000 */
[----:B------:R-:W-:-:S07]  /*1bb0*/  MOV R13, R9 ;  /* 0x00000009000d7202 */ /* 0x000fce0000000f00 */
.L_x_16:
[----:B------:R-:W-:Y:S05]  /*1bc0*/  BSYNC.RECONVERGENT B2 ;  /* 0x0000000000027941 */ /* 0x000fea0003800200 */
.L_x_15:
        /* <DEDUP_REMOVED lines=14> */
.L_x_18:
[----:B------:R-:W-:Y:S05]  /*1cb0*/  BSYNC.RECONVERGENT B2 ;  /* 0x0000000000027941 */ /* 0x000fea0003800200 */
.L_x_17:
        /* <DEDUP_REMOVED lines=15> */
.L_x_20:
[----:B------:R-:W-:Y:S05]  /*1db0*/  BSYNC.RECONVERGENT B2 ;  /* 0x0000000000027941 */ /* 0x000fea0003800200 */
.L_x_19:
        /* <DEDUP_REMOVED lines=14> */
.L_x_22:
[----:B------:R-:W-:Y:S05]  /*1ea0*/  BSYNC.RECONVERGENT B2 ;  /* 0x0000000000027941 */ /* 0x000fea0003800200 */
.L_x_21:
        /* <DEDUP_REMOVED lines=15> */
.L_x_24:
[----:B------:R-:W-:Y:S05]  /*1fa0*/  BSYNC.RECONVERGENT B2 ;  /* 0x0000000000027941 */ /* 0x000fea0003800200 */
.L_x_23:
        /* <DEDUP_REMOVED lines=14> */
.L_x_26:
[----:B------:R-:W-:Y:S05]  /*2090*/  BSYNC.RECONVERGENT B2 ;  /* 0x0000000000027941 */ /* 0x000fea0003800200 */
.L_x_25:
        /* <DEDUP_REMOVED lines=15> */
.L_x_28:
[----:B------:R-:W-:Y:S05]  /*2190*/  BSYNC.RECONVERGENT B2 ;  /* 0x0000000000027941 */ /* 0x000fea0003800200 */
.L_x_27:
        /* <DEDUP_REMOVED lines=14> */
.L_x_30:
[----:B------:R-:W-:Y:S05]  /*2280*/  BSYNC.RECONVERGENT B2 ;  /* 0x0000000000027941 */ /* 0x000fea0003800200 */
.L_x_29:
        /* <DEDUP_REMOVED lines=15> */
.L_x_32:
[----:B------:R-:W-:Y:S05]  /*2380*/  BSYNC.RECONVERGENT B2 ;  /* 0x0000000000027941 */ /* 0x000fea0003800200 */
.L_x_31:
        /* <DEDUP_REMOVED lines=14> */
.L_x_34:
[----:B------:R-:W-:Y:S05]  /*2470*/  BSYNC.RECONVERGENT B2 ;  /* 0x0000000000027941 */ /* 0x000fea0003800200 */
.L_x_33:
        /* <DEDUP_REMOVED lines=15> */
.L_x_36:
[----:B------:R-:W-:Y:S05]  /*2570*/  BSYNC.RECONVERGENT B2 ;  /* 0x0000000000027941 */ /* 0x000fea0003800200 */
.L_x_35:
        /* <DEDUP_REMOVED lines=14> */
.L_x_38:
[----:B------:R-:W-:Y:S05]  /*2660*/  BSYNC.RECONVERGENT B2 ;  /* 0x0000000000027941 */ /* 0x000fea0003800200 */
.L_x_37:
        /* <DEDUP_REMOVED lines=15> */
.L_x_40:
[----:B------:R-:W-:Y:S05]  /*2760*/  BSYNC.RECONVERGENT B2 ;  /* 0x0000000000027941 */ /* 0x000fea0003800200 */
.L_x_39:
        /* <DEDUP_REMOVED lines=14> */
.L_x_42:
[----:B------:R-:W-:Y:S05]  /*2850*/  BSYNC.RECONVERGENT B2 ;  /* 0x0000000000027941 */ /* 0x000fea0003800200 */
.L_x_41:
        /* <DEDUP_REMOVED lines=15> */
.L_x_44:
[----:B------:R-:W-:Y:S05]  /*2950*/  BSYNC.RECONVERGENT B2 ;  /* 0x0000000000027941 */ /* 0x000fea0003800200 */
.L_x_43:
[----:B------:R0:W-:Y:S01]  /*2960*/  STG.E desc[UR12][R4.64+0x1c], R13 ;  /* 0x00001c0d04007986 */ /* 0x0001e2000c10190c */
[----:B------:R-:W-:Y:S01]  /*2970*/  IADD3 R6, PT, PT, R6, 0x10, RZ ;  /* 0x0000001006067810 */ /* 0x000fe20007ffe0ff */
[----:B------:R-:W-:Y:S06]  /*2980*/  @P2 BRA `(.L_x_45) ;  /* 0xfffffff000082947 */ /* 0x000fec000383ffff */
.L_x_12:
[----:B------:R-:W-:-:S13]  /*2990*/  ISETP.NE.AND P0, PT, R11, RZ, PT ;  /* 0x000000ff0b00720c */ /* 0x000fda0003f05270 */
[----:B------:R-:W-:Y:S05]  /*29a0*/  @!P0 EXIT ;  /* 0x000000000000894d */ /* 0x000fea0003800000 */
[----:B------:R-:W1:Y:S01]  /*29b0*/  LDCU UR4, c[0x0][0x394] ;  /* 0x00007280ff0477ac */ /* 0x000e620008000800 */
[----:B------:R-:W-:Y:S01]  /*29c0*/  ISETP.GE.U32.AND P0, PT, R11, 0x8, PT ;  /* 0x000000080b00780c */ /* 0x000fe20003f06070 */
[----:B-1----:R-:W-:-:S12]  /*29d0*/  ULOP3.LUT UR4, UR4, 0x7, URZ, 0xc0, !UPT ;  /* 0x0000000704047892 */ /* 0x002fd8000f8ec0ff */
[----:B------:R-:W-:Y:S05]  /*29e0*/  @!P0 BRA `(.L_x_46) ;  /* 0x0000000800008947 */ /* 0x000fea0003800000 */
[----:B0-----:R-:W0:Y:S01]  /*29f0*/  LDC.64 R4, c[0x0][0x388] ;  /* 0x0000e200ff047b82 */ /* 0x001e220000000a00 */
[----:B------:R-:W-:-:S05]  /*2a00*/  IADD3 R9, PT, PT, R2, R7, RZ ;  /* 0x0000000702097210 */ /* 0x000fca0007ffe0ff */
[----:B0-----:R-:W-:-:S05]  /*2a10*/  IMAD.WIDE R4, R9, 0x4, R4 ;  /* 0x0000000409047825 */ /* 0x001fca00078e0204 */
[----:B------:R-:W2:Y:S01]  /*2a20*/  LDG.E R11, desc[UR12][R4.64] ;  /* 0x0000000c040b7981 */ /* 0x000ea2000c1e1900 */
[----:B------:R-:W0:Y:S01]  /*2a30*/  MUFU.RCP R0, R3 ;  /* 0x0000000300007308 */ /* 0x000e220000001000 */
[----:B------:R-:W-:Y:S01]  /*2a40*/  BSSY.RECONVERGENT B2, `(.L_x_47) ;  /* 0x000000b000027945 */ /* 0x000fe20003800200 */
[----:B0-----:R-:W-:-:S04]  /*2a50*/  FFMA R9, R0, -R3, 1 ;  /* 0x3f80000000097423 */ /* 0x001fc80000000803 */
[----:B------:R-:W-:Y:S02]  /*2a60*/  FFMA R0, R0, R9, R0 ;  /* 0x0000000900007223 */ /* 0x000fe40000000000 */
[----:B--2---:R-:W0:Y:S02]  /*2a70*/  FCHK P0, R11, R3 ;  /* 0x000000030b007302 */ /* 0x004e240000000000 */
[----:B------:R-:W-:-:S04]  /*2a80*/  FFMA R6, R0, R11, RZ ;  /* 0x0000000b00067223 */ /* 0x000fc800000000ff */
[----:B------:R-:W-:-:S04]  /*2a90*/  FFMA R9, R6, -R3, R11 ;  /* 0x8000000306097223 */ /* 0x000fc8000000000b */
[----:B------:R-:W-:Y:S01]  /*2aa0*/  FFMA R9, R0, R9, R6 ;  /* 0x0000000900097223 */ /* 0x000fe20000000006 */
[----:B0-----:R-:W-:Y:S06]  /*2ab0*/  @!P0 BRA `(.L_x_48) ;  /* 0x00000000000c8947 */ /* 0x001fec0003800000 */
[----:B------:R-:W-:Y:S02]  /*2ac0*/  MOV R0, R11 ;  /* 0x0000000b00007202 */ /* 0x000fe40000000f00 */
[----:B------:R-:W-:-:S07]  /*2ad0*/  MOV R12, 0x2af0 ;  /* 0x00002af0000c7802 */ /* 0x000fce0000000f00 */
[----:B------:R-:W-:Y:S05]  /*2ae0*/  CALL.REL.NOINC `($__internal_0_$__cuda_sm3x_div_rn_noftz_f32_slowpath) ;  /* 0x0000000c00487944 */ /* 0x000fea0003c00000 */
.L_x_48:
[----:B------:R-:W-:Y:S05]  /*2af0*/  BSYNC.RECONVERGENT B2 ;  /* 0x0000000000027941 */ /* 0x000fea0003800200 */
.L_x_47:
        /* <DEDUP_REMOVED lines=15> */
.L_x_50:
[----:B------:R-:W-:Y:S05]  /*2bf0*/  BSYNC.RECONVERGENT B2 ;  /* 0x0000000000027941 */ /* 0x000fea0003800200 */
.L_x_49:
        /* <DEDUP_REMOVED lines=14> */
.L_x_52:
[----:B------:R-:W-:Y:S05]  /*2ce0*/  BSYNC.RECONVERGENT B2 ;  /* 0x0000000000027941 */ /* 0x000fea0003800200 */
.L_x_51:
        /* <DEDUP_REMOVED lines=15> */
.L_x_54:
[----:B------:R-:W-:Y:S05]  /*2de0*/  BSYNC.RECONVERGENT B2 ;  /* 0x0000000000027941 */ /* 0x000fea0003800200 */
.L_x_53:
        /* <DEDUP_REMOVED lines=14> */
.L_x_56:
[----:B------:R-:W-:Y:S05]  /*2ed0*/  BSYNC.RECONVERGENT B2 ;  /* 0x0000000000027941 */ /* 0x000fea0003800200 */
.L_x_55:
        /* <DEDUP_REMOVED lines=15> */
.L_x_58:
[----:B------:R-:W-:Y:S05]  /*2fd0*/  BSYNC.RECONVERGENT B2 ;  /* 0x0000000000027941 */ /* 0x000fea0003800200 */
.L_x_57:
        /* <DEDUP_REMOVED lines=14> */
.L_x_60:
[----:B------:R-:W-:Y:S05]  /*30c0*/  BSYNC.RECONVERGENT B2 ;  /* 0x0000000000027941 */ /* 0x000fea0003800200 */
.L_x_59:
        /* <DEDUP_REMOVED lines=15> */
.L_x_62:
[----:B------:R-:W-:Y:S05]  /*31c0*/  BSYNC.RECONVERGENT B2 ;  /* 0x0000000000027941 */ /* 0x000fea0003800200 */
.L_x_61:
[----:B------:R1:W-:Y:S01]  /*31d0*/  STG.E desc[UR12][R4.64+0x1c], R11 ;  /* 0x00001c0b04007986 */ /* 0x0003e2000c10190c */
[----:B------:R-:W-:-:S07]  /*31e0*/  IADD3 R7, PT, PT, R7, 0x8, RZ ;  /* 0x0000000807077810 */ /* 0x000fce0007ffe0ff */
.L_x_46:
[----:B------:R-:W-:-:S13]  /*31f0*/  ISETP.NE.AND P0, PT, RZ, UR4, PT ;  /* 0x00000004ff007c0c */ /* 0x000fda000bf05270 */
[----:B------:R-:W-:Y:S05]  /*3200*/  @!P0 EXIT ;  /* 0x000000000000894d */ /* 0x000fea0003800000 */
[----:B------:R-:W2:Y:S01]  /*3210*/  LDCU UR5, c[0x0][0x394] ;  /* 0x00007280ff0577ac */ /* 0x000ea20008000800 */
[----:B------:R-:W-:Y:S02]  /*3220*/  UISETP.GE.U32.AND UP0, UPT, UR4, 0x4, UPT ;  /* 0x000000040400788c */ /* 0x000fe4000bf06070 */
[----:B--2---:R-:W-:-:S07]  /*3230*/  ULOP3.LUT UR5, UR5, 0x3, URZ, 0xc0, !UPT ;  /* 0x0000000305057892 */ /* 0x004fce000f8ec0ff */
[----:B------:R-:W-:Y:S05]  /*3240*/  BRA.U !UP0, `(.L_x_63) ;  /* 0x0000000508087547 */ /* 0x000fea000b800000 */
[----:B01----:R-:W0:Y:S01]  /*3250*/  LDC.64 R4, c[0x0][0x388] ;  /* 0x0000e200ff047b82 */ /* 0x003e220000000a00 */
        /* <DEDUP_REMOVED lines=15> */
.L_x_65:
[----:B------:R-:W-:Y:S05]  /*3350*/  BSYNC.RECONVERGENT B2 ;  /* 0x0000000000027941 */ /* 0x000fea0003800200 */
.L_x_64:
        /* <DEDUP_REMOVED lines=15> */
.L_x_67:
[----:B------:R-:W-:Y:S05]  /*3450*/  BSYNC.RECONVERGENT B2 ;  /* 0x0000000000027941 */ /* 0x000fea0003800200 */
.L_x_66:
        /* <DEDUP_REMOVED lines=14> */
.L_x_69:
[----:B------:R-:W-:Y:S05]  /*3540*/  BSYNC.RECONVERGENT B2 ;  /* 0x0000000000027941 */ /* 0x000fea0003800200 */
.L_x_68:
        /* <DEDUP_REMOVED lines=15> */
.L_x_71:
[----:B------:R-:W-:Y:S05]  /*3640*/  BSYNC.RECONVERGENT B2 ;  /* 0x0000000000027941 */ /* 0x000fea0003800200 */
.L_x_70:
[----:B------:R2:W-:Y:S01]  /*3650*/  STG.E desc[UR12][R4.64+0xc], R11 ;  /* 0x00000c0b04007986 */ /* 0x0005e2000c10190c */
[----:B------:R-:W-:-:S07]  /*3660*/  IADD3 R7, PT, PT, R7, 0x4, RZ ;  /* 0x0000000407077810 */ /* 0x000fce0007ffe0ff */
.L_x_63:
[----:B------:R-:W-:-:S13]  /*3670*/  ISETP.NE.AND P0, PT, RZ, UR5, PT ;  /* 0x00000005ff007c0c */ /* 0x000fda000bf05270 */
[----:B------:R-:W-:Y:S05]  /*3680*/  @!P0 EXIT ;  /* 0x000000000000894d */ /* 0x000fea0003800000 */
[----:B012---:R-:W0:Y:S01]  /*3690*/  LDC.64 R4, c[0x0][0x388] ;  /* 0x0000e200ff047b82 */ /* 0x007e220000000a00 */
[----:B------:R-:W-:Y:S01]  /*36a0*/  IADD3 R11, PT, PT, R2, R7, RZ ;  /* 0x00000007020b7210 */ /* 0x000fe20007ffe0ff */
[----:B------:R-:W-:-:S12]  /*36b0*/  UIADD3 UR4, UPT, UPT, -UR5, URZ, URZ ;  /* 0x000000ff05047290 */ /* 0x000fd8000fffe1ff */
.L_x_74:
[----:B01----:R-:W-:-:S05]  /*36c0*/  IMAD.WIDE R6, R11, 0x4, R4 ;  /* 0x000000040b067825 */ /* 0x003fca00078e0204 */
[----:B------:R-:W2:Y:S01]  /*36d0*/  LDG.E R13, desc[UR12][R6.64] ;  /* 0x0000000c060d7981 */ /* 0x000ea2000c1e1900 */
[----:B------:R-:W0:Y:S01]  /*36e0*/  MUFU.RCP R0, R3 ;  /* 0x0000000300007308 */ /* 0x000e220000001000 */
[----:B------:R-:W-:Y:S01]  /*36f0*/  UIADD3 UR4, UPT, UPT, UR4, 0x1, URZ ;  /* 0x0000000104047890 */ /* 0x000fe2000fffe0ff */
[----:B------:R-:W-:Y:S03]  /*3700*/  BSSY.RECONVERGENT B2, `(.L_x_72) ;  /* 0x000000c000027945 */ /* 0x000fe60003800200 */
[----:B------:R-:W-:Y:S01]  /*3710*/  UISETP.NE.AND UP0, UPT, UR4, URZ, UPT ;  /* 0x000000ff0400728c */ /* 0x000fe2000bf05270 */
[----:B0-----:R-:W-:-:S04]  /*3720*/  FFMA R9, R0, -R3, 1 ;  /* 0x3f80000000097423 */ /* 0x001fc80000000803 */
[----:B------:R-:W-:Y:S01]  /*3730*/  FFMA R0, R0, R9, R0 ;  /* 0x0000000900007223 */ /* 0x000fe20000000000 */
[----:B--2---:R-:W0:Y:S03]  /*3740*/  FCHK P0, R13, R3 ;  /* 0x000000030d007302 */ /* 0x004e260000000000 */
[----:B------:R-:W-:-:S04]  /*3750*/  FFMA R2, R0, R13, RZ ;  /* 0x0000000d00027223 */ /* 0x000fc800000000ff */
[----:B------:R-:W-:-:S04]  /*3760*/  FFMA R9, R2, -R3, R13 ;  /* 0x8000000302097223 */ /* 0x000fc8000000000d */
[----:B------:R-:W-:Y:S01]  /*3770*/  FFMA R9, R0, R9, R2 ;  /* 0x0000000900097223 */ /* 0x000fe20000000002 */
[----:B0-----:R-:W-:Y:S06]  /*3780*/  @!P0 BRA `(.L_x_73) ;  /* 0x00000000000c8947 */ /* 0x001fec0003800000 */
[----:B------:R-:W-:Y:S02]  /*3790*/  MOV R0, R13 ;  /* 0x0000000d00007202 */ /* 0x000fe40000000f00 */
[----:B------:R-:W-:-:S07]  /*37a0*/  MOV R12, 0x37c0 ;  /* 0x000037c0000c7802 */ /* 0x000fce0000000f00 */
[----:B------:R-:W-:Y:S05]  /*37b0*/  CALL.REL.NOINC `($__internal_0_$__cuda_sm3x_div_rn_noftz_f32_slowpath) ;  /* 0x0000000000147944 */ /* 0x000fea0003c00000 */
.L_x_73:
[----:B------:R-:W-:Y:S05]  /*37c0*/  BSYNC.RECONVERGENT B2 ;  /* 0x0000000000027941 */ /* 0x000fea0003800200 */
.L_x_72:
[----:B------:R1:W-:Y:S01]  /*37d0*/  STG.E desc[UR12][R6.64], R9 ;  /* 0x0000000906007986 */ /* 0x0003e2000c10190c */
[----:B------:R-:W-:Y:S01]  /*37e0*/  IADD3 R11, PT, PT, R11, 0x1, RZ ;  /* 0x000000010b0b7810 */ /* 0x000fe20007ffe0ff */
[----:B------:R-:W-:Y:S06]  /*37f0*/  BRA.U UP0, `(.L_x_74) ;  /* 0xfffffffd00b07547 */ /* 0x000fec000b83ffff */
[----:B------:R-:W-:Y:S05]  /*3800*/  EXIT ;  /* 0x000000000000794d */ /* 0x000fea0003800000 */
        .weak           $__internal_0_$__cuda_sm3x_div_rn_noftz_f32_slowpath
        .type           $__internal_0_$__cuda_sm3x_div_rn_noftz_f32_slowpath,@function
        .size           $__internal_0_$__cuda_sm3x_div_rn_noftz_f32_slowpath,(.L_x_539 - $__internal_0_$__cuda_sm3x_div_rn_noftz_f32_slowpath)
$__internal_0_$__cuda_sm3x_div_rn_noftz_f32_slowpath:
[----:B------:R-:W-:Y:S01]  /*3810*/  SHF.R.U32.HI R10, RZ, 0x17, R3 ;  /* 0x00000017ff0a7819 */ /* 0x000fe20000011603 */
[----:B------:R-:W-:Y:S01]  /*3820*/  BSSY.RECONVERGENT B0, `(.L_x_75) ;  /* 0x0000063000007945 */ /* 0x000fe20003800200 */
[----:B------:R-:W-:Y:S02]  /*3830*/  SHF.R.U32.HI R13, RZ, 0x17, R0 ;  /* 0x00000017ff0d7819 */ /* 0x000fe40000011600 */
[----:B------:R-:W-:Y:S02]  /*3840*/  LOP3.LUT R10, R10, 0xff, RZ, 0xc0, !PT ;  /* 0x000000ff0a0a7812 */ /* 0x000fe400078ec0ff */
[----:B------:R-:W-:Y:S02]  /*3850*/  LOP3.LUT R13, R13, 0xff, RZ, 0xc0, !PT ;  /* 0x000000ff0d0d7812 */ /* 0x000fe400078ec0ff */
[----:B------:R-:W-:Y:S02]  /*3860*/  IADD3 R16, PT, PT, R10, -0x1, RZ ;  /* 0xffffffff0a107810 */ /* 0x000fe40007ffe0ff */
[----:B------:R-:W-:-:S02]  /*3870*/  IADD3 R14, PT, PT, R13, -0x1, RZ ;  /* 0xffffffff0d0e7810 */ /* 0x000fc40007ffe0ff */
[----:B------:R-:W-:Y:S02]  /*3880*/  ISETP.GT.U32.AND P0, PT, R16, 0xfd, PT ;  /* 0x000000fd1000780c */ /* 0x000fe40003f04070 */
[----:B------:R-:W-:Y:S02]  /*3890*/  MOV R15, R3 ;  /* 0x00000003000f7202 */ /* 0x000fe40000000f00 */
[----:B------:R-:W-:-:S13]  /*38a0*/  ISETP.GT.U32.OR P0, PT, R14, 0xfd, P0 ;  /* 0x000000fd0e00780c */ /* 0x000fda0000704470 */
[----:B------:R-:W-:Y:S01]  /*38b0*/  @!P0 MOV R9, RZ ;  /* 0x000000ff00098202 */ /* 0x000fe20000000f00 */
[----:B------:R-:W-:Y:S06]  /*38c0*/  @!P0 BRA `(.L_x_76) ;  /* 0x00000000005c8947 */ /* 0x000fec0003800000 */
[----:B------:R-:W-:Y:S02]  /*38d0*/  FSETP.GTU.FTZ.AND P0, PT, |R0|, +INF , PT ;  /* 0x7f8000000000780b */ /* 0x000fe40003f1c200 */
[----:B------:R-:W-:-:S04]  /*38e0*/  FSETP.GTU.FTZ.AND P1, PT, |R3|, +INF , PT ;  /* 0x7f8000000300780b */ /* 0x000fc80003f3c200 */
[----:B------:R-:W-:-:S13]  /*38f0*/  PLOP3.LUT P0, PT, P0, P1, PT, 0xf8, 0x8f ;  /* 0x00000000008f781c */ /* 0x000fda0000703f70 */
[----:B------:R-:W-:Y:S05]  /*3900*/  @P0 BRA `(.L_x_77) ;  /* 0x00000004004c0947 */ /* 0x000fea0003800000 */
[----:B------:R-:W-:-:S13]  /*3910*/  LOP3.LUT P0, RZ, R15, 0x7fffffff, R0, 0xc8, !PT ;  /* 0x7fffffff0fff7812 */ /* 0x000fda000780c800 */
[----:B------:R-:W-:Y:S05]  /*3920*/  @!P0 BRA `(.L_x_78) ;  /* 0x00000004003c8947 */ /* 0x000fea0003800000 */
[C---:B------:R-:W-:Y:S02]  /*3930*/  FSETP.NEU.FTZ.AND P3, PT, |R0|.reuse, +INF , PT ;  /* 0x7f8000000000780b */ /* 0x040fe40003f7d200 */
[----:B------:R-:W-:Y:S02]  /*3940*/  FSETP.NEU.FTZ.AND P1, PT, |R3|, +INF , PT ;  /* 0x7f8000000300780b */ /* 0x000fe40003f3d200 */
[----:B------:R-:W-:-:S11]  /*3950*/  FSETP.NEU.FTZ.AND P0, PT, |R0|, +INF , PT ;  /* 0x7f8000000000780b */ /* 0x000fd60003f1d200 */
[----:B------:R-:W-:Y:S05]  /*3960*/  @!P1 BRA !P3, `(.L_x_78) ;  /* 0x00000004002c9947 */ /* 0x000fea0005800000 */
[----:B------:R-:W-:-:S04]  /*3970*/  LOP3.LUT P3, RZ, R0, 0x7fffffff, RZ, 0xc0, !PT ;  /* 0x7fffffff00ff7812 */ /* 0x000fc8000786c0ff */
[----:B------:R-:W-:-:S13]  /*3980*/  PLOP3.LUT P1, PT, P1, P3, PT, 0x2f, 0xf2 ;  /* 0x0000000000f2781c */ /* 0x000fda0000f26577 */
[----:B------:R-:W-:Y:S05]  /*3990*/  @P1 BRA `(.L_x_79) ;  /* 0x0000000400181947 */ /* 0x000fea0003800000 */
[----:B------:R-:W-:-:S04]  /*39a0*/  LOP3.LUT P1, RZ, R15, 0x7fffffff, RZ, 0xc0, !PT ;  /* 0x7fffffff0fff7812 */ /* 0x000fc8000782c0ff */
[----:B------:R-:W-:-:S13]  /*39b0*/  PLOP3.LUT P0, PT, P0, P1, PT, 0x2f, 0xf2 ;  /* 0x0000000000f2781c */ /* 0x000fda0000702577 */
[----:B------:R-:W-:Y:S05]  /*39c0*/  @P0 BRA `(.L_x_80) ;  /* 0x0000000400000947 */ /* 0x000fea0003800000 */
[----:B------:R-:W-:Y:S02]  /*39d0*/  ISETP.GE.AND P0, PT, R14, RZ, PT ;  /* 0x000000ff0e00720c */ /* 0x000fe40003f06270 */
[----:B------:R-:W-:-:S11]  /*39e0*/  ISETP.GE.AND P1, PT, R16, RZ, PT ;  /* 0x000000ff1000720c */ /* 0x000fd60003f26270 */
[----:B------:R-:W-:Y:S01]  /*39f0*/  @P0 MOV R9, RZ ;  /* 0x000000ff00090202 */ /* 0x000fe20000000f00 */
[----:B------:R-:W-:Y:S01]  /*3a00*/  @!P0 FFMA R0, R0, 1.84467440737095516160e+19, RZ ;  /* 0x5f80000000008823 */ /* 0x000fe200000000ff */
[----:B------:R-:W-:Y:S01]  /*3a10*/  @!P0 MOV R9, 0xffffffc0 ;  /* 0xffffffc000098802 */ /* 0x000fe20000000f00 */
[----:B------:R-:W-:-:S03]  /*3a20*/  @!P1 FFMA R15, R3, 1.84467440737095516160e+19, RZ ;  /* 0x5f800000030f9823 */ /* 0x000fc600000000ff */
[----:B------:R-:W-:-:S07]  /*3a30*/  @!P1 IADD3 R9, PT, PT, R9, 0x40, RZ ;  /* 0x0000004009099810 */ /* 0x000fce0007ffe0ff */
.L_x_76:
[----:B------:R-:W-:Y:S01]  /*3a40*/  LEA R14, R10, 0xc0800000, 0x17 ;  /* 0xc08000000a0e7811 */ /* 0x000fe200078eb8ff */
[----:B------:R-:W-:Y:S01]  /*3a50*/  BSSY.RECONVERGENT B1, `(.L_x_81) ;  /* 0x0000036000017945 */ /* 0x000fe20003800200 */
[----:B------:R-:W-:Y:S02]  /*3a60*/  IADD3 R13, PT, PT, R13, -0x7f, RZ ;  /* 0xffffff810d0d7810 */ /* 0x000fe40007ffe0ff */
[----:B------:R-:W-:-:S03]  /*3a70*/  IADD3 R16, PT, PT, -R14, R15, RZ ;  /* 0x0000000f0e107210 */ /* 0x000fc60007ffe1ff */
[C---:B------:R-:W-:Y:S01]  /*3a80*/  IMAD R0, R13.reuse, -0x800000, R0 ;  /* 0xff8000000d007824 */ /* 0x040fe200078e0200 */
[----:B------:R0:W1:Y:S01]  /*3a90*/  MUFU.RCP R14, R16 ;  /* 0x00000010000e7308 */ /* 0x0000620000001000 */
[----:B------:R-:W-:Y:S01]  /*3aa0*/  FADD.FTZ R17, -R16, -RZ ;  /* 0x800000ff10117221 */ /* 0x000fe20000010100 */
[----:B0-----:R-:W-:-:S04]  /*3ab0*/  IADD3 R16, PT, PT, R13, 0x7f, -R10 ;  /* 0x0000007f0d107810 */ /* 0x001fc80007ffe80a */
[----:B------:R-:W-:Y:S01]  /*3ac0*/  IADD3 R9, PT, PT, R16, R9, RZ ;  /* 0x0000000910097210 */ /* 0x000fe20007ffe0ff */
[----:B-1----:R-:W-:-:S04]  /*3ad0*/  FFMA R15, R14, R17, 1 ;  /* 0x3f8000000e0f7423 */ /* 0x002fc80000000011 */
[----:B------:R-:W-:-:S04]  /*3ae0*/  FFMA R15, R14, R15, R14 ;  /* 0x0000000f0e0f7223 */ /* 0x000fc8000000000e */
[----:B------:R-:W-:-:S04]  /*3af0*/  FFMA R14, R0, R15, RZ ;  /* 0x0000000f000e7223 */ /* 0x000fc800000000ff */
[----:B------:R-:W-:-:S04]  /*3b00*/  FFMA R18, R17, R14, R0 ;  /* 0x0000000e11127223 */ /* 0x000fc80000000000 */
[----:B------:R-:W-:-:S04]  /*3b10*/  FFMA R14, R15, R18, R14 ;  /* 0x000000120f0e7223 */ /* 0x000fc8000000000e */
[----:B------:R-:W-:-:S04]  /*3b20*/  FFMA R17, R17, R14, R0 ;  /* 0x0000000e11117223 */ /* 0x000fc80000000000 */
[----:B------:R-:W-:-:S05]  /*3b30*/  FFMA R0, R15, R17, R14 ;  /* 0x000000110f007223 */ /* 0x000fca000000000e */
[----:B------:R-:W-:-:S04]  /*3b40*/  SHF.R.U32.HI R10, RZ, 0x17, R0 ;  /* 0x00000017ff0a7819 */ /* 0x000fc80000011600 */
[----:B------:R-:W-:-:S04]  /*3b50*/  LOP3.LUT R10, R10, 0xff, RZ, 0xc0, !PT ;  /* 0x000000ff0a0a7812 */ /* 0x000fc800078ec0ff */
[----:B------:R-:W-:-:S04]  /*3b60*/  IADD3 R10, PT, PT, R10, R9, RZ ;  /* 0x000000090a0a7210 */ /* 0x000fc80007ffe0ff */
[----:B------:R-:W-:-:S04]  /*3b70*/  IADD3 R13, PT, PT, R10, -0x1, RZ ;  /* 0xffffffff0a0d7810 */ /* 0x000fc80007ffe0ff */
[----:B------:R-:W-:-:S13]  /*3b80*/  ISETP.GE.U32.AND P0, PT, R13, 0xfe, PT ;  /* 0x000000fe0d00780c */ /* 0x000fda0003f06070 */
[----:B------:R-:W-:Y:S05]  /*3b90*/  @!P0 BRA `(.L_x_82) ;  /* 0x0000000000808947 */ /* 0x000fea0003800000 */
[----:B------:R-:W-:-:S13]  /*3ba0*/  ISETP.GT.AND P0, PT, R10, 0xfe, PT ;  /* 0x000000fe0a00780c */ /* 0x000fda0003f04270 */
[----:B------:R-:W-:Y:S05]  /*3bb0*/  @P0 BRA `(.L_x_83) ;  /* 0x00000000006c0947 */ /* 0x000fea0003800000 */
[----:B------:R-:W-:-:S13]  /*3bc0*/  ISETP.GE.AND P0, PT, R10, 0x1, PT ;  /* 0x000000010a00780c */ /* 0x000fda0003f06270 */
[----:B------:R-:W-:Y:S05]  /*3bd0*/  @P0 BRA `(.L_x_84) ;  /* 0x0000000000740947 */ /* 0x000fea0003800000 */
[----:B------:R-:W-:Y:S02]  /*3be0*/  ISETP.GE.AND P0, PT, R10, -0x18, PT ;  /* 0xffffffe80a00780c */ /* 0x000fe40003f06270 */
[----:B------:R-:W-:-:S11]  /*3bf0*/  LOP3.LUT R0, R0, 0x80000000, RZ, 0xc0, !PT ;  /* 0x8000000000007812 */ /* 0x000fd600078ec0ff */
[----:B------:R-:W-:Y:S05]  /*3c00*/  @!P0 BRA `(.L_x_84) ;  /* 0x0000000000688947 */ /* 0x000fea0003800000 */
[-CC-:B------:R-:W-:Y:S01]  /*3c10*/  FFMA.RZ R9, R15, R17.reuse, R14.reuse ;  /* 0x000000110f097223 */ /* 0x180fe2000000c00e */
[C---:B------:R-:W-:Y:S02]  /*3c20*/  IADD3 R16, PT, PT, R10.reuse, 0x20, RZ ;  /* 0x000000200a107810 */ /* 0x040fe40007ffe0ff */
[C---:B------:R-:W-:Y:S02]  /*3c30*/  ISETP.NE.AND P3, PT, R10.reuse, RZ, PT ;  /* 0x000000ff0a00720c */ /* 0x040fe40003f65270 */
[----:B------:R-:W-:Y:S01]  /*3c40*/  LOP3.LUT R13, R9, 0x7fffff, RZ, 0xc0, !PT ;  /* 0x007fffff090d7812 */ /* 0x000fe200078ec0ff */
[CCC-:B------:R-:W-:Y:S01]  /*3c50*/  FFMA.RP R9, R15.reuse, R17.reuse, R14.reuse ;  /* 0x000000110f097223 */ /* 0x1c0fe2000000800e */
[----:B------:R-:W-:Y:S01]  /*3c60*/  FFMA.RM R14, R15, R17, R14 ;  /* 0x000000110f0e7223 */ /* 0x000fe2000000400e */
[----:B------:R-:W-:Y:S02]  /*3c70*/  ISETP.NE.AND P1, PT, R10, RZ, PT ;  /* 0x000000ff0a00720c */ /* 0x000fe40003f25270 */
[----:B------:R-:W-:-:S02]  /*3c80*/  LOP3.LUT R13, R13, 0x800000, RZ, 0xfc, !PT ;  /* 0x008000000d0d7812 */ /* 0x000fc400078efcff */
[----:B------:R-:W-:Y:S02]  /*3c90*/  IADD3 R10, PT, PT, -R10, RZ, RZ ;  /* 0x000000ff0a0a7210 */ /* 0x000fe40007ffe1ff */
[----:B------:R-:W-:Y:S02]  /*3ca0*/  SHF.L.U32 R16, R13, R16, RZ ;  /* 0x000000100d107219 */ /* 0x000fe400000006ff */
[----:B------:R-:W-:Y:S02]  /*3cb0*/  FSETP.NEU.FTZ.AND P0, PT, R9, R14, PT ;  /* 0x0000000e0900720b */ /* 0x000fe40003f1d000 */
[----:B------:R-:W-:Y:S02]  /*3cc0*/  SEL R10, R10, RZ, P3 ;  /* 0x000000ff0a0a7207 */ /* 0x000fe40001800000 */
[----:B------:R-:W-:Y:S02]  /*3cd0*/  ISETP.NE.AND P1, PT, R16, RZ, P1 ;  /* 0x000000ff1000720c */ /* 0x000fe40000f25270 */
[----:B------:R-:W-:-:S02]  /*3ce0*/  SHF.R.U32.HI R10, RZ, R10, R13 ;  /* 0x0000000aff0a7219 */ /* 0x000fc4000001160d */
[----:B------:R-:W-:Y:S02]  /*3cf0*/  PLOP3.LUT P0, PT, P0, P1, PT, 0xf8, 0x8f ;  /* 0x00000000008f781c */ /* 0x000fe40000703f70 */
[----:B------:R-:W-:Y:S02]  /*3d00*/  SHF.R.U32.HI R14, RZ, 0x1, R10 ;  /* 0x00000001ff0e7819 */ /* 0x000fe4000001160a */
[----:B------:R-:W-:-:S04]  /*3d10*/  SEL R9, RZ, 0x1, !P0 ;  /* 0x00000001ff097807 */ /* 0x000fc80004000000 */
[----:B------:R-:W-:-:S04]  /*3d20*/  LOP3.LUT R9, R9, 0x1, R14, 0xf8, !PT ;  /* 0x0000000109097812 */ /* 0x000fc800078ef80e */
[----:B------:R-:W-:-:S04]  /*3d30*/  LOP3.LUT R9, R9, R10, RZ, 0xc0, !PT ;  /* 0x0000000a09097212 */ /* 0x000fc800078ec0ff */
[----:B------:R-:W-:-:S04]  /*3d40*/  IADD3 R9, PT, PT, R14, R9, RZ ;  /* 0x000000090e097210 */ /* 0x000fc80007ffe0ff */
[----:B------:R-:W-:Y:S01]  /*3d50*/  LOP3.LUT R0, R9, R0, RZ, 0xfc, !PT ;  /* 0x0000000009007212 */ /* 0x000fe200078efcff */
[----:B------:R-:W-:Y:S06]  /*3d60*/  BRA `(.L_x_84) ;  /* 0x0000000000107947 */ /* 0x000fec0003800000 */
.L_x_83:
[----:B------:R-:W-:-:S04]  /*3d70*/  LOP3.LUT R0, R0, 0x80000000, RZ, 0xc0, !PT ;  /* 0x8000000000007812 */ /* 0x000fc800078ec0ff */
[----:B------:R-:W-:Y:S01]  /*3d80*/  LOP3.LUT R0, R0, 0x7f800000, RZ, 0xfc, !PT ;  /* 0x7f80000000007812 */ /* 0x000fe200078efcff */
[----:B------:R-:W-:Y:S06]  /*3d90*/  BRA `(.L_x_84) ;  /* 0x0000000000047947 */ /* 0x000fec0003800000 */
.L_x_82:
[----:B------:R-:W-:-:S07]  /*3da0*/  LEA R0, R9, R0, 0x17 ;  /* 0x0000000009007211 */ /* 0x000fce00078eb8ff */
.L_x_84:
[----:B------:R-:W-:Y:S05]  /*3db0*/  BSYNC.RECONVERGENT B1 ;  /* 0x0000000000017941 */ /* 0x000fea0003800200 */
.L_x_81:
[----:B------:R-:W-:Y:S05]  /*3dc0*/  BRA `(.L_x_85) ;  /* 0x0000000000207947 */ /* 0x000fea0003800000 */
.L_x_80:
[----:B------:R-:W-:-:S04]  /*3dd0*/  LOP3.LUT R0, R15, 0x80000000, R0, 0x48, !PT ;  /* 0x800000000f007812 */ /* 0x000fc800078e4800 */
[----:B------:R-:W-:Y:S01]  /*3de0*/  LOP3.LUT R0, R0, 0x7f800000, RZ, 0xfc, !PT ;  /* 0x7f80000000007812 */ /* 0x000fe200078efcff */
[----:B------:R-:W-:Y:S06]  /*3df0*/  BRA `(.L_x_85) ;  /* 0x0000000000147947 */ /* 0x000fec0003800000 */
.L_x_79:
[----:B------:R-:W-:Y:S01]  /*3e00*/  LOP3.LUT R0, R15, 0x80000000, R0, 0x48, !PT ;  /* 0x800000000f007812 */ /* 0x000fe200078e4800 */
[----:B------:R-:W-:Y:S06]  /*3e10*/  BRA `(.L_x_85) ;  /* 0x00000000000c7947 */ /* 0x000fec0003800000 */
.L_x_78:
[----:B------:R-:W0:Y:S01]  /*3e20*/  MUFU.RSQ R0, -QNAN ;  /* 0xffc0000000007908 */ /* 0x000e220000001400 */
[----:B------:R-:W-:Y:S05]  /*3e30*/  BRA `(.L_x_85) ;  /* 0x0000000000047947 */ /* 0x000fea0003800000 */
.L_x_77:
[----:B------:R-:W-:-:S07]  /*3e40*/  FADD.FTZ R0, R0, R3 ;  /* 0x0000000300007221 */ /* 0x000fce0000010000 */
.L_x_85:
[----:B------:R-:W-:Y:S05]  /*3e50*/  BSYNC.RECONVERGENT B0 ;  /* 0x0000000000007941 */ /* 0x000fea0003800200 */
.L_x_75:
[----:B------:R-:W-:Y:S01]  /*3e60*/  HFMA2 R13, -RZ, RZ, 0, 0 ;  /* 0x00000000ff0d7431 */ /* 0x000fe200000001ff */
[----:B0-----:R-:W-:-:S03]  /*3e70*/  MOV R9, R0 ;  /* 0x0000000000097202 */ /* 0x001fc60000000f00 */
[----:B------:R-:W-:Y:S05]  /*3e80*/  RET.REL.NODEC R12 `(softmax_fwd_kernel) ;  /* 0xffffffc00c5c7950 */ /* 0x000fea0003c3ffff */
.L_x_86:
[----:B------:R-:W-:-:S00]  /*3e90*/  BRA `(.L_x_86) ;  /* 0xfffffffc00fc7947 */ /* 0x000fc0000383ffff */
[----:B------:R-:W-:-:S00]  /*3ea0*/  NOP ;  /* 0x0000000000007918 */ /* 0x000fc00000000000 */
        /* <DEDUP_REMOVED lines=13> */
.L_x_539:


//--------------------- .text.aft_full_bwd        --------------------------
	.section	.text.aft_full_bwd,"ax",@progbits
	.align	128
        .global         aft_full_bwd
        .type           aft_full_bwd,@function
        .size           aft_full_bwd,(.L_x_540 - aft_full_bwd)
        .other          aft_full_bwd,@"STO_CUDA_ENTRY STV_DEFAULT"
aft_full_bwd:
.text.aft_full_bwd:
[----:B------:R-:W-:Y:S01]  /*0000*/  LDC R1, c[0x0][0x37c] ;  /* 0x0000df00ff017b82 */ /* 0x000fe20000000800 */
[----:B------:R-:W0:Y:S07]  /*0010*/  S2R R0, SR_TID.X ;  /* 0x0000000000007919 */ /* 0x000e2e0000002100 */
[----:B------:R-:W0:Y:S08]  /*0020*/  S2UR UR4, SR_CTAID.X ;  /* 0x00000000000479c3 */ /* 0x000e300000002500 */
[----:B------:R-:W0:Y:S08]  /*0030*/  LDC R3, c[0x0][0x360] ;  /* 0x0000d800ff037b82 */ /* 0x000e300000000800 */
[----:B------:R-:W1:Y:S01]  /*0040*/  LDC.64 R6, c[0x0][0x3c8] ;  /* 0x0000f200ff067b82 */ /* 0x000e620000000a00 */
[----:B0-----:R-:W-:Y:S01]  /*0050*/  IMAD R3, R3, UR4, R0 ;  /* 0x0000000403037c24 */ /* 0x001fe2000f8e0200 */
[----:B-1----:R-:W-:-:S04]  /*0060*/  ISETP.GE.AND P0, PT, R7, 0x1, PT ;  /* 0x000000010700780c */ /* 0x002fc80003f06270 */
[----:B------:R-:W-:-:S13]  /*0070*/  ISETP.GE.OR P0, PT, R3, R6, !P0 ;  /* 0x000000060300720c */ /* 0x000fda0004706670 */
[----:B------:R-:W-:Y:S05]  /*0080*/  @P0 EXIT ;  /* 0x000000000000094d */ /* 0x000fea0003800000 */
[----:B------:R-:W0:Y:S01]  /*0090*/  LDCU.U8 UR4, c[0x0][0x3d0] ;  /* 0x00007a00ff0477ac */ /* 0x000e220008000000 */
[C---:B------:R-:W-:Y:S01]  /*00a0*/  IADD3 R5, PT, PT, R3.reuse, 0x1, RZ ;  /* 0x0000000103057810 */ /* 0x040fe20007ffe0ff */
[----:B------:R-:W-:Y:S01]  /*00b0*/  IMAD R4, R3, R6, RZ ;  /* 0x0000000603047224 */ /* 0x000fe200078e02ff */
[----:B------:R-:W-:Y:S01]  /*00c0*/  SHF.L.U32 R2, R7, 0x2, RZ ;  /* 0x0000000207027819 */ /* 0x000fe200000006ff */
[----:B------:R-:W1:Y:S01]  /*00d0*/  LDCU.64 UR10, c[0x0][0x358] ;  /* 0x00006b00ff0a77ac */ /* 0x000e620008000a00 */
[----:B0-----:R-:W-:-:S06]  /*00e0*/  UPRMT UR4, UR4, 0x8880, URZ ;  /* 0x0000888004047896 */ /* 0x001fcc00080000ff */
[----:B------:R-:W-:Y:S01]  /*00f0*/  ISETP.NE.AND P0, PT, RZ, UR4, PT ;  /* 0x00000004ff007c0c */ /* 0x000fe2000bf05270 */
[----:B------:R-:W-:-:S03]  /*0100*/  UMOV UR4, URZ ;  /* 0x000000ff00047c82 */ /* 0x000fc60008000000 */
[----:B------:R-:W-:-:S04]  /*0110*/  SEL R0, R5, R6, P0 ;  /* 0x0000000605007207 */ /* 0x000fc80000000000 */
[----:B-1----:R-:W-:-:S07]  /*0120*/  LOP3.LUT R5, R0, 0x3, RZ, 0xc0, !PT ;  /* 0x0000000300057812 */ /* 0x002fce00078ec0ff */
.L_x_110:
[----:B------:R-:W-:Y:S01]  /*0130*/  ISETP.GE.AND P3, PT, R0, 0x1, PT ;  /* 0x000000010000780c */ /* 0x000fe20003f66270 */
[----:B0-----:R-:W0:Y:S01]  /*0140*/  LDCU.64 UR12, c[0x0][0x388] ;  /* 0x00007100ff0c77ac */ /* 0x001e220008000a00 */
[----:B------:R-:W-:Y:S01]  /*0150*/  BSSY.RECONVERGENT B0, `(.L_x_87) ;  /* 0x00000bb000007945 */ /* 0x000fe20003800200 */
[----:B------:R-:W-:Y:S01]  /*0160*/  HFMA2 R6, -RZ, RZ, 0.1417236328125, 8952 ;  /* 0x3089705fff067431 */ /* 0x000fe200000001ff */
[----:B------:R-:W-:Y:S01]  /*0170*/  MOV R20, RZ ;  /* 0x000000ff00147202 */ /* 0x000fe20000000f00 */
[----:B-1----:R-:W1:Y:S08]  /*0180*/  LDCU.64 UR14, c[0x0][0x390] ;  /* 0x00007200ff0e77ac */ /* 0x002e700008000a00 */
[----:B--2---:R-:W-:Y:S05]  /*0190*/  @!P3 BRA `(.L_x_88) ;  /* 0x0000000800d8b947 */ /* 0x004fea0003800000 */
[----:B------:R-:W-:Y:S01]  /*01a0*/  ISETP.GE.U32.AND P0, PT, R0, 0x4, PT ;  /* 0x000000040000780c */ /* 0x000fe20003f06070 */
[----:B------:R-:W-:Y:S01]  /*01b0*/  BSSY.RECONVERGENT B1, `(.L_x_89) ;  /* 0x0000064000017945 */ /* 0x000fe20003800200 */
[----:B------:R-:W-:Y:S02]  /*01c0*/  CS2R R6, SRZ ;  /* 0x0000000000067805 */ /* 0x000fe4000001ff00 */
[----:B------:R-:W-:-:S09]  /*01d0*/  MOV R20, RZ ;  /* 0x000000ff00147202 */ /* 0x000fd20000000f00 */
[----:B------:R-:W-:Y:S05]  /*01e0*/  @!P0 BRA `(.L_x_90) ;  /* 0x0000000400808947 */ /* 0x000fea0003800000 */
[----:B------:R-:W2:Y:S01]  /*01f0*/  LDCU UR5, c[0x0][0x3cc] ;  /* 0x00007980ff0577ac */ /* 0x000ea20008000800 */
[----:B------:R-:W-:Y:S01]  /*0200*/  LOP3.LUT R7, R0, 0x7ffffffc, RZ, 0xc0, !PT ;  /* 0x7ffffffc00077812 */ /* 0x000fe200078ec0ff */
[----:B------:R-:W-:Y:S01]  /*0210*/  HFMA2 R6, -RZ, RZ, 0, 0 ;  /* 0x00000000ff067431 */ /* 0x000fe200000001ff */
[----:B------:R-:W-:Y:S01]  /*0220*/  BSSY.RECONVERGENT B2, `(.L_x_90) ;  /* 0x000005c000027945 */ /* 0x000fe20003800200 */
[----:B------:R-:W-:Y:S01]  /*0230*/  UIMAD.WIDE.U32 UR8, UR4, 0x4, URZ ;  /* 0x00000004040878a5 */ /* 0x000fe2000f8e00ff */
[----:B------:R-:W-:Y:S02]  /*0240*/  MOV R8, R4 ;  /* 0x0000000400087202 */ /* 0x000fe40000000f00 */
[----:B------:R-:W-:-:S03]  /*0250*/  IADD3 R10, PT, PT, -R7, RZ, RZ ;  /* 0x000000ff070a7210 */ /* 0x000fc60007ffe1ff */
[----:B------:R-:W-:Y:S02]  /*0260*/  MOV R14, UR8 ;  /* 0x00000008000e7c02 */ /* 0x000fe40008000f00 */
[----:B------:R-:W-:Y:S01]  /*0270*/  MOV R15, UR9 ;  /* 0x00000009000f7c02 */ /* 0x000fe20008000f00 */
[----:B--2---:R-:W-:Y:S02]  /*0280*/  UIADD3 UR6, UPT, UPT, UR4, UR5, URZ ;  /* 0x0000000504067290 */ /* 0x004fe4000fffe0ff */
[----:B------:R-:W-:Y:S02]  /*0290*/  ULEA UR7, UR5, UR4, 0x1 ;  /* 0x0000000405077291 */ /* 0x000fe4000f8e08ff */
[----:B------:R-:W-:Y:S02]  /*02a0*/  UIMAD UR5, UR5, 0x3, UR4 ;  /* 0x00000003050578a4 */ /* 0x000fe4000f8e0204 */
[----:B------:R-:W-:Y:S02]  /*02b0*/  MOV R9, UR6 ;  /* 0x0000000600097c02 */ /* 0x000fe40008000f00 */
[----:B------:R-:W-:-:S02]  /*02c0*/  MOV R13, UR7 ;  /* 0x00000007000d7c02 */ /* 0x000fc40008000f00 */
[----:B------:R-:W-:-:S07]  /*02d0*/  MOV R21, UR5 ;  /* 0x0000000500157c02 */ /* 0x000fce0008000f00 */
.L_x_91:
[----:B------:R-:W2:Y:S01]  /*02e0*/  LDC.64 R26, c[0x0][0x398] ;  /* 0x0000e600ff1a7b82 */ /* 0x000ea20000000a00 */
[----:B0-----:R-:W-:-:S04]  /*02f0*/  IADD3 R22, P0, PT, R14, UR12, RZ ;  /* 0x0000000c0e167c10 */ /* 0x001fc8000ff1e0ff */
[----:B------:R-:W-:-:S03]  /*0300*/  IADD3.X R23, PT, PT, R15, UR13, RZ, P0, !PT ;  /* 0x0000000d0f177c10 */ /* 0x000fc600087fe4ff */
[----:B------:R-:W0:Y:S02]  /*0310*/  LDC.64 R16, c[0x0][0x388] ;  /* 0x0000e200ff107b82 */ /* 0x000e240000000a00 */
[----:B------:R-:W3:Y:S01]  /*0320*/  LDG.E R22, desc[UR10][R22.64] ;  /* 0x0000000a16167981 */ /* 0x000ee2000c1e1900 */
[----:B--2---:R-:W-:-:S05]  /*0330*/  IMAD.WIDE R26, R8, 0x4, R26 ;  /* 0x00000004081a7825 */ /* 0x004fca00078e021a */
[----:B------:R-:W3:Y:S01]  /*0340*/  LDG.E R11, desc[UR10][R26.64] ;  /* 0x0000000a1a0b7981 */ /* 0x000ee2000c1e1900 */
[----:B------:R-:W-:Y:S02]  /*0350*/  MOV R12, 0x3bbb989d ;  /* 0x3bbb989d000c7802 */ /* 0x000fe40000000f00 */
[----:B------:R-:W-:Y:S01]  /*0360*/  MOV R25, 0x437c0000 ;  /* 0x437c000000197802 */ /* 0x000fe20000000f00 */
[----:B---3--:R-:W-:-:S04]  /*0370*/  FADD R29, R22, R11 ;  /* 0x0000000b161d7221 */ /* 0x008fc80000000000 */
[----:B------:R-:W-:-:S04]  /*0380*/  FFMA.SAT R18, R29, R12, 0.5 ;  /* 0x3f0000001d127423 */ /* 0x000fc8000000200c */
[----:B------:R-:W-:-:S04]  /*0390*/  FFMA.RM R11, R18, R25, 12582913 ;  /* 0x4b400001120b7423 */ /* 0x000fc80000004019 */
[----:B------:R-:W-:Y:S01]  /*03a0*/  FADD R24, R11, -12583039 ;  /* 0xcb40007f0b187421 */ /* 0x000fe20000000000 */
[----:B-1----:R-:W-:-:S03]  /*03b0*/  IADD3 R18, P0, PT, R14, UR14, RZ ;  /* 0x0000000e0e127c10 */ /* 0x002fc6000ff1e0ff */
[----:B------:R-:W-:Y:S01]  /*03c0*/  FFMA R28, R29, 1.4426950216293334961, -R24 ;  /* 0x3fb8aa3b1d1c7823 */ /* 0x000fe20000000818 */
[----:B------:R-:W-:-:S03]  /*03d0*/  IADD3.X R19, PT, PT, R15, UR15, RZ, P0, !PT ;  /* 0x0000000f0f137c10 */ /* 0x000fc600087fe4ff */
[----:B------:R-:W-:Y:S01]  /*03e0*/  FFMA R22, R29, 1.925963033500011079e-08, R28 ;  /* 0x32a570601d167823 */ /* 0x000fe2000000001c */
[----:B0-----:R-:W-:Y:S01]  /*03f0*/  IMAD.WIDE.U32 R28, R9, 0x4, R16 ;  /* 0x00000004091c7825 */ /* 0x001fe200078e0010 */
[----:B------:R-:W2:Y:S04]  /*0400*/  LDG.E R24, desc[UR10][R18.64] ;  /* 0x0000000a12187981 */ /* 0x000ea8000c1e1900 */
[----:B------:R0:W3:Y:S04]  /*0410*/  LDG.E R23, desc[UR10][R28.64] ;  /* 0x0000000a1c177981 */ /* 0x0000e8000c1e1900 */
[----:B------:R-:W3:Y:S01]  /*0420*/  LDG.E R18, desc[UR10][R26.64+0x4] ;  /* 0x0000040a1a127981 */ /* 0x000ee2000c1e1900 */
[----:B------:R-:W1:Y:S01]  /*0430*/  MUFU.EX2 R22, R22 ;  /* 0x0000001600167308 */ /* 0x000e620000000800 */
[----:B------:R-:W-:-:S05]  /*0440*/  SHF.L.U32 R11, R11, 0x17, RZ ;  /* 0x000000170b0b7819 */ /* 0x000fca00000006ff */
[----:B-1----:R-:W-:Y:S02]  /*0450*/  FMUL R11, R11, R22 ;  /* 0x000000160b0b7220 */ /* 0x002fe40000400000 */
[----:B------:R-:W4:Y:S01]  /*0460*/  LDG.E R22, desc[UR10][R26.64+0x8] ;  /* 0x0000080a1a167981 */ /* 0x000f22000c1e1900 */
[----:B0-----:R-:W-:-:S06]  /*0470*/  IMAD.WIDE.U32 R28, R21, 0x4, R16 ;  /* 0x00000004151c7825 */ /* 0x001fcc00078e0010 */
[----:B------:R-:W5:Y:S04]  /*0480*/  LDG.E R29, desc[UR10][R28.64] ;  /* 0x0000000a1c1d7981 */ /* 0x000f68000c1e1900 */
[----:B------:R-:W5:Y:S01]  /*0490*/  LDG.E R26, desc[UR10][R26.64+0xc] ;  /* 0x00000c0a1a1a7981 */ /* 0x000f62000c1e1900 */
[----:B---3--:R-:W-:Y:S01]  /*04a0*/  FADD R23, R23, R18 ;  /* 0x0000001217177221 */ /* 0x008fe20000000000 */
[----:B------:R-:W-:Y:S02]  /*04b0*/  IMAD.WIDE.U32 R18, R13, 0x4, R16 ;  /* 0x000000040d127825 */ /* 0x000fe400078e0010 */
[----:B------:R-:W0:Y:S04]  /*04c0*/  LDC.64 R16, c[0x0][0x390] ;  /* 0x0000e400ff107b82 */ /* 0x000e280000000a00 */
[----:B------:R-:W4:Y:S01]  /*04d0*/  LDG.E R19, desc[UR10][R18.64] ;  /* 0x0000000a12137981 */ /* 0x000f22000c1e1900 */
[----:B--2---:R-:W-:Y:S01]  /*04e0*/  FFMA R24, R11, R24, R20 ;  /* 0x000000180b187223 */ /* 0x004fe20000000014 */
[----:B------:R-:W-:Y:S01]  /*04f0*/  FFMA.SAT R20, R23, R12, 0.5 ;  /* 0x3f00000017147423 */ /* 0x000fe2000000200c */
[----:B------:R-:W-:-:S03]  /*0500*/  FADD R6, R11, R6 ;  /* 0x000000060b067221 */ /* 0x000fc60000000000 */
[----:B------:R-:W-:-:S04]  /*0510*/  FFMA.RM R20, R20, R25, 12582913 ;  /* 0x4b40000114147423 */ /* 0x000fc80000004019 */
[----:B------:R-:W-:-:S04]  /*0520*/  FADD R11, R20, -12583039 ;  /* 0xcb40007f140b7421 */ /* 0x000fc80000000000 */
[----:B------:R-:W-:-:S04]  /*0530*/  FFMA R11, R23, 1.4426950216293334961, -R11 ;  /* 0x3fb8aa3b170b7823 */ /* 0x000fc8000000080b */
[----:B------:R-:W-:Y:S01]  /*0540*/  FFMA R11, R23, 1.925963033500011079e-08, R11 ;  /* 0x32a57060170b7823 */ /* 0x000fe2000000000b */
[----:B-----5:R-:W-:-:S04]  /*0550*/  FADD R29, R29, R26 ;  /* 0x0000001a1d1d7221 */ /* 0x020fc80000000000 */
[----:B------:R-:W-:Y:S01]  /*0560*/  FFMA.SAT R28, R29, R12, 0.5 ;  /* 0x3f0000001d1c7423 */ /* 0x000fe2000000200c */
[----:B----4-:R-:W-:Y:S01]  /*0570*/  FADD R27, R19, R22 ;  /* 0x00000016131b7221 */ /* 0x010fe20000000000 */
[----:B0-----:R-:W-:-:S04]  /*0580*/  IMAD.WIDE.U32 R18, R9, 0x4, R16 ;  /* 0x0000000409127825 */ /* 0x001fc800078e0010 */
[--C-:B------:R-:W-:Y:S02]  /*0590*/  IMAD.WIDE.U32 R22, R13, 0x4, R16.reuse ;  /* 0x000000040d167825 */ /* 0x100fe400078e0010 */
[----:B------:R0:W2:Y:S02]  /*05a0*/  LDG.E R19, desc[UR10][R18.64] ;  /* 0x0000000a12137981 */ /* 0x0000a4000c1e1900 */
[----:B------:R-:W-:Y:S02]  /*05b0*/  IMAD.WIDE.U32 R16, R21, 0x4, R16 ;  /* 0x0000000415107825 */ /* 0x000fe400078e0010 */
[----:B------:R-:W3:Y:S04]  /*05c0*/  LDG.E R22, desc[UR10][R22.64] ;  /* 0x0000000a16167981 */ /* 0x000ee8000c1e1900 */
[----:B------:R1:W4:Y:S01]  /*05d0*/  LDG.E R16, desc[UR10][R16.64] ;  /* 0x0000000a10107981 */ /* 0x000322000c1e1900 */
[----:B------:R-:W-:-:S04]  /*05e0*/  FFMA.SAT R26, R27, R12, 0.5 ;  /* 0x3f0000001b1a7423 */ /* 0x000fc8000000200c */
[----:B------:R-:W-:-:S04]  /*05f0*/  FFMA.RM R12, R26, R25, 12582913 ;  /* 0x4b4000011a0c7423 */ /* 0x000fc80000004019 */
[----:B------:R-:W-:Y:S01]  /*0600*/  FADD R26, R12, -12583039 ;  /* 0xcb40007f0c1a7421 */ /* 0x000fe20000000000 */
[----:B------:R-:W-:-:S03]  /*0610*/  FFMA.RM R25, R28, R25, 12582913 ;  /* 0x4b4000011c197423 */ /* 0x000fc60000004019 */
[----:B------:R-:W-:-:S04]  /*0620*/  FFMA R26, R27, 1.4426950216293334961, -R26 ;  /* 0x3fb8aa3b1b1a7823 */ /* 0x000fc8000000081a */
[----:B0-----:R-:W-:Y:S01]  /*0630*/  FFMA R18, R27, 1.925963033500011079e-08, R26 ;  /* 0x32a570601b127823 */ /* 0x001fe2000000001a */
[----:B------:R-:W-:Y:S01]  /*0640*/  FADD R26, R25, -12583039 ;  /* 0xcb40007f191a7421 */ /* 0x000fe20000000000 */
[----:B------:R-:W0:Y:S03]  /*0650*/  MUFU.EX2 R11, R11 ;  /* 0x0000000b000b7308 */ /* 0x000e260000000800 */
[----:B------:R-:W-:-:S04]  /*0660*/  FFMA R26, R29, 1.4426950216293334961, -R26 ;  /* 0x3fb8aa3b1d1a7823 */ /* 0x000fc8000000081a */
[----:B-1----:R-:W-:Y:S01]  /*0670*/  FFMA R17, R29, 1.925963033500011079e-08, R26 ;  /* 0x32a570601d117823 */ /* 0x002fe2000000001a */
[----:B------:R-:W1:Y:S01]  /*0680*/  MUFU.EX2 R18, R18 ;  /* 0x0000001200127308 */ /* 0x000e620000000800 */
[----:B------:R-:W-:Y:S02]  /*0690*/  IADD3 R10, PT, PT, R10, 0x4, RZ ;  /* 0x000000040a0a7810 */ /* 0x000fe40007ffe0ff */
[----:B------:R-:W-:-:S05]  /*06a0*/  SHF.L.U32 R20, R20, 0x17, RZ ;  /* 0x0000001714147819 */ /* 0x000fca00000006ff */
[----:B------:R-:W5:Y:S01]  /*06b0*/  MUFU.EX2 R17, R17 ;  /* 0x0000001100117308 */ /* 0x000f620000000800 */
[----:B------:R-:W-:Y:S01]  /*06c0*/  ISETP.NE.AND P0, PT, R10, RZ, PT ;  /* 0x000000ff0a00720c */ /* 0x000fe20003f05270 */
[----:B0-----:R-:W-:Y:S01]  /*06d0*/  FMUL R23, R20, R11 ;  /* 0x0000000b14177220 */ /* 0x001fe20000400000 */
[----:B------:R-:W-:Y:S02]  /*06e0*/  SHF.L.U32 R27, R12, 0x17, RZ ;  /* 0x000000170c1b7819 */ /* 0x000fe400000006ff */
[----:B------:R-:W-:Y:S01]  /*06f0*/  SHF.L.U32 R20, R25, 0x17, RZ ;  /* 0x0000001719147819 */ /* 0x000fe200000006ff */
[----:B------:R-:W-:Y:S02]  /*0700*/  FADD R6, R6, R23 ;  /* 0x0000001706067221 */ /* 0x000fe40000000000 */
[----:B-1----:R-:W-:-:S04]  /*0710*/  FMUL R12, R27, R18 ;  /* 0x000000121b0c7220 */ /* 0x002fc80000400000 */
[----:B------:R-:W-:Y:S01]  /*0720*/  FADD R6, R6, R12 ;  /* 0x0000000c06067221 */ /* 0x000fe20000000000 */
[----:B-----5:R-:W-:Y:S01]  /*0730*/  FMUL R20, R20, R17 ;  /* 0x0000001114147220 */ /* 0x020fe20000400000 */
[----:B------:R-:W-:Y:S01]  /*0740*/  IMAD.WIDE.U32 R14, R2, 0x4, R14 ;  /* 0x00000004020e7825 */ /* 0x000fe200078e000e */
[----:B------:R-:W-:-:S03]  /*0750*/  IADD3 R8, PT, PT, R8, 0x4, RZ ;  /* 0x0000000408087810 */ /* 0x000fc60007ffe0ff */
[----:B------:R-:W-:Y:S01]  /*0760*/  FADD R6, R6, R20 ;  /* 0x0000001406067221 */ /* 0x000fe20000000000 */
[C---:B------:R-:W-:Y:S02]  /*0770*/  IADD3 R9, PT, PT, R2.reuse, R9, RZ ;  /* 0x0000000902097210 */ /* 0x040fe40007ffe0ff */
[C---:B------:R-:W-:Y:S02]  /*0780*/  IADD3 R13, PT, PT, R2.reuse, R13, RZ ;  /* 0x0000000d020d7210 */ /* 0x040fe40007ffe0ff */
[----:B------:R-:W-:Y:S01]  /*0790*/  IADD3 R21, PT, PT, R2, R21, RZ ;  /* 0x0000001502157210 */ /* 0x000fe20007ffe0ff */
[----:B--2---:R-:W-:-:S04]  /*07a0*/  FFMA R19, R23, R19, R24 ;  /* 0x0000001317137223 */ /* 0x004fc80000000018 */
[----:B---3--:R-:W-:-:S04]  /*07b0*/  FFMA R19, R12, R22, R19 ;  /* 0x000000160c137223 */ /* 0x008fc80000000013 */
[----:B----4-:R-:W-:Y:S01]  /*07c0*/  FFMA R20, R20, R16, R19 ;  /* 0x0000001014147223 */ /* 0x010fe20000000013 */
[----:B------:R-:W-:Y:S06]  /*07d0*/  @P0 BRA `(.L_x_91) ;  /* 0xfffffff800c00947 */ /* 0x000fec000383ffff */
[----:B------:R-:W-:Y:S05]  /*07e0*/  BSYNC.RECONVERGENT B2 ;  /* 0x0000000000027941 */ /* 0x000fea0003800200 */
.L_x_90:
[----:B01----:R-:W-:Y:S05]  /*07f0*/  BSYNC.RECONVERGENT B1 ;  /* 0x0000000000017941 */ /* 0x003fea0003800200 */
.L_x_89:
[----:B------:R-:W-:Y:S01]  /*0800*/  ISETP.NE.AND P0, PT, R5, RZ, PT ;  /* 0x000000ff0500720c */ /* 0x000fe20003f05270 */
[----:B------:R-:W-:-:S12]  /*0810*/  BSSY.RECONVERGENT B1, `(.L_x_92) ;  /* 0x000004d000017945 */ /* 0x000fd80003800200 */
[----:B------:R-:W-:Y:S05]  /*0820*/  @!P0 BRA `(.L_x_93) ;  /* 0x00000004002c8947 */ /* 0x000fea0003800000 */
[----:B------:R-:W-:Y:S01]  /*0830*/  ISETP.NE.AND P0, PT, R5, 0x1, PT ;  /* 0x000000010500780c */ /* 0x000fe20003f05270 */
[----:B------:R-:W-:Y:S01]  /*0840*/  BSSY.RECONVERGENT B2, `(.L_x_94) ;  /* 0x000002f000027945 */ /* 0x000fe20003800200 */
[----:B------:R-:W-:-:S04]  /*0850*/  LOP3.LUT R8, R0, 0x1, RZ, 0xc0, !PT ;  /* 0x0000000100087812 */ /* 0x000fc800078ec0ff */
[----:B------:R-:W-:-:S07]  /*0860*/  ISETP.NE.U32.AND P1, PT, R8, 0x1, PT ;  /* 0x000000010800780c */ /* 0x000fce0003f25070 */
[----:B------:R-:W-:Y:S06]  /*0870*/  @!P0 BRA `(.L_x_95) ;  /* 0x0000000000ac8947 */ /* 0x000fec0003800000 */
[----:B------:R-:W0:Y:S01]  /*0880*/  LDC R12, c[0x0][0x3cc] ;  /* 0x0000f300ff0c7b82 */ /* 0x000e220000000800 */
[----:B------:R-:W-:-:S07]  /*0890*/  IADD3 R15, PT, PT, R4, R7, RZ ;  /* 0x00000007040f7210 */ /* 0x000fce0007ffe0ff */
[----:B------:R-:W1:Y:S08]  /*08a0*/  LDC.64 R8, c[0x0][0x398] ;  /* 0x0000e600ff087b82 */ /* 0x000e700000000a00 */
[----:B------:R-:W2:Y:S01]  /*08b0*/  LDC.64 R10, c[0x0][0x388] ;  /* 0x0000e200ff0a7b82 */ /* 0x000ea20000000a00 */
[----:B0-----:R-:W-:Y:S02]  /*08c0*/  IMAD R13, R7, R12, UR4 ;  /* 0x00000004070d7e24 */ /* 0x001fe4000f8e020c */
[----:B-1----:R-:W-:-:S03]  /*08d0*/  IMAD.WIDE R8, R15, 0x4, R8 ;  /* 0x000000040f087825 */ /* 0x002fc600078e0208 */
[C---:B------:R-:W-:Y:S02]  /*08e0*/  IADD3 R15, PT, PT, R13.reuse, R12, RZ ;  /* 0x0000000c0d0f7210 */ /* 0x040fe40007ffe0ff */
[----:B------:R-:W3:Y:S01]  /*08f0*/  LDG.E R14, desc[UR10][R8.64] ;  /* 0x0000000a080e7981 */ /* 0x000ee2000c1e1900 */
[----:B--2---:R-:W-:-:S03]  /*0900*/  IMAD.WIDE.U32 R18, R13, 0x4, R10 ;  /* 0x000000040d127825 */ /* 0x004fc600078e000a */
[----:B------:R-:W2:Y:S01]  /*0910*/  LDG.E R21, desc[UR10][R8.64+0x4] ;  /* 0x0000040a08157981 */ /* 0x000ea2000c1e1900 */
[----:B------:R-:W-:-:S03]  /*0920*/  IMAD.WIDE.U32 R16, R15, 0x4, R10 ;  /* 0x000000040f107825 */ /* 0x000fc600078e000a */
[----:B------:R0:W3:Y:S01]  /*0930*/  LDG.E R19, desc[UR10][R18.64] ;  /* 0x0000000a12137981 */ /* 0x0000e2000c1e1900 */
[----:B------:R-:W1:Y:S03]  /*0940*/  LDC.64 R10, c[0x0][0x390] ;  /* 0x0000e400ff0a7b82 */ /* 0x000e660000000a00 */
[----:B------:R-:W2:Y:S01]  /*0950*/  LDG.E R16, desc[UR10][R16.64] ;  /* 0x0000000a10107981 */ /* 0x000ea2000c1e1900 */
[----:B-1----:R-:W-:-:S04]  /*0960*/  IMAD.WIDE.U32 R12, R13, 0x4, R10 ;  /* 0x000000040d0c7825 */ /* 0x002fc800078e000a */
[----:B------:R-:W-:Y:S02]  /*0970*/  IMAD.WIDE.U32 R10, R15, 0x4, R10 ;  /* 0x000000040f0a7825 */ /* 0x000fe400078e000a */
[----:B------:R1:W4:Y:S04]  /*0980*/  LDG.E R13, desc[UR10][R12.64] ;  /* 0x0000000a0c0d7981 */ /* 0x000328000c1e1900 */
[----:B------:R5:W4:Y:S01]  /*0990*/  LDG.E R10, desc[UR10][R10.64] ;  /* 0x0000000a0a0a7981 */ /* 0x000b22000c1e1900 */
[----:B------:R-:W-:Y:S01]  /*09a0*/  HFMA2 R22, -RZ, RZ, 0.96630859375, -0.0022525787353515625 ;  /* 0x3bbb989dff167431 */ /* 0x000fe200000001ff */
[----:B0-----:R-:W-:Y:S02]  /*09b0*/  MOV R18, 0x437c0000 ;  /* 0x437c000000127802 */ /* 0x001fe40000000f00 */
[----:B------:R-:W-:Y:S01]  /*09c0*/  IADD3 R7, PT, PT, R7, 0x2, RZ ;  /* 0x0000000207077810 */ /* 0x000fe20007ffe0ff */
[----:B---3--:R-:W-:-:S04]  /*09d0*/  FADD R14, R19, R14 ;  /* 0x0000000e130e7221 */ /* 0x008fc80000000000 */
[----:B------:R-:W-:Y:S01]  /*09e0*/  FFMA.SAT R15, R14, R22, 0.5 ;  /* 0x3f0000000e0f7423 */ /* 0x000fe20000002016 */
[----:B--2---:R-:W-:-:S03]  /*09f0*/  FADD R21, R16, R21 ;  /* 0x0000001510157221 */ /* 0x004fc60000000000 */
[----:B------:R-:W-:Y:S01]  /*0a00*/  FFMA.RM R15, R15, R18, 12582913 ;  /* 0x4b4000010f0f7423 */ /* 0x000fe20000004012 */
[----:B------:R-:W-:-:S03]  /*0a10*/  FFMA.SAT R8, R21, R22, 0.5 ;  /* 0x3f00000015087423 */ /* 0x000fc60000002016 */
[----:B------:R-:W-:Y:S01]  /*0a20*/  FADD R9, R15, -12583039 ;  /* 0xcb40007f0f097421 */ /* 0x000fe20000000000 */
[----:B------:R-:W-:-:S03]  /*0a30*/  FFMA.RM R16, R8, R18, 12582913 ;  /* 0x4b40000108107423 */ /* 0x000fc60000004012 */
[----:B------:R-:W-:Y:S01]  /*0a40*/  FFMA R9, R14, 1.4426950216293334961, -R9 ;  /* 0x3fb8aa3b0e097823 */ /* 0x000fe20000000809 */
[----:B------:R-:W-:-:S03]  /*0a50*/  FADD R8, R16, -12583039 ;  /* 0xcb40007f10087421 */ /* 0x000fc60000000000 */
[----:B------:R-:W-:Y:S01]  /*0a60*/  FFMA R9, R14, 1.925963033500011079e-08, R9 ;  /* 0x32a570600e097823 */ /* 0x000fe20000000009 */
[----:B-1----:R-:W-:-:S03]  /*0a70*/  FFMA R12, R21, 1.4426950216293334961, -R8 ;  /* 0x3fb8aa3b150c7823 */ /* 0x002fc60000000808 */
[----:B------:R-:W0:Y:S01]  /*0a80*/  MUFU.EX2 R8, R9 ;  /* 0x0000000900087308 */ /* 0x000e220000000800 */
[----:B------:R-:W-:-:S07]  /*0a90*/  FFMA R12, R21, 1.925963033500011079e-08, R12 ;  /* 0x32a57060150c7823 */ /* 0x000fce000000000c */
[----:B-----5:R-:W1:Y:S01]  /*0aa0*/  MUFU.EX2 R11, R12 ;  /* 0x0000000c000b7308 */ /* 0x020e620000000800 */
[----:B------:R-:W-:Y:S02]  /*0ab0*/  SHF.L.U32 R15, R15, 0x17, RZ ;  /* 0x000000170f0f7819 */ /* 0x000fe400000006ff */
[----:B------:R-:W-:-:S03]  /*0ac0*/  SHF.L.U32 R16, R16, 0x17, RZ ;  /* 0x0000001710107819 */ /* 0x000fc600000006ff */
[----:B0-----:R-:W-:-:S04]  /*0ad0*/  FMUL R15, R15, R8 ;  /* 0x000000080f0f7220 */ /* 0x001fc80000400000 */
[----:B------:R-:W-:Y:S01]  /*0ae0*/  FADD R6, R6, R15 ;  /* 0x0000000f06067221 */ /* 0x000fe20000000000 */
[----:B----4-:R-:W-:Y:S01]  /*0af0*/  FFMA R13, R15, R13, R20 ;  /* 0x0000000d0f0d7223 */ /* 0x010fe20000000014 */
[----:B-1----:R-:W-:-:S04]  /*0b00*/  FMUL R16, R16, R11 ;  /* 0x0000000b10107220 */ /* 0x002fc80000400000 */
[----:B------:R-:W-:Y:S01]  /*0b10*/  FADD R6, R6, R16 ;  /* 0x0000001006067221 */ /* 0x000fe20000000000 */
[----:B------:R-:W-:-:S07]  /*0b20*/  FFMA R20, R16, R10, R13 ;  /* 0x0000000a10147223 */ /* 0x000fce000000000d */
.L_x_95:
[----:B------:R-:W-:Y:S05]  /*0b30*/  BSYNC.RECONVERGENT B2 ;  /* 0x0000000000027941 */ /* 0x000fea0003800200 */
.L_x_94:
[----:B------:R-:W-:Y:S05]  /*0b40*/  @P1 BRA `(.L_x_93) ;  /* 0x0000000000641947 */ /* 0x000fea0003800000 */
[----:B------:R-:W0:Y:S01]  /*0b50*/  LDC R12, c[0x0][0x3cc] ;  /* 0x0000f300ff0c7b82 */ /* 0x000e220000000800 */
[----:B------:R-:W-:-:S07]  /*0b60*/  IADD3 R13, PT, PT, R4, R7, RZ ;  /* 0x00000007040d7210 */ /* 0x000fce0007ffe0ff */
[----:B------:R-:W1:Y:S08]  /*0b70*/  LDC.64 R10, c[0x0][0x398] ;  /* 0x0000e600ff0a7b82 */ /* 0x000e700000000a00 */
[----:B------:R-:W2:Y:S01]  /*0b80*/  LDC.64 R8, c[0x0][0x388] ;  /* 0x0000e200ff087b82 */ /* 0x000ea20000000a00 */
[----:B0-----:R-:W-:Y:S02]  /*0b90*/  IMAD R7, R7, R12, UR4 ;  /* 0x0000000407077e24 */ /* 0x001fe4000f8e020c */
[----:B-1----:R-:W-:-:S05]  /*0ba0*/  IMAD.WIDE R10, R13, 0x4, R10 ;  /* 0x000000040d0a7825 */ /* 0x002fca00078e020a */
[----:B------:R-:W0:Y:S01]  /*0bb0*/  LDC.64 R12, c[0x0][0x390] ;  /* 0x0000e400ff0c7b82 */ /* 0x000e220000000a00 */
[----:B------:R-:W3:Y:S01]  /*0bc0*/  LDG.E R11, desc[UR10][R10.64] ;  /* 0x0000000a0a0b7981 */ /* 0x000ee2000c1e1900 */
[----:B--2---:R-:W-:-:S06]  /*0bd0*/  IMAD.WIDE.U32 R8, R7, 0x4, R8 ;  /* 0x0000000407087825 */ /* 0x004fcc00078e0008 */
[----:B------:R-:W3:Y:S01]  /*0be0*/  LDG.E R8, desc[UR10][R8.64] ;  /* 0x0000000a08087981 */ /* 0x000ee2000c1e1900 */
[----:B0-----:R-:W-:-:S06]  /*0bf0*/  IMAD.WIDE.U32 R12, R7, 0x4, R12 ;  /* 0x00000004070c7825 */ /* 0x001fcc00078e000c */
[----:B------:R-:W2:Y:S01]  /*0c00*/  LDG.E R12, desc[UR10][R12.64] ;  /* 0x0000000a0c0c7981 */ /* 0x000ea2000c1e1900 */
[----:B------:R-:W-:Y:S01]  /*0c10*/  HFMA2 R14, -RZ, RZ, 0.96630859375, -0.0022525787353515625 ;  /* 0x3bbb989dff0e7431 */ /* 0x000fe200000001ff */
[----:B------:R-:W-:Y:S01]  /*0c20*/  MOV R15, 0x437c0000 ;  /* 0x437c0000000f7802 */ /* 0x000fe20000000f00 */
[----:B---3--:R-:W-:-:S04]  /*0c30*/  FADD R7, R8, R11 ;  /* 0x0000000b08077221 */ /* 0x008fc80000000000 */
[----:B------:R-:W-:-:S04]  /*0c40*/  FFMA.SAT R14, R7, R14, 0.5 ;  /* 0x3f000000070e7423 */ /* 0x000fc8000000200e */
[----:B------:R-:W-:-:S04]  /*0c50*/  FFMA.RM R14, R14, R15, 12582913 ;  /* 0x4b4000010e0e7423 */ /* 0x000fc8000000400f */
[----:B------:R-:W-:-:S04]  /*0c60*/  FADD R16, R14, -12583039 ;  /* 0xcb40007f0e107421 */ /* 0x000fc80000000000 */
[----:B------:R-:W-:-:S04]  /*0c70*/  FFMA R16, R7, 1.4426950216293334961, -R16 ;  /* 0x3fb8aa3b07107823 */ /* 0x000fc80000000810 */
[----:B------:R-:W-:-:S04]  /*0c80*/  FFMA R16, R7, 1.925963033500011079e-08, R16 ;  /* 0x32a5706007107823 */ /* 0x000fc80000000010 */
[----:B------:R-:W0:Y:S01]  /*0c90*/  MUFU.EX2 R7, R16 ;  /* 0x0000001000077308 */ /* 0x000e220000000800 */
[----:B------:R-:W-:-:S05]  /*0ca0*/  SHF.L.U32 R14, R14, 0x17, RZ ;  /* 0x000000170e0e7819 */ /* 0x000fca00000006ff */
[----:B0-----:R-:W-:-:S04]  /*0cb0*/  FMUL R7, R14, R7 ;  /* 0x000000070e077220 */ /* 0x001fc80000400000 */
[----:B------:R-:W-:Y:S01]  /*0cc0*/  FADD R6, R6, R7 ;  /* 0x0000000706067221 */ /* 0x000fe20000000000 */
[----:B--2---:R-:W-:-:S07]  /*0cd0*/  FFMA R20, R7, R12, R20 ;  /* 0x0000000c07147223 */ /* 0x004fce0000000014 */
.L_x_93:
[----:B------:R-:W-:Y:S05]  /*0ce0*/  BSYNC.RECONVERGENT B1 ;  /* 0x0000000000017941 */ /* 0x000fea0003800200 */
.L_x_92:
[----:B------:R-:W-:-:S07]  /*0cf0*/  FADD R6, R6, 9.9999997171806853657e-10 ;  /* 0x3089705f06067421 */ /* 0x000fce0000000000 */
.L_x_88:
[----:B01----:R-:W-:Y:S05]  /*0d00*/  BSYNC.RECONVERGENT B0 ;  /* 0x0000000000007941 */ /* 0x003fea0003800200 */
.L_x_87:
[----:B------:R-:W-:Y:S01]  /*0d10*/  IADD3 R7, PT, PT, R6, 0x1800000, RZ ;  /* 0x0180000006077810 */ /* 0x000fe20007ffe0ff */
[----:B------:R-:W-:Y:S03]  /*0d20*/  BSSY.RECONVERGENT B0, `(.L_x_96) ;  /* 0x000000c000007945 */ /* 0x000fe60003800200 */
[----:B------:R-:W-:-:S04]  /*0d30*/  LOP3.LUT R7, R7, 0x7f800000, RZ, 0xc0, !PT ;  /* 0x7f80000007077812 */ /* 0x000fc800078ec0ff */
[----:B------:R-:W-:-:S13]  /*0d40*/  ISETP.GT.U32.AND P0, PT, R7, 0x1ffffff, PT ;  /* 0x01ffffff0700780c */ /* 0x000fda0003f04070 */
[----:B------:R-:W-:Y:S05]  /*0d50*/  @P0 BRA `(.L_x_97) ;  /* 0x0000000000100947 */ /* 0x000fea0003800000 */
[----:B------:R-:W-:-:S07]  /*0d60*/  MOV R10, 0xd80 ;  /* 0x00000d80000a7802 */ /* 0x000fce0000000f00 */
[----:B------:R-:W-:Y:S05]  /*0d70*/  CALL.REL.NOINC `($__internal_1_$__cuda_sm20_rcp_rn_f32_slowpath) ;  /* 0x0000001000a47944 */ /* 0x000fea0003c00000 */
[----:B------:R-:W-:Y:S01]  /*0d80*/  MOV R7, R6 ;  /* 0x0000000600077202 */ /* 0x000fe20000000f00 */
[----:B------:R-:W-:Y:S06]  /*0d90*/  BRA `(.L_x_98) ;  /* 0x0000000000107947 */ /* 0x000fec0003800000 */
.L_x_97:
[----:B------:R-:W0:Y:S02]  /*0da0*/  MUFU.RCP R7, R6 ;  /* 0x0000000600077308 */ /* 0x000e240000001000 */
[----:B0-----:R-:W-:-:S04]  /*0db0*/  FFMA R8, R7, R6, -1 ;  /* 0xbf80000007087423 */ /* 0x001fc80000000006 */
[----:B------:R-:W-:-:S04]  /*0dc0*/  FADD.FTZ R8, -R8, -RZ ;  /* 0x800000ff08087221 */ /* 0x000fc80000010100 */
[----:B------:R-:W-:-:S07]  /*0dd0*/  FFMA R7, R7, R8, R7 ;  /* 0x0000000807077223 */ /* 0x000fce0000000007 */
.L_x_98:
[----:B------:R-:W-:Y:S05]  /*0de0*/  BSYNC.RECONVERGENT B0 ;  /* 0x0000000000007941 */ /* 0x000fea0003800200 */
.L_x_96:
[----:B------:R-:W0:Y:S08]  /*0df0*/  LDC R6, c[0x0][0x3cc] ;  /* 0x0000f300ff067b82 */ /* 0x000e300000000800 */
[----:B------:R-:W1:Y:S01]  /*0e00*/  LDC.64 R10, c[0x0][0x380] ;  /* 0x0000e000ff0a7b82 */ /* 0x000e620000000a00 */
[----:B0-----:R-:W-:-:S04]  /*0e10*/  IMAD R9, R3, R6, UR4 ;  /* 0x0000000403097e24 */ /* 0x001fc8000f8e0206 */
[----:B-1----:R-:W-:-:S06]  /*0e20*/  IMAD.WIDE R10, R9, 0x4, R10 ;  /* 0x00000004090a7825 */ /* 0x002fcc00078e020a */
[----:B------:R-:W2:Y:S01]  /*0e30*/  LDG.E R10, desc[UR10][R10.64] ;  /* 0x0000000a0a0a7981 */ /* 0x000ea2000c1e1900 */
[----:B------:R-:W-:Y:S01]  /*0e40*/  HFMA2 R13, -RZ, RZ, 0.96630859375, -0.0022525787353515625 ;  /* 0x3bbb989dff0d7431 */ /* 0x000fe200000001ff */
[----:B------:R-:W-:Y:S01]  /*0e50*/  MOV R15, 0x437c0000 ;  /* 0x437c0000000f7802 */ /* 0x000fe20000000f00 */
[----:B------:R-:W-:Y:S01]  /*0e60*/  BSSY.RECONVERGENT B0, `(.L_x_99) ;  /* 0x0000016000007945 */ /* 0x000fe20003800200 */
[----:B------:R-:W-:Y:S02]  /*0e70*/  FMUL R20, R7, R20 ;  /* 0x0000001407147220 */ /* 0x000fe40000400000 */
[----:B--2---:R-:W-:-:S04]  /*0e80*/  FFMA.SAT R6, R10, -R13, 0.5 ;  /* 0x3f0000000a067423 */ /* 0x004fc8000000280d */
[----:B------:R-:W-:-:S04]  /*0e90*/  FFMA.RM R6, R6, R15, 12582913 ;  /* 0x4b40000106067423 */ /* 0x000fc8000000400f */
[C---:B------:R-:W-:Y:S01]  /*0ea0*/  FADD R13, R6.reuse, -12583039 ;  /* 0xcb40007f060d7421 */ /* 0x040fe20000000000 */
[----:B------:R-:W-:-:S03]  /*0eb0*/  SHF.L.U32 R6, R6, 0x17, RZ ;  /* 0x0000001706067819 */ /* 0x000fc600000006ff */
[----:B------:R-:W-:-:S04]  /*0ec0*/  FFMA R13, R10, -1.4426950216293334961, -R13 ;  /* 0xbfb8aa3b0a0d7823 */ /* 0x000fc8000000080d */
[----:B------:R-:W-:-:S06]  /*0ed0*/  FFMA R13, R10, -1.925963033500011079e-08, R13 ;  /* 0xb2a570600a0d7823 */ /* 0x000fcc000000000d */
[----:B------:R-:W0:Y:S02]  /*0ee0*/  MUFU.EX2 R13, R13 ;  /* 0x0000000d000d7308 */ /* 0x000e240000000800 */
[----:B0-----:R-:W-:-:S05]  /*0ef0*/  FFMA R15, R6, R13, 1 ;  /* 0x3f800000060f7423 */ /* 0x001fca000000000d */
[----:B------:R-:W-:-:S04]  /*0f00*/  IADD3 R6, PT, PT, R15, 0x1800000, RZ ;  /* 0x018000000f067810 */ /* 0x000fc80007ffe0ff */
[----:B------:R-:W-:-:S04]  /*0f10*/  LOP3.LUT R6, R6, 0x7f800000, RZ, 0xc0, !PT ;  /* 0x7f80000006067812 */ /* 0x000fc800078ec0ff */
[----:B------:R-:W-:-:S13]  /*0f20*/  ISETP.GT.U32.AND P0, PT, R6, 0x1ffffff, PT ;  /* 0x01ffffff0600780c */ /* 0x000fda0003f04070 */
[----:B------:R-:W-:Y:S05]  /*0f30*/  @P0 BRA `(.L_x_100) ;  /* 0x0000000000100947 */ /* 0x000fea0003800000 */
[----:B------:R-:W-:Y:S02]  /*0f40*/  MOV R6, R15 ;  /* 0x0000000f00067202 */ /* 0x000fe40000000f00 */
[----:B------:R-:W-:-:S07]  /*0f50*/  MOV R10, 0xf70 ;  /* 0x00000f70000a7802 */ /* 0x000fce0000000f00 */
[----:B------:R-:W-:Y:S05]  /*0f60*/  CALL.REL.NOINC `($__internal_1_$__cuda_sm20_rcp_rn_f32_slowpath) ;  /* 0x0000001000287944 */ /* 0x000fea0003c00000 */
[----:B------:R-:W-:Y:S05]  /*0f70*/  BRA `(.L_x_101) ;  /* 0x0000000000107947 */ /* 0x000fea0003800000 */
.L_x_100:
[----:B------:R-:W0:Y:S02]  /*0f80*/  MUFU.RCP R6, R15 ;  /* 0x0000000f00067308 */ /* 0x000e240000001000 */
[----:B0-----:R-:W-:-:S04]  /*0f90*/  FFMA R8, R15, R6, -1 ;  /* 0xbf8000000f087423 */ /* 0x001fc80000000006 */
[----:B------:R-:W-:-:S04]  /*0fa0*/  FADD.FTZ R11, -R8, -RZ ;  /* 0x800000ff080b7221 */ /* 0x000fc80000010100 */
[----:B------:R-:W-:-:S07]  /*0fb0*/  FFMA R6, R6, R11, R6 ;  /* 0x0000000b06067223 */ /* 0x000fce0000000006 */
.L_x_101:
[----:B------:R-:W-:Y:S05]  /*0fc0*/  BSYNC.RECONVERGENT B0 ;  /* 0x0000000000007941 */ /* 0x000fea0003800200 */
.L_x_99:
[----:B------:R-:W0:Y:S08]  /*0fd0*/  LDC.64 R10, c[0x0][0x3a0] ;  /* 0x0000e800ff0a7b82 */ /* 0x000e300000000a00 */
[----:B------:R-:W1:Y:S01]  /*0fe0*/  LDC.64 R12, c[0x0][0x3a8] ;  /* 0x0000ea00ff0c7b82 */ /* 0x000e620000000a00 */
[----:B0-----:R-:W-:-:S06]  /*0ff0*/  IMAD.WIDE R10, R9, 0x4, R10 ;  /* 0x00000004090a7825 */ /* 0x001fcc00078e020a */
[----:B------:R-:W2:Y:S01]  /*1000*/  LDG.E R11, desc[UR10][R10.64] ;  /* 0x0000000a0a0b7981 */ /* 0x000ea2000c1e1900 */
[----:B------:R-:W-:Y:S01]  /*1010*/  FADD R15, -R6, 1 ;  /* 0x3f800000060f7421 */ /* 0x000fe20000000100 */
[----:B-1----:R-:W-:-:S04]  /*1020*/  IMAD.WIDE R8, R9, 0x4, R12 ;  /* 0x0000000409087825 */ /* 0x002fc800078e020c */
[----:B------:R-:W-:Y:S01]  /*1030*/  FMUL R15, R15, R6 ;  /* 0x000000060f0f7220 */ /* 0x000fe20000400000 */
[----:B------:R-:W-:Y:S01]  /*1040*/  BSSY.RECONVERGENT B0, `(.L_x_102) ;  /* 0x00000f7000007945 */ /* 0x000fe20003800200 */
[----:B--2---:R-:W-:-:S04]  /*1050*/  FMUL R14, R20, R11 ;  /* 0x0000000b140e7220 */ /* 0x004fc80000400000 */
[----:B------:R-:W-:-:S05]  /*1060*/  FMUL R15, R15, R14 ;  /* 0x0000000e0f0f7220 */ /* 0x000fca0000400000 */
[----:B------:R0:W-:Y:S01]  /*1070*/  REDG.E.ADD.F32.FTZ.RN.STRONG.GPU desc[UR10][R8.64], R15 ;  /* 0x0000000f080079a6 */ /* 0x0001e2000c12f30a */
[----:B------:R-:W-:Y:S05]  /*1080*/  @!P3 BRA `(.L_x_103) ;  /* 0x0000000c00c8b947 */ /* 0x000fea0003800000 */
[----:B------:R-:W-:Y:S01]  /*1090*/  ISETP.GE.U32.AND P0, PT, R0, 0x4, PT ;  /* 0x000000040000780c */ /* 0x000fe20003f06070 */
[----:B------:R-:W-:Y:S01]  /*10a0*/  BSSY.RECONVERGENT B1, `(.L_x_104) ;  /* 0x0000080000017945 */ /* 0x000fe20003800200 */
[----:B------:R-:W-:Y:S02]  /*10b0*/  HFMA2 R21, -RZ, RZ, 0, 0 ;  /* 0x00000000ff157431 */ /* 0x000fe400000001ff */
[----:B------:R-:W-:-:S09]  /*10c0*/  FMUL R6, R11, R6 ;  /* 0x000000060b067220 */ /* 0x000fd20000400000 */
[----:B------:R-:W-:Y:S05]  /*10d0*/  @!P0 BRA `(.L_x_105) ;  /* 0x0000000400f08947 */ /* 0x000fea0003800000 */
[----:B------:R-:W-:Y:S01]  /*10e0*/  BSSY.RECONVERGENT B2, `(.L_x_106) ;  /* 0x000007a000027945 */ /* 0x000fe20003800200 */
[----:B------:R-:W-:-:S07]  /*10f0*/  MOV R21, RZ ;  /* 0x000000ff00157202 */ /* 0x000fce0000000f00 */
.L_x_107:
[----:B-1----:R-:W1:Y:S01]  /*1100*/  LDC R26, c[0x0][0x3cc] ;  /* 0x0000f300ff1a7b82 */ /* 0x002e620000000800 */
[----:B------:R-:W-:-:S07]  /*1110*/  IADD3 R28, PT, PT, R4, R21, RZ ;  /* 0x00000015041c7210 */ /* 0x000fce0007ffe0ff */
[----:B0-----:R-:W0:Y:S08]  /*1120*/  LDC.64 R8, c[0x0][0x388] ;  /* 0x0000e200ff087b82 */ /* 0x001e300000000a00 */
[----:B------:R-:W2:Y:S01]  /*1130*/  LDC.64 R10, c[0x0][0x398] ;  /* 0x0000e600ff0a7b82 */ /* 0x000ea20000000a00 */
[----:B-1----:R-:W-:-:S04]  /*1140*/  IMAD R27, R21, R26, UR4 ;  /* 0x00000004151b7e24 */ /* 0x002fc8000f8e021a */
[----:B0-----:R-:W-:-:S06]  /*1150*/  IMAD.WIDE.U32 R14, R27, 0x4, R8 ;  /* 0x000000041b0e7825 */ /* 0x001fcc00078e0008 */
[----:B------:R-:W3:Y:S01]  /*1160*/  LDG.E R14, desc[UR10][R14.64] ;  /* 0x0000000a0e0e7981 */ /* 0x000ee2000c1e1900 */
[----:B--2---:R-:W-:-:S05]  /*1170*/  IMAD.WIDE R10, R28, 0x4, R10 ;  /* 0x000000041c0a7825 */ /* 0x004fca00078e020a */
[----:B------:R-:W3:Y:S01]  /*1180*/  LDG.E R13, desc[UR10][R10.64] ;  /* 0x0000000a0a0d7981 */ /* 0x000ee2000c1e1900 */
[----:B------:R-:W-:Y:S01]  /*1190*/  HFMA2 R25, -RZ, RZ, 3.7421875, 0 ;  /* 0x437c0000ff197431 */ /* 0x000fe200000001ff */
[----:B------:R-:W-:Y:S01]  /*11a0*/  MOV R24, 0x3bbb989d ;  /* 0x3bbb989d00187802 */ /* 0x000fe20000000f00 */
[----:B---3--:R-:W-:Y:S02]  /*11b0*/  FADD R13, R14, R13 ;  /* 0x0000000d0e0d7221 */ /* 0x008fe40000000000 */
[----:B------:R-:W0:Y:S02]  /*11c0*/  LDC.64 R14, c[0x0][0x390] ;  /* 0x0000e400ff0e7b82 */ /* 0x000e240000000a00 */
[----:B------:R-:W-:-:S04]  /*11d0*/  FFMA.SAT R12, R13, R24, 0.5 ;  /* 0x3f0000000d0c7423 */ /* 0x000fc80000002018 */
[----:B------:R-:W-:-:S04]  /*11e0*/  FFMA.RM R16, R12, R25, 12582913 ;  /* 0x4b4000010c107423 */ /* 0x000fc80000004019 */
[----:B------:R-:W-:-:S04]  /*11f0*/  FADD R12, R16, -12583039 ;  /* 0xcb40007f100c7421 */ /* 0x000fc80000000000 */
[----:B------:R-:W-:-:S04]  /*1200*/  FFMA R12, R13, 1.4426950216293334961, -R12 ;  /* 0x3fb8aa3b0d0c7823 */ /* 0x000fc8000000080c */
[----:B------:R-:W-:Y:S02]  /*1210*/  FFMA R23, R13, 1.925963033500011079e-08, R12 ;  /* 0x32a570600d177823 */ /* 0x000fe4000000000c */
[----:B------:R-:W1:Y:S04]  /*1220*/  LDC.64 R12, c[0x0][0x3b8] ;  /* 0x0000ee00ff0c7b82 */ /* 0x000e680000000a00 */
[----:B------:R-:W2:Y:S01]  /*1230*/  MUFU.EX2 R23, R23 ;  /* 0x0000001700177308 */ /* 0x000ea20000000800 */
[----:B------:R-:W-:-:S05]  /*1240*/  SHF.L.U32 R22, R16, 0x17, RZ ;  /* 0x0000001710167819 */ /* 0x000fca00000006ff */
[----:B--2---:R-:W-:-:S04]  /*1250*/  FMUL R22, R22, R23 ;  /* 0x0000001716167220 */ /* 0x004fc80000400000 */
[----:B------:R-:W-:Y:S01]  /*1260*/  FMUL R17, R22, R7 ;  /* 0x0000000716117220 */ /* 0x000fe20000400000 */
[----:B-1----:R-:W-:-:S04]  /*1270*/  IMAD.WIDE.U32 R18, R27, 0x4, R12 ;  /* 0x000000041b127825 */ /* 0x002fc800078e000c */
[----:B------:R-:W-:Y:S01]  /*1280*/  FMUL R29, R6, R17 ;  /* 0x00000011061d7220 */ /* 0x000fe20000400000 */
[----:B0-----:R-:W-:-:S04]  /*1290*/  IMAD.WIDE.U32 R16, R27, 0x4, R14 ;  /* 0x000000041b107825 */ /* 0x001fc800078e000e */
[----:B------:R0:W-:Y:S04]  /*12a0*/  REDG.E.ADD.F32.FTZ.RN.STRONG.GPU desc[UR10][R18.64], R29 ;  /* 0x0000001d120079a6 */ /* 0x0001e8000c12f30a */
[----:B------:R1:W2:Y:S01]  /*12b0*/  LDG.E R23, desc[UR10][R16.64] ;  /* 0x0000000a10177981 */ /* 0x0002a2000c1e1900 */
[----:B0-----:R-:W0:Y:S08]  /*12c0*/  LDC.64 R18, c[0x0][0x3c0] ;  /* 0x0000f000ff127b82 */ /* 0x001e300000000a00 */
[----:B-1----:R-:W1:Y:S01]  /*12d0*/  LDC.64 R16, c[0x0][0x3b0] ;  /* 0x0000ec00ff107b82 */ /* 0x002e620000000a00 */
[----:B------:R-:W-:Y:S01]  /*12e0*/  FMUL R22, R6, R22 ;  /* 0x0000001606167220 */ /* 0x000fe20000400000 */
[----:B0-----:R-:W-:-:S04]  /*12f0*/  IMAD.WIDE R18, R28, 0x4, R18 ;  /* 0x000000041c127825 */ /* 0x001fc800078e0212 */
[----:B--2---:R-:W-:-:S04]  /*1300*/  FADD R23, -R20, R23 ;  /* 0x0000001714177221 */ /* 0x004fc80000000100 */
[----:B------:R-:W-:-:S04]  /*1310*/  FMUL R22, R22, R23 ;  /* 0x0000001716167220 */ /* 0x000fc80000400000 */
[----:B------:R-:W-:Y:S01]  /*1320*/  FMUL R29, R22, R7 ;  /* 0x00000007161d7220 */ /* 0x000fe20000400000 */
[C---:B-1----:R-:W-:Y:S01]  /*1330*/  IMAD.WIDE.U32 R22, R27.reuse, 0x4, R16 ;  /* 0x000000041b167825 */ /* 0x042fe200078e0010 */
[----:B------:R-:W-:-:S04]  /*1340*/  IADD3 R27, PT, PT, R27, R26, RZ ;  /* 0x0000001a1b1b7210 */ /* 0x000fc80007ffe0ff */
[----:B------:R0:W-:Y:S04]  /*1350*/  REDG.E.ADD.F32.FTZ.RN.STRONG.GPU desc[UR10][R22.64], R29 ;  /* 0x0000001d160079a6 */ /* 0x0001e8000c12f30a */
[----:B------:R1:W-:Y:S01]  /*1360*/  REDG.E.ADD.F32.FTZ.RN.STRONG.GPU desc[UR10][R18.64], R29 ;  /* 0x0000001d120079a6 */ /* 0x0003e2000c12f30a */
[----:B0-----:R-:W-:-:S05]  /*1370*/  IMAD.WIDE.U32 R22, R27, 0x4, R8 ;  /* 0x000000041b167825 */ /* 0x001fca00078e0008 */
[----:B------:R-:W2:Y:S04]  /*1380*/  LDG.E R28, desc[UR10][R22.64] ;  /* 0x0000000a161c7981 */ /* 0x000ea8000c1e1900 */
[----:B------:R-:W2:Y:S02]  /*1390*/  LDG.E R23, desc[UR10][R10.64+0x4] ;  /* 0x0000040a0a177981 */ /* 0x000ea4000c1e1900 */
[----:B--2---:R-:W-:-:S04]  /*13a0*/  FADD R28, R28, R23 ;  /* 0x000000171c1c7221 */ /* 0x004fc80000000000 */
[----:B------:R-:W-:-:S04]  /*13b0*/  FFMA.SAT R22, R28, R24, 0.5 ;  /* 0x3f0000001c167423 */ /* 0x000fc80000002018 */
[----:B------:R-:W-:-:S04]  /*13c0*/  FFMA.RM R22, R22, R25, 12582913 ;  /* 0x4b40000116167423 */ /* 0x000fc80000004019 */
[----:B------:R-:W-:-:S04]  /*13d0*/  FADD R23, R22, -12583039 ;  /* 0xcb40007f16177421 */ /* 0x000fc80000000000 */
[----:B------:R-:W-:-:S04]  /*13e0*/  FFMA R23, R28, 1.4426950216293334961, -R23 ;  /* 0x3fb8aa3b1c177823 */ /* 0x000fc80000000817 */
[----:B------:R-:W-:-:S06]  /*13f0*/  FFMA R28, R28, 1.925963033500011079e-08, R23 ;  /* 0x32a570601c1c7823 */ /* 0x000fcc0000000017 */
[----:B------:R-:W0:Y:S01]  /*1400*/  MUFU.EX2 R28, R28 ;  /* 0x0000001c001c7308 */ /* 0x000e220000000800 */
[----:B-1----:R-:W-:-:S05]  /*1410*/  SHF.L.U32 R29, R22, 0x17, RZ ;  /* 0x00000017161d7819 */ /* 0x002fca00000006ff */
[----:B0-----:R-:W-:-:S04]  /*1420*/  FMUL R28, R29, R28 ;  /* 0x0000001c1d1c7220 */ /* 0x001fc80000400000 */
[----:B------:R-:W-:-:S04]  /*1430*/  FMUL R23, R28, R7 ;  /* 0x000000071c177220 */ /* 0x000fc80000400000 */
[----:B------:R-:W-:Y:S01]  /*1440*/  FMUL R29, R6, R23 ;  /* 0x00000017061d7220 */ /* 0x000fe20000400000 */
[----:B------:R-:W-:-:S05]  /*1450*/  IMAD.WIDE.U32 R22, R27, 0x4, R12 ;  /* 0x000000041b167825 */ /* 0x000fca00078e000c */
[----:B------:R0:W-:Y:S02]  /*1460*/  REDG.E.ADD.F32.FTZ.RN.STRONG.GPU desc[UR10][R22.64], R29 ;  /* 0x0000001d160079a6 */ /* 0x0001e4000c12f30a */
[----:B0-----:R-:W-:-:S06]  /*1470*/  IMAD.WIDE.U32 R22, R27, 0x4, R14 ;  /* 0x000000041b167825 */ /* 0x001fcc00078e000e */
[----:B------:R-:W2:Y:S01]  /*1480*/  LDG.E R23, desc[UR10][R22.64] ;  /* 0x0000000a16177981 */ /* 0x000ea2000c1e1900 */
[----:B------:R-:W-:Y:S01]  /*1490*/  FMUL R28, R6, R28 ;  /* 0x0000001c061c7220 */ /* 0x000fe20000400000 */
[----:B--2---:R-:W-:-:S04]  /*14a0*/  FADD R29, -R20, R23 ;  /* 0x00000017141d7221 */ /* 0x004fc80000000100 */
[----:B------:R-:W-:-:S04]  /*14b0*/  FMUL R28, R28, R29 ;  /* 0x0000001d1c1c7220 */ /* 0x000fc80000400000 */
[----:B------:R-:W-:Y:S01]  /*14c0*/  FMUL R23, R28, R7 ;  /* 0x000000071c177220 */ /* 0x000fe20000400000 */
[C---:B------:R-:W-:Y:S01]  /*14d0*/  IMAD.WIDE.U32 R28, R27.reuse, 0x4, R16 ;  /* 0x000000041b1c7825 */ /* 0x040fe200078e0010 */
[----:B------:R-:W-:-:S04]  /*14e0*/  IADD3 R27, PT, PT, R27, R26, RZ ;  /* 0x0000001a1b1b7210 */ /* 0x000fc80007ffe0ff */
[----:B------:R0:W-:Y:S04]  /*14f0*/  REDG.E.ADD.F32.FTZ.RN.STRONG.GPU desc[UR10][R28.64], R23 ;  /* 0x000000171c0079a6 */ /* 0x0001e8000c12f30a */
[----:B------:R1:W-:Y:S04]  /*1500*/  REDG.E.ADD.F32.FTZ.RN.STRONG.GPU desc[UR10][R18.64+0x4], R23 ;  /* 0x00000417120079a6 */ /* 0x0003e8000c12f30a */
[----:B0-----:R-:W2:Y:S01]  /*1510*/  LDG.E R29, desc[UR10][R10.64+0x8] ;  /* 0x0000080a0a1d7981 */ /* 0x001ea2000c1e1900 */
[----:B-1----:R-:W-:-:S06]  /*1520*/  IMAD.WIDE.U32 R22, R27, 0x4, R8 ;  /* 0x000000041b167825 */ /* 0x002fcc00078e0008 */
        /* <DEDUP_REMOVED lines=8> */
[----:B------:R-:W-:-:S05]  /*15b0*/  SHF.L.U32 R28, R22, 0x17, RZ ;  /* 0x00000017161c7819 */ /* 0x000fca00000006ff */
        /* <DEDUP_REMOVED lines=13> */
[----:B------:R1:W-:Y:S01]  /*1690*/  REDG.E.ADD.F32.FTZ.RN.STRONG.GPU desc[UR10][R28.64], R23 ;  /* 0x000000171c0079a6 */ /* 0x0003e2000c12f30a */
[----:B------:R-:W-:-:S03]  /*16a0*/  IMAD.WIDE.U32 R8, R27, 0x4, R8 ;  /* 0x000000041b087825 */ /* 0x000fc600078e0008 */
[----:B------:R1:W-:Y:S04]  /*16b0*/  REDG.E.ADD.F32.FTZ.RN.STRONG.GPU desc[UR10][R18.64+0x8], R23 ;  /* 0x00000817120079a6 */ /* 0x0003e8000c12f30a */
[----:B------:R-:W2:Y:S04]  /*16c0*/  LDG.E R8, desc[UR10][R8.64] ;  /* 0x0000000a08087981 */ /* 0x000ea8000c1e1900 */
[----:B------:R-:W2:Y:S01]  /*16d0*/  LDG.E R11, desc[UR10][R10.64+0xc] ;  /* 0x00000c0a0a0b7981 */ /* 0x000ea2000c1e1900 */
[----:B------:R-:W-:-:S04]  /*16e0*/  IMAD.WIDE.U32 R12, R27, 0x4, R12 ;  /* 0x000000041b0c7825 */ /* 0x000fc800078e000c */
[----:B------:R-:W-:-:S04]  /*16f0*/  IMAD.WIDE.U32 R14, R27, 0x4, R14 ;  /* 0x000000041b0e7825 */ /* 0x000fc800078e000e */
        /* <DEDUP_REMOVED lines=10> */
[----:B------:R-:W-:-:S05]  /*17a0*/  FMUL R9, R6, R9 ;  /* 0x0000000906097220 */ /* 0x000fca0000400000 */
[----:B------:R1:W-:Y:S04]  /*17b0*/  REDG.E.ADD.F32.FTZ.RN.STRONG.GPU desc[UR10][R12.64], R9 ;  /* 0x000000090c0079a6 */ /* 0x0003e8000c12f30a */
[----:B------:R-:W2:Y:S01]  /*17c0*/  LDG.E R15, desc[UR10][R14.64] ;  /* 0x0000000a0e0f7981 */ /* 0x000ea2000c1e1900 */
[----:B------:R-:W-:Y:S02]  /*17d0*/  LOP3.LUT R8, R0, 0x7ffffffc, RZ, 0xc0, !PT ;  /* 0x7ffffffc00087812 */ /* 0x000fe400078ec0ff */
[----:B------:R-:W-:Y:S01]  /*17e0*/  IADD3 R21, PT, PT, R21, 0x4, RZ ;  /* 0x0000000415157810 */ /* 0x000fe20007ffe0ff */
[----:B------:R-:W-:-:S03]  /*17f0*/  FMUL R24, R6, R24 ;  /* 0x0000001806187220 */ /* 0x000fc60000400000 */
[----:B------:R-:W-:Y:S01]  /*1800*/  ISETP.NE.AND P0, PT, R21, R8, PT ;  /* 0x000000081500720c */ /* 0x000fe20003f05270 */
[----:B------:R-:W-:-:S04]  /*1810*/  IMAD.WIDE.U32 R16, R27, 0x4, R16 ;  /* 0x000000041b107825 */ /* 0x000fc800078e0010 */
[----:B--2---:R-:W-:-:S04]  /*1820*/  FADD R11, -R20, R15 ;  /* 0x0000000f140b7221 */ /* 0x004fc80000000100 */
[----:B------:R-:W-:-:S04]  /*1830*/  FMUL R24, R24, R11 ;  /* 0x0000000b18187220 */ /* 0x000fc80000400000 */
[----:B------:R-:W-:-:S05]  /*1840*/  FMUL R11, R24, R7 ;  /* 0x00000007180b7220 */ /* 0x000fca0000400000 */
[----:B------:R1:W-:Y:S04]  /*1850*/  REDG.E.ADD.F32.FTZ.RN.STRONG.GPU desc[UR10][R16.64], R11 ;  /* 0x0000000b100079a6 */ /* 0x0003e8000c12f30a */
[----:B------:R1:W-:Y:S01]  /*1860*/  REDG.E.ADD.F32.FTZ.RN.STRONG.GPU desc[UR10][R18.64+0xc], R11 ;  /* 0x00000c0b120079a6 */ /* 0x0003e2000c12f30a */
[----:B------:R-:W-:Y:S05]  /*1870*/  @P0 BRA `(.L_x_107) ;  /* 0xfffffff800200947 */ /* 0x000fea000383ffff */
[----:B------:R-:W-:Y:S05]  /*1880*/  BSYNC.RECONVERGENT B2 ;  /* 0x0000000000027941 */ /* 0x000fea0003800200 */
.L_x_106:
[----:B------:R-:W-:-:S07]  /*1890*/  MOV R21, R8 ;  /* 0x0000000800157202 */ /* 0x000fce0000000f00 */
.L_x_105:
[----:B------:R-:W-:Y:S05]  /*18a0*/  BSYNC.RECONVERGENT B1 ;  /* 0x0000000000017941 */ /* 0x000fea0003800200 */
.L_x_104:
[----:B------:R-:W-:-:S13]  /*18b0*/  ISETP.NE.AND P0, PT, R5, RZ, PT ;  /* 0x000000ff0500720c */ /* 0x000fda0003f05270 */
[----:B------:R-:W-:Y:S05]  /*18c0*/  @!P0 BRA `(.L_x_103) ;  /* 0x0000000400b88947 */ /* 0x000fea0003800000 */
[----:B------:R-:W-:Y:S01]  /*18d0*/  ISETP.NE.AND P0, PT, R5, 0x1, PT ;  /* 0x000000010500780c */ /* 0x000fe20003f05270 */
[----:B------:R-:W-:Y:S01]  /*18e0*/  BSSY.RECONVERGENT B1, `(.L_x_108) ;  /* 0x0000045000017945 */ /* 0x000fe20003800200 */
[----:B0-----:R-:W-:-:S04]  /*18f0*/  LOP3.LUT R8, R0, 0x1, RZ, 0xc0, !PT ;  /* 0x0000000100087812 */ /* 0x001fc800078ec0ff */
[----:B------:R-:W-:-:S07]  /*1900*/  ISETP.NE.U32.AND P1, PT, R8, 0x1, PT ;  /* 0x000000010800780c */ /* 0x000fce0003f25070 */
[----:B------:R-:W-:Y:S06]  /*1910*/  @!P0 BRA `(.L_x_109) ;  /* 0x0000000400048947 */ /* 0x000fec0003800000 */
[----:B-1----:R-:W0:Y:S01]  /*1920*/  LDC R28, c[0x0][0x3cc] ;  /* 0x0000f300ff1c7b82 */ /* 0x002e220000000800 */
[----:B------:R-:W-:-:S07]  /*1930*/  IADD3 R24, PT, PT, R4, R21, RZ ;  /* 0x0000001504187210 */ /* 0x000fce0007ffe0ff */
[----:B------:R-:W1:Y:S08]  /*1940*/  LDC.64 R10, c[0x0][0x388] ;  /* 0x0000e200ff0a7b82 */ /* 0x000e700000000a00 */
[----:B------:R-:W2:Y:S01]  /*1950*/  LDC.64 R16, c[0x0][0x398] ;  /* 0x0000e600ff107b82 */ /* 0x000ea20000000a00 */
[----:B0-----:R-:W-:Y:S02]  /*1960*/  IMAD R29, R21, R28, UR4 ;  /* 0x00000004151d7e24 */ /* 0x001fe4000f8e021c */
[----:B------:R-:W-:Y:S01]  /*1970*/  HFMA2 R22, -RZ, RZ, 0.96630859375, -0.0022525787353515625 ;  /* 0x3bbb989dff167431 */ /* 0x000fe200000001ff */
[----:B------:R-:W-:-:S04]  /*1980*/  MOV R23, 0x437c0000 ;  /* 0x437c000000177802 */ /* 0x000fc80000000f00 */
[----:B------:R-:W0:Y:S01]  /*1990*/  LDC.64 R14, c[0x0][0x3b8] ;  /* 0x0000ee00ff0e7b82 */ /* 0x000e220000000a00 */
[----:B-1----:R-:W-:-:S06]  /*19a0*/  IMAD.WIDE.U32 R8, R29, 0x4, R10 ;  /* 0x000000041d087825 */ /* 0x002fcc00078e000a */
[----:B------:R-:W3:Y:S01]  /*19b0*/  LDG.E R8, desc[UR10][R8.64] ;  /* 0x0000000a08087981 */ /* 0x000ee2000c1e1900 */
[----:B--2---:R-:W-:-:S05]  /*19c0*/  IMAD.WIDE R16, R24, 0x4, R16 ;  /* 0x0000000418107825 */ /* 0x004fca00078e0210 */
[----:B------:R-:W3:Y:S02]  /*19d0*/  LDG.E R13, desc[UR10][R16.64] ;  /* 0x0000000a100d7981 */ /* 0x000ee4000c1e1900 */
[----:B---3--:R-:W-:-:S04]  /*19e0*/  FADD R13, R8, R13 ;  /* 0x0000000d080d7221 */ /* 0x008fc80000000000 */
[----:B------:R-:W-:-:S04]  /*19f0*/  FFMA.SAT R12, R13, R22, 0.5 ;  /* 0x3f0000000d0c7423 */ /* 0x000fc80000002016 */
[----:B------:R-:W-:-:S04]  /*1a00*/  FFMA.RM R18, R12, R23, 12582913 ;  /* 0x4b4000010c127423 */ /* 0x000fc80000004017 */
[----:B------:R-:W-:-:S04]  /*1a10*/  FADD R12, R18, -12583039 ;  /* 0xcb40007f120c7421 */ /* 0x000fc80000000000 */
[----:B------:R-:W-:-:S04]  /*1a20*/  FFMA R12, R13, 1.4426950216293334961, -R12 ;  /* 0x3fb8aa3b0d0c7823 */ /* 0x000fc8000000080c */
[----:B------:R-:W-:Y:S02]  /*1a30*/  FFMA R26, R13, 1.925963033500011079e-08, R12 ;  /* 0x32a570600d1a7823 */ /* 0x000fe4000000000c */
[----:B------:R-:W1:Y:S04]  /*1a40*/  LDC.64 R12, c[0x0][0x390] ;  /* 0x0000e400ff0c7b82 */ /* 0x000e680000000a00 */
[----:B------:R-:W2:Y:S01]  /*1a50*/  MUFU.EX2 R26, R26 ;  /* 0x0000001a001a7308 */ /* 0x000ea20000000800 */
[----:B------:R-:W-:Y:S01]  /*1a60*/  SHF.L.U32 R25, R18, 0x17, RZ ;  /* 0x0000001712197819 */ /* 0x000fe200000006ff */
[----:B0-----:R-:W-:-:S04]  /*1a70*/  IMAD.WIDE.U32 R18, R29, 0x4, R14 ;  /* 0x000000041d127825 */ /* 0x001fc800078e000e */
[----:B--2---:R-:W-:-:S04]  /*1a80*/  FMUL R25, R25, R26 ;  /* 0x0000001a19197220 */ /* 0x004fc80000400000 */
[----:B------:R-:W-:-:S04]  /*1a90*/  FMUL R9, R25, R7 ;  /* 0x0000000719097220 */ /* 0x000fc80000400000 */
[----:B------:R-:W-:Y:S01]  /*1aa0*/  FMUL R27, R6, R9 ;  /* 0x00000009061b7220 */ /* 0x000fe20000400000 */
[----:B-1----:R-:W-:-:S04]  /*1ab0*/  IMAD.WIDE.U32 R8, R29, 0x4, R12 ;  /* 0x000000041d087825 */ /* 0x002fc800078e000c */
[----:B------:R0:W-:Y:S04]  /*1ac0*/  REDG.E.ADD.F32.FTZ.RN.STRONG.GPU desc[UR10][R18.64], R27 ;  /* 0x0000001b120079a6 */ /* 0x0001e8000c12f30a */
[----:B0-----:R0:W2:Y:S02]  /*1ad0*/  LDG.E R19, desc[UR10][R8.64] ;  /* 0x0000000a08137981 */ /* 0x0010a4000c1e1900 */
[----:B0-----:R-:W0:Y:S01]  /*1ae0*/  LDC.64 R8, c[0x0][0x3b0] ;  /* 0x0000ec00ff087b82 */ /* 0x001e220000000a00 */
[----:B------:R-:W-:Y:S01]  /*1af0*/  FMUL R25, R6, R25 ;  /* 0x0000001906197220 */ /* 0x000fe20000400000 */
[----:B--2---:R-:W-:-:S06]  /*1b00*/  FADD R26, -R20, R19 ;  /* 0x00000013141a7221 */ /* 0x004fcc0000000100 */
[----:B------:R-:W1:Y:S01]  /*1b10*/  LDC.64 R18, c[0x0][0x3c0] ;  /* 0x0000f000ff127b82 */ /* 0x000e620000000a00 */
[----:B------:R-:W-:-:S04]  /*1b20*/  FMUL R26, R25, R26 ;  /* 0x0000001a191a7220 */ /* 0x000fc80000400000 */
[----:B------:R-:W-:Y:S01]  /*1b30*/  FMUL R25, R26, R7 ;  /* 0x000000071a197220 */ /* 0x000fe20000400000 */
[C---:B0-----:R-:W-:Y:S01]  /*1b40*/  IMAD.WIDE.U32 R26, R29.reuse, 0x4, R8 ;  /* 0x000000041d1a7825 */ /* 0x041fe200078e0008 */
[----:B------:R-:W-:-:S04]  /*1b50*/  IADD3 R29, PT, PT, R29, R28, RZ ;  /* 0x0000001c1d1d7210 */ /* 0x000fc80007ffe0ff */
[----:B------:R0:W-:Y:S01]  /*1b60*/  REDG.E.ADD.F32.FTZ.RN.STRONG.GPU desc[UR10][R26.64], R25 ;  /* 0x000000191a0079a6 */ /* 0x0001e2000c12f30a */
[----:B------:R-:W-:-:S04]  /*1b70*/  IMAD.WIDE.U32 R10, R29, 0x4, R10 ;  /* 0x000000041d0a7825 */ /* 0x000fc800078e000a */
[----:B-1----:R-:W-:-:S05]  /*1b80*/  IMAD.WIDE R18, R24, 0x4, R18 ;  /* 0x0000000418127825 */ /* 0x002fca00078e0212 */
        /* <DEDUP_REMOVED lines=11> */
[----:B------:R-:W1:Y:S01]  /*1c40*/  MUFU.EX2 R23, R23 ;  /* 0x0000001700177308 */ /* 0x000e620000000800 */
[----:B------:R-:W-:-:S05]  /*1c50*/  SHF.L.U32 R22, R22, 0x17, RZ ;  /* 0x0000001716167819 */ /* 0x000fca00000006ff */
[----:B-1----:R-:W-:-:S04]  /*1c60*/  FMUL R22, R22, R23 ;  /* 0x0000001716167220 */ /* 0x002fc80000400000 */
[----:B------:R-:W-:-:S04]  /*1c70*/  FMUL R11, R22, R7 ;  /* 0x00000007160b7220 */ /* 0x000fc80000400000 */
[----:B------:R-:W-:-:S05]  /*1c80*/  FMUL R11, R6, R11 ;  /* 0x0000000b060b7220 */ /* 0x000fca0000400000 */
[----:B------:R0:W-:Y:S04]  /*1c90*/  REDG.E.ADD.F32.FTZ.RN.STRONG.GPU desc[UR10][R14.64], R11 ;  /* 0x0000000b0e0079a6 */ /* 0x0001e8000c12f30a */
[----:B------:R-:W2:Y:S01]  /*1ca0*/  LDG.E R13, desc[UR10][R12.64] ;  /* 0x0000000a0c0d7981 */ /* 0x000ea2000c1e1900 */
[----:B------:R-:W-:Y:S01]  /*1cb0*/  FMUL R22, R6, R22 ;  /* 0x0000001606167220 */ /* 0x000fe20000400000 */
[----:B------:R-:W-:-:S04]  /*1cc0*/  IMAD.WIDE.U32 R8, R29, 0x4, R8 ;  /* 0x000000041d087825 */ /* 0x000fc800078e0008 */
[----:B--2---:R-:W-:-:S04]  /*1cd0*/  FADD R17, -R20, R13 ;  /* 0x0000000d14117221 */ /* 0x004fc80000000100 */
[----:B------:R-:W-:-:S04]  /*1ce0*/  FMUL R22, R22, R17 ;  /* 0x0000001116167220 */ /* 0x000fc80000400000 */
[----:B------:R-:W-:-:S05]  /*1cf0*/  FMUL R17, R22, R7 ;  /* 0x0000000716117220 */ /* 0x000fca0000400000 */
[----:B------:R0:W-:Y:S04]  /*1d00*/  REDG.E.ADD.F32.FTZ.RN.STRONG.GPU desc[UR10][R8.64], R17 ;  /* 0x00000011080079a6 */ /* 0x0001e8000c12f30a */
[----:B------:R0:W-:Y:S01]  /*1d10*/  REDG.E.ADD.F32.FTZ.RN.STRONG.GPU desc[UR10][R18.64+0x4], R17 ;  /* 0x00000411120079a6 */ /* 0x0001e2000c12f30a */
[----:B------:R-:W-:-:S07]  /*1d20*/  IADD3 R21, PT, PT, R21, 0x2, RZ ;  /* 0x0000000215157810 */ /* 0x000fce0007ffe0ff */
.L_x_109:
[----:B------:R-:W-:Y:S05]  /*1d30*/  BSYNC.RECONVERGENT B1 ;  /* 0x0000000000017941 */ /* 0x000fea0003800200 */
.L_x_108:
[----:B------:R-:W-:Y:S05]  /*1d40*/  @P1 BRA `(.L_x_103) ;  /* 0x0000000000981947 */ /* 0x000fea0003800000 */
[----:B-1----:R-:W1:Y:S01]  /*1d50*/  LDC R12, c[0x0][0x3cc] ;  /* 0x0000f300ff0c7b82 */ /* 0x002e620000000800 */
[----:B0-----:R-:W-:-:S07]  /*1d60*/  IADD3 R8, PT, PT, R4, R21, RZ ;  /* 0x0000001504087210 */ /* 0x001fce0007ffe0ff */
[----:B------:R-:W0:Y:S08]  /*1d70*/  LDC.64 R14, c[0x0][0x398] ;  /* 0x0000e600ff0e7b82 */ /* 0x000e300000000a00 */
[----:B------:R-:W2:Y:S01]  /*1d80*/  LDC.64 R10, c[0x0][0x388] ;  /* 0x0000e200ff0a7b82 */ /* 0x000ea20000000a00 */
[----:B-1----:R-:W-:Y:S02]  /*1d90*/  IMAD R21, R21, R12, UR4 ;  /* 0x0000000415157e24 */ /* 0x002fe4000f8e020c */
[----:B0-----:R-:W-:-:S06]  /*1da0*/  IMAD.WIDE R14, R8, 0x4, R14 ;  /* 0x00000004080e7825 */ /* 0x001fcc00078e020e */
[----:B------:R-:W3:Y:S01]  /*1db0*/  LDG.E R15, desc[UR10][R14.64] ;  /* 0x0000000a0e0f7981 */ /* 0x000ee2000c1e1900 */
[----:B--2---:R-:W-:-:S06]  /*1dc0*/  IMAD.WIDE.U32 R10, R21, 0x4, R10 ;  /* 0x00000004150a7825 */ /* 0x004fcc00078e000a */
[----:B------:R-:W3:Y:S01]  /*1dd0*/  LDG.E R10, desc[UR10][R10.64] ;  /* 0x0000000a0a0a7981 */ /* 0x000ee2000c1e1900 */
[----:B------:R-:W-:Y:S01]  /*1de0*/  HFMA2 R12, -RZ, RZ, 0.96630859375, -0.0022525787353515625 ;  /* 0x3bbb989dff0c7431 */ /* 0x000fe200000001ff */
        /* <DEDUP_REMOVED lines=14> */
[C---:B------:R-:W-:Y:S01]  /*1ed0*/  FMUL R19, R6.reuse, R15 ;  /* 0x0000000f06137220 */ /* 0x040fe20000400000 */
[C---:B0-----:R-:W-:Y:S01]  /*1ee0*/  IMAD.WIDE.U32 R16, R21.reuse, 0x4, R10 ;  /* 0x0000000415107825 */ /* 0x041fe200078e000a */
[----:B------:R-:W0:Y:S03]  /*1ef0*/  LDC.64 R14, c[0x0][0x3b0] ;  /* 0x0000ec00ff0e7b82 */ /* 0x000e260000000a00 */
[----:B------:R2:W-:Y:S04]  /*1f00*/  REDG.E.ADD.F32.FTZ.RN.STRONG.GPU desc[UR10][R12.64], R19 ;  /* 0x000000130c0079a6 */ /* 0x0005e8000c12f30a */
[----:B------:R-:W3:Y:S01]  /*1f10*/  LDG.E R17, desc[UR10][R16.64] ;  /* 0x0000000a10117981 */ /* 0x000ee2000c1e1900 */
[----:B------:R-:W1:Y:S01]  /*1f20*/  LDC.64 R10, c[0x0][0x3c0] ;  /* 0x0000f000ff0a7b82 */ /* 0x000e620000000a00 */
[----:B------:R-:W-:Y:S01]  /*1f30*/  FMUL R6, R6, R18 ;  /* 0x0000001206067220 */ /* 0x000fe20000400000 */
[----:B0-----:R-:W-:-:S04]  /*1f40*/  IMAD.WIDE.U32 R14, R21, 0x4, R14 ;  /* 0x00000004150e7825 */ /* 0x001fc800078e000e */
[----:B-1----:R-:W-:-:S04]  /*1f50*/  IMAD.WIDE R10, R8, 0x4, R10 ;  /* 0x00000004080a7825 */ /* 0x002fc800078e020a */
[----:B---3--:R-:W-:-:S04]  /*1f60*/  FADD R9, -R20, R17 ;  /* 0x0000001114097221 */ /* 0x008fc80000000100 */
[----:B------:R-:W-:-:S04]  /*1f70*/  FMUL R6, R6, R9 ;  /* 0x0000000906067220 */ /* 0x000fc80000400000 */
[----:B------:R-:W-:-:S05]  /*1f80*/  FMUL R7, R6, R7 ;  /* 0x0000000706077220 */ /* 0x000fca0000400000 */
[----:B------:R2:W-:Y:S04]  /*1f90*/  REDG.E.ADD.F32.FTZ.RN.STRONG.GPU desc[UR10][R14.64], R7 ;  /* 0x000000070e0079a6 */ /* 0x0005e8000c12f30a */
[----:B------:R2:W-:Y:S02]  /*1fa0*/  REDG.E.ADD.F32.FTZ.RN.STRONG.GPU desc[UR10][R10.64], R7 ;  /* 0x000000070a0079a6 */ /* 0x0005e4000c12f30a */
.L_x_103:
[----:B------:R-:W-:Y:S05]  /*1fb0*/  BSYNC.RECONVERGENT B0 ;  /* 0x0000000000007941 */ /* 0x000fea0003800200 */
.L_x_102:
[----:B------:R-:W3:Y:S01]  /*1fc0*/  LDCU UR5, c[0x0][0x3cc] ;  /* 0x00007980ff0577ac */ /* 0x000ee20008000800 */
[----:B------:R-:W-:-:S04]  /*1fd0*/  UIADD3 UR4, UPT, UPT, UR4, 0x1, URZ ;  /* 0x0000000104047890 */ /* 0x000fc8000fffe0ff */
[----:B---3--:R-:W-:-:S09]  /*1fe0*/  UISETP.NE.AND UP0, UPT, UR4, UR5, UPT ;  /* 0x000000050400728c */ /* 0x008fd2000bf05270 */
[----:B------:R-:W-:Y:S05]  /*1ff0*/  BRA.U UP0, `(.L_x_110) ;  /* 0xffffffe1004c7547 */ /* 0x000fea000b83ffff */
[----:B------:R-:W-:Y:S05]  /*2000*/  EXIT ;  /* 0x000000000000794d */ /* 0x000fea0003800000 */
        .weak           $__internal_1_$__cuda_sm20_rcp_rn_f32_slowpath
        .type           $__internal_1_$__cuda_sm20_rcp_rn_f32_slowpath,@function
        .size           $__internal_1_$__cuda_sm20_rcp_rn_f32_slowpath,(.L_x_540 - $__internal_1_$__cuda_sm20_rcp_rn_f32_slowpath)
$__internal_1_$__cuda_sm20_rcp_rn_f32_slowpath:
[----:B------:R-:W-:Y:S01]  /*2010*/  SHF.L.U32 R8, R6, 0x1, RZ ;  /* 0x0000000106087819 */ /* 0x000fe200000006ff */
[----:B------:R-:W-:Y:S03]  /*2020*/  BSSY.RECONVERGENT B1, `(.L_x_111) ;  /* 0x0000030000017945 */ /* 0x000fe60003800200 */
[----:B------:R-:W-:-:S04]  /*2030*/  SHF.R.U32.HI R8, RZ, 0x18, R8 ;  /* 0x00000018ff087819 */ /* 0x000fc80000011608 */
[----:B------:R-:W-:-:S13]  /*2040*/  ISETP.NE.U32.AND P0, PT, R8, RZ, PT ;  /* 0x000000ff0800720c */ /* 0x000fda0003f05070 */
[----:B------:R-:W-:Y:S05]  /*2050*/  @P0 BRA `(.L_x_112) ;  /* 0x0000000000280947 */ /* 0x000fea0003800000 */
[----:B------:R-:W-:-:S04]  /*2060*/  SHF.L.U32 R8, R6, 0x1, RZ ;  /* 0x0000000106087819 */ /* 0x000fc800000006ff */
[----:B------:R-:W-:-:S13]  /*2070*/  ISETP.NE.AND P0, PT, R8, RZ, PT ;  /* 0x000000ff0800720c */ /* 0x000fda0003f05270 */
[----:B------:R-:W-:Y:S01]  /*2080*/  @P0 FFMA R12, R6, 1.84467440737095516160e+19, RZ ;  /* 0x5f800000060c0823 */ /* 0x000fe200000000ff */
[----:B------:R-:W-:Y:S08]  /*2090*/  @!P0 MUFU.RCP R11, R6 ;  /* 0x00000006000b8308 */ /* 0x000ff00000001000 */
[----:B------:R-:W0:Y:S02]  /*20a0*/  @P0 MUFU.RCP R13, R12 ;  /* 0x0000000c000d0308 */ /* 0x000e240000001000 */
[----:B0-----:R-:W-:-:S04]  /*20b0*/  @P0 FFMA R8, R12, R13, -1 ;  /* 0xbf8000000c080423 */ /* 0x001fc8000000000d */
[----:B------:R-:W-:-:S04]  /*20c0*/  @P0 FADD.FTZ R8, -R8, -RZ ;  /* 0x800000ff08080221 */ /* 0x000fc80000010100 */
[----:B------:R-:W-:-:S04]  /*20d0*/  @P0 FFMA R8, R13, R8, R13 ;  /* 0x000000080d080223 */ /* 0x000fc8000000000d */
[----:B------:R-:W-:Y:S01]  /*20e0*/  @P0 FFMA R11, R8, 1.84467440737095516160e+19, RZ ;  /* 0x5f800000080b0823 */ /* 0x000fe200000000ff */
[----:B------:R-:W-:Y:S06]  /*20f0*/  BRA `(.L_x_113) ;  /* 0x0000000000887947 */ /* 0x000fec0003800000 */
.L_x_112:
[----:B------:R-:W-:-:S04]  /*2100*/  IADD3 R16, PT, PT, R8, -0xfd, RZ ;  /* 0xffffff0308107810 */ /* 0x000fc80007ffe0ff */
[----:B------:R-:W-:-:S13]  /*2110*/  ISETP.GT.U32.AND P0, PT, R16, 0x1, PT ;  /* 0x000000011000780c */ /* 0x000fda0003f04070 */
[----:B------:R-:W-:Y:S05]  /*2120*/  @P0 BRA `(.L_x_114) ;  /* 0x0000000000780947 */ /* 0x000fea0003800000 */
[----:B------:R-:W-:Y:S01]  /*2130*/  LOP3.LUT R11, R6, 0x7fffff, RZ, 0xc0, !PT ;  /* 0x007fffff060b7812 */ /* 0x000fe200078ec0ff */
[----:B------:R-:W-:-:S03]  /*2140*/  HFMA2 R15, -RZ, RZ, 0, 1.78813934326171875e-07 ;  /* 0x00000003ff0f7431 */ /* 0x000fc600000001ff */
[----:B------:R-:W-:-:S04]  /*2150*/  LOP3.LUT R11, R11, 0x3f800000, RZ, 0xfc, !PT ;  /* 0x3f8000000b0b7812 */ /* 0x000fc800078efcff */
[----:B------:R-:W0:Y:S01]  /*2160*/  MUFU.RCP R12, R11 ;  /* 0x0000000b000c7308 */ /* 0x000e220000001000 */
[----:B------:R-:W-:Y:S01]  /*2170*/  SHF.L.U32 R15, R15, R16, RZ ;  /* 0x000000100f0f7219 */ /* 0x000fe200000006ff */
[----:B0-----:R-:W-:-:S04]  /*2180*/  FFMA R13, R11, R12, -1 ;  /* 0xbf8000000b0d7423 */ /* 0x001fc8000000000c */
[----:B------:R-:W-:-:S04]  /*2190*/  FADD.FTZ R13, -R13, -RZ ;  /* 0x800000ff0d0d7221 */ /* 0x000fc80000010100 */
[CCC-:B------:R-:W-:Y:S01]  /*21a0*/  FFMA.RM R14, R12.reuse, R13.reuse, R12.reuse ;  /* 0x0000000d0c0e7223 */ /* 0x1c0fe2000000400c */
[----:B------:R-:W-:-:S04]  /*21b0*/  FFMA.RP R13, R12, R13, R12 ;  /* 0x0000000d0c0d7223 */ /* 0x000fc8000000800c */
[C---:B------:R-:W-:Y:S02]  /*21c0*/  LOP3.LUT R12, R14.reuse, 0x7fffff, RZ, 0xc0, !PT ;  /* 0x007fffff0e0c7812 */ /* 0x040fe400078ec0ff */
[----:B------:R-:W-:Y:S02]  /*21d0*/  FSETP.NEU.FTZ.AND P0, PT, R14, R13, PT ;  /* 0x0000000d0e00720b */ /* 0x000fe40003f1d000 */
[----:B------:R-:W-:Y:S02]  /*21e0*/  LOP3.LUT R12, R12, 0x800000, RZ, 0xfc, !PT ;  /* 0x008000000c0c7812 */ /* 0x000fe400078efcff */
[----:B------:R-:W-:Y:S02]  /*21f0*/  SEL R13, RZ, 0xffffffff, !P0 ;  /* 0xffffffffff0d7807 */ /* 0x000fe40004000000 */
[----:B------:R-:W-:Y:S02]  /*2200*/  LOP3.LUT R15, R15, R12, RZ, 0xc0, !PT ;  /* 0x0000000c0f0f7212 */ /* 0x000fe400078ec0ff */
[----:B------:R-:W-:-:S02]  /*2210*/  IADD3 R13, PT, PT, -R13, RZ, RZ ;  /* 0x000000ff0d0d7210 */ /* 0x000fc40007ffe1ff */
[-C--:B------:R-:W-:Y:S02]  /*2220*/  SHF.R.U32.HI R15, RZ, R16.reuse, R15 ;  /* 0x00000010ff0f7219 */ /* 0x080fe4000001160f */
[----:B------:R-:W-:Y:S02]  /*2230*/  LOP3.LUT P1, RZ, R13, R16, R12, 0xf8, !PT ;  /* 0x000000100dff7212 */ /* 0x000fe4000782f80c */
[C---:B------:R-:W-:Y:S02]  /*2240*/  LOP3.LUT P0, RZ, R15.reuse, 0x1, RZ, 0xc0, !PT ;  /* 0x000000010fff7812 */ /* 0x040fe4000780c0ff */
[----:B------:R-:W-:-:S04]  /*2250*/  LOP3.LUT P2, RZ, R15, 0x2, RZ, 0xc0, !PT ;  /* 0x000000020fff7812 */ /* 0x000fc8000784c0ff */
[----:B------:R-:W-:Y:S02]  /*2260*/  PLOP3.LUT P0, PT, P0, P1, P2, 0xe0, 0x0 ;  /* 0x000000000000781c */ /* 0x000fe40000703c20 */
[----:B------:R-:W-:Y:S02]  /*2270*/  LOP3.LUT P1, RZ, R6, 0x7fffff, RZ, 0xc0, !PT ;  /* 0x007fffff06ff7812 */ /* 0x000fe4000782c0ff */
[----:B------:R-:W-:-:S04]  /*2280*/  SEL R11, RZ, 0x1, !P0 ;  /* 0x00000001ff0b7807 */ /* 0x000fc80004000000 */
[----:B------:R-:W-:-:S04]  /*2290*/  IADD3 R11, PT, PT, -R11, RZ, RZ ;  /* 0x000000ff0b0b7210 */ /* 0x000fc80007ffe1ff */
[----:B------:R-:W-:Y:S02]  /*22a0*/  ISETP.GE.AND P0, PT, R11, RZ, PT ;  /* 0x000000ff0b00720c */ /* 0x000fe40003f06270 */
[----:B------:R-:W-:-:S04]  /*22b0*/  IADD3 R11, PT, PT, R8, -0xfc, RZ ;  /* 0xffffff04080b7810 */ /* 0x000fc80007ffe0ff */
[----:B------:R-:W-:-:S07]  /*22c0*/  SHF.R.U32.HI R11, RZ, R11, R12 ;  /* 0x0000000bff0b7219 */ /* 0x000fce000001160c */
[----:B------:R-:W-:-:S04]  /*22d0*/  @!P0 IADD3 R11, PT, PT, R11, 0x1, RZ ;  /* 0x000000010b0b8810 */ /* 0x000fc80007ffe0ff */
[----:B------:R-:W-:-:S04]  /*22e0*/  @!P1 SHF.L.U32 R11, R11, 0x1, RZ ;  /* 0x000000010b0b9819 */ /* 0x000fc800000006ff */
[----:B------:R-:W-:Y:S01]  /*22f0*/  LOP3.LUT R11, R11, 0x80000000, R6, 0xf8, !PT ;  /* 0x800000000b0b7812 */ /* 0x000fe200078ef806 */
[----:B------:R-:W-:Y:S06]  /*2300*/  BRA `(.L_x_113) ;  /* 0x0000000000047947 */ /* 0x000fec0003800000 */
.L_x_114:
[----:B------:R0:W1:Y:S02]  /*2310*/  MUFU.RCP R11, R6 ;  /* 0x00000006000b7308 */ /* 0x0000640000001000 */
.L_x_113:
[----:B------:R-:W-:Y:S05]  /*2320*/  BSYNC.RECONVERGENT B1 ;  /* 0x0000000000017941 */ /* 0x000fea0003800200 */
.L_x_111:
[----:B01----:R-:W-:Y:S01]  /*2330*/  MOV R6, R11 ;  /* 0x0000000b00067202 */ /* 0x003fe20000000f00 */
[----:B------:R-:W-:-:S04]  /*2340*/  HFMA2 R11, -RZ, RZ, 0, 0 ;  /* 0x00000000ff0b7431 */ /* 0x000fc800000001ff */
[----:B------:R-:W-:Y:S05]  /*2350*/  RET.REL.NODEC R10 `(aft_full_bwd) ;  /* 0xffffffdc0a287950 */ /* 0x000fea0003c3ffff */
.L_x_115:
        /* <DEDUP_REMOVED lines=10> */
.L_x_540:


//--------------------- .text._Z18xavier_init_kernelPfiiim --------------------------
	.section	.text._Z18xavier_init_kernelPfiiim,"ax",@progbits
	.align	128
        .global         _Z18xavier_init_kernelPfiiim
        .type           _Z18xavier_init_kernelPfiiim,@function
        .size           _Z18xavier_init_kernelPfiiim,(.L_x_542 - _Z18xavier_init_kernelPfiiim)
        .other          _Z18xavier_init_kernelPfiiim,@"STO_CUDA_ENTRY STV_DEFAULT"
_Z18xavier_init_kernelPfiiim:
.text._Z18xavier_init_kernelPfiiim:
[----:B------:R-:W0:Y:S01]  /*0000*/  LDC R1, c[0x0][0x37c] ;  /* 0x0000df00ff017b82 */ /* 0x000e220000000800 */
[----:B------:R-:W1:Y:S07]  /*0010*/  S2R R3, SR_TID.X ;  /* 0x0000000000037919 */ /* 0x000e6e0000002100 */
[----:B------:R-:W1:Y:S01]  /*0020*/  S2UR UR4, SR_CTAID.X ;  /* 0x00000000000479c3 */ /* 0x000e620000002500 */
[----:B------:R-:W2:Y:S01]  /*0030*/  LDCU UR5, c[0x0][0x388] ;  /* 0x00007100ff0577ac */ /* 0x000ea20008000800 */
[----:B0-----:R-:W-:-:S06]  /*0040*/  VIADD R1, R1, 0xffffffd0 ;  /* 0xffffffd001017836 */ /* 0x001fcc0000000000 */
[----:B------:R-:W1:Y:S02]  /*0050*/  LDC R8, c[0x0][0x360] ;  /* 0x0000d800ff087b82 */ /* 0x000e640000000800 */
[----:B-1----:R-:W-:-:S05]  /*0060*/  IMAD R8, R8, UR4, R3 ;  /* 0x0000000408087c24 */ /* 0x002fca000f8e0203 */
[----:B--2---:R-:W-:-:S13]  /*0070*/  ISETP.GE.AND P0, PT, R8, UR5, PT ;  /* 0x0000000508007c0c */ /* 0x004fda000bf06270 */
[----:B------:R-:W-:Y:S05]  /*0080*/  @P0 EXIT ;  /* 0x000000000000094d */ /* 0x000fea0003800000 */
[----:B------:R-:W0:Y:S01]  /*0090*/  LDC.64 R2, c[0x0][0x398] ;  /* 0x0000e600ff027b82 */ /* 0x000e220000000a00 */
[----:B------:R-:W-:Y:S01]  /*00a0*/  ISETP.NE.AND P0, PT, R8, RZ, PT ;  /* 0x000000ff0800720c */ /* 0x000fe20003f05270 */
[----:B------:R-:W1:Y:S01]  /*00b0*/  LDCU.64 UR6, c[0x0][0x358] ;  /* 0x00006b00ff0677ac */ /* 0x000e620008000a00 */
[----:B------:R-:W-:Y:S01]  /*00c0*/  BSSY.RECONVERGENT B0, `(.L_x_116) ;  /* 0x000025e000007945 */ /* 0x000fe20003800200 */
[----:B0-----:R-:W-:Y:S02]  /*00d0*/  LOP3.LUT R0, R2, 0xaad26b49, RZ, 0x3c, !PT ;  /* 0xaad26b4902007812 */ /* 0x001fe400078e3cff */
[----:B------:R-:W-:-:S03]  /*00e0*/  LOP3.LUT R2, R3, 0xf7dcefdd, RZ, 0x3c, !PT ;  /* 0xf7dcefdd03027812 */ /* 0x000fc600078e3cff */
[----:B------:R-:W-:Y:S02]  /*00f0*/  IMAD R0, R0, 0x4182bed5, RZ ;  /* 0x4182bed500007824 */ /* 0x000fe400078e02ff */
[----:B------:R-:W-:Y:S02]  /*0100*/  IMAD R9, R2, -0x658354e5, RZ ;  /* 0x9a7cab1b02097824 */ /* 0x000fe400078e02ff */
[C---:B------:R-:W-:Y:S01]  /*0110*/  VIADD R5, R0.reuse, 0x583f19 ;  /* 0x00583f1900057836 */ /* 0x040fe20000000000 */
[C---:B------:R-:W-:Y:S01]  /*0120*/  LOP3.LUT R6, R0.reuse, 0x159a55e5, RZ, 0x3c, !PT ;  /* 0x159a55e500067812 */ /* 0x040fe200078e3cff */
[C---:B------:R-:W-:Y:S01]  /*0130*/  VIADD R3, R0.reuse, 0x75bcd15 ;  /* 0x075bcd1500037836 */ /* 0x040fe20000000000 */
[----:B------:R-:W-:Y:S01]  /*0140*/  IADD3 R2, PT, PT, R0, 0x64f0c9, R9 ;  /* 0x0064f0c900027810 */ /* 0x000fe20007ffe009 */
[C---:B------:R-:W-:Y:S01]  /*0150*/  VIADD R7, R9.reuse, 0x1f123bb5 ;  /* 0x1f123bb509077836 */ /* 0x040fe20000000000 */
[----:B------:R-:W-:Y:S02]  /*0160*/  LOP3.LUT R4, R9, 0x5491333, RZ, 0x3c, !PT ;  /* 0x0549133309047812 */ /* 0x000fe400078e3cff */
[----:B------:R-:W-:Y:S01]  /*0170*/  SHF.R.S32.HI R0, RZ, 0x1f, R8 ;  /* 0x0000001fff007819 */ /* 0x000fe20000011408 */
[----:B------:R0:W-:Y:S04]  /*0180*/  STL.64 [R1], R2 ;  /* 0x0000000201007387 */ /* 0x0001e80000100a00 */
[----:B------:R0:W-:Y:S04]  /*0190*/  STL.64 [R1+0x8], R6 ;  /* 0x0000080601007387 */ /* 0x0001e80000100a00 */
[----:B------:R0:W-:Y:S01]  /*01a0*/  STL.64 [R1+0x10], R4 ;  /* 0x0000100401007387 */ /* 0x0001e20000100a00 */
[----:B-1----:R-:W-:Y:S05]  /*01b0*/  @!P0 BRA `(.L_x_117) ;  /* 0x0000002400388947 */ /* 0x002fea0003800000 */
[----:B------:R-:W-:Y:S02]  /*01c0*/  IMAD.MOV.U32 R13, RZ, RZ, R0 ;  /* 0x000000ffff0d7224 */ /* 0x000fe400078e0000 */
[----:B------:R-:W-:Y:S02]  /*01d0*/  IMAD.MOV.U32 R9, RZ, RZ, RZ ;  /* 0x000000ffff097224 */ /* 0x000fe400078e00ff */
[----:B0-----:R-:W-:-:S07]  /*01e0*/  IMAD.MOV.U32 R2, RZ, RZ, R8 ;  /* 0x000000ffff027224 */ /* 0x001fce00078e0008 */
.L_x_126:
[----:B------:R-:W-:Y:S01]  /*01f0*/  LOP3.LUT R0, R2, 0x3, RZ, 0xc0, !PT ;  /* 0x0000000302007812 */ /* 0x000fe200078ec0ff */
[----:B------:R-:W-:Y:S03]  /*0200*/  BSSY.RECONVERGENT B1, `(.L_x_118) ;  /* 0x0000243000017945 */ /* 0x000fe60003800200 */
[----:B------:R-:W-:-:S04]  /*0210*/  ISETP.NE.U32.AND P0, PT, R0, RZ, PT ;  /* 0x000000ff0000720c */ /* 0x000fc80003f05070 */
[----:B------:R-:W-:-:S13]  /*0220*/  ISETP.NE.AND.EX P0, PT, RZ, RZ, PT, P0 ;  /* 0x000000ffff00720c */ /* 0x000fda0003f05300 */
[----:B0-----:R-:W-:Y:S05]  /*0230*/  @!P0 BRA `(.L_x_119) ;  /* 0x0000002000fc8947 */ /* 0x001fea0003800000 */
[----:B------:R-:W0:Y:S01]  /*0240*/  LDC.64 R10, c[0x4][RZ] ;  /* 0x01000000ff0a7b82 */ /* 0x000e220000000a00 */
[----:B------:R-:W-:Y:S01]  /*0250*/  IMAD.MOV.U32 R0, RZ, RZ, RZ ;  /* 0x000000ffff007224 */ /* 0x000fe200078e00ff */
[----:B------:R-:W-:Y:S02]  /*0260*/  CS2R R4, SRZ ;  /* 0x0000000000047805 */ /* 0x000fe4000001ff00 */
[----:B------:R-:W-:Y:S01]  /*0270*/  CS2R R6, SRZ ;  /* 0x0000000000067805 */ /* 0x000fe2000001ff00 */
[----:B------:R-:W-:Y:S02]  /*0280*/  IMAD.MOV.U32 R3, RZ, RZ, RZ ;  /* 0x000000ffff037224 */ /* 0x000fe400078e00ff */
[----:B0-----:R-:W-:-:S07]  /*0290*/  IMAD.WIDE.U32 R10, R9, 0xc80, R10 ;  /* 0x00000c80090a7825 */ /* 0x001fce00078e000a */
.L_x_121:
[----:B------:R-:W-:-:S06]  /*02a0*/  IMAD R12, R0, 0x4, R1 ;  /* 0x00000004000c7824 */ /* 0x000fcc00078e0201 */
[----:B------:R-:W5:Y:S01]  /*02b0*/  LDL R12, [R12+0x4] ;  /* 0x000004000c0c7983 */ /* 0x000f620000100800 */
[----:B------:R-:W-:-:S05]  /*02c0*/  UMOV UR4, URZ ;  /* 0x000000ff00047c82 */ /* 0x000fca0008000000 */
.L_x_120:
[----:B-----5:R-:W-:Y:S01]  /*02d0*/  SHF.R.U32.HI R22, RZ, UR4, R12 ;  /* 0x00000004ff167c19 */ /* 0x020fe2000801160c */
[----:B------:R-:W-:-:S03]  /*02e0*/  IMAD.SHL.U32 R14, R0, 0x20, RZ ;  /* 0x00000020000e7824 */ /* 0x000fc600078e00ff */
[----:B------:R-:W-:Y:S01]  /*02f0*/  LOP3.LUT R15, R22, 0x1, RZ, 0xc0, !PT ;  /* 0x00000001160f7812 */ /* 0x000fe200078ec0ff */
[----:B------:R-:W-:-:S03]  /*0300*/  VIADD R14, R14, UR4 ;  /* 0x000000040e0e7c36 */ /* 0x000fc60008000000 */
[----:B------:R-:W-:Y:S01]  /*0310*/  ISETP.NE.U32.AND P0, PT, R15, 0x1, PT ;  /* 0x000000010f00780c */ /* 0x000fe20003f05070 */
[----:B------:R-:W-:-:S03]  /*0320*/  IMAD R15, R14, 0x5, RZ ;  /* 0x000000050e0f7824 */ /* 0x000fc600078e02ff */
[----:B------:R-:W-:Y:S01]  /*0330*/  R2P PR, R22, 0x7e ;  /* 0x0000007e16007804 */ /* 0x000fe20000000000 */
[----:B------:R-:W-:-:S08]  /*0340*/  IMAD.WIDE.U32 R14, R15, 0x4, R10 ;  /* 0x000000040f0e7825 */ /* 0x000fd000078e000a */
[----:B------:R-:W2:Y:S04]  /*0350*/  @!P0 LDG.E R16, desc[UR6][R14.64+0x10] ;  /* 0x000010060e108981 */ /* 0x000ea8000c1e1900 */
[----:B------:R-:W3:Y:S04]  /*0360*/  @P1 LDG.E R18, desc[UR6][R14.64+0x24] ;  /* 0x000024060e121981 */ /* 0x000ee8000c1e1900 */
[----:B------:R-:W4:Y:S04]  /*0370*/  @P2 LDG.E R20, desc[UR6][R14.64+0x38] ;  /* 0x000038060e142981 */ /* 0x000f28000c1e1900 */
[----:B------:R-:W4:Y:S04]  /*0380*/  @P3 LDG.E R24, desc[UR6][R14.64+0x4c] ;  /* 0x00004c060e183981 */ /* 0x000f28000c1e1900 */
[----:B------:R-:W4:Y:S04]  /*0390*/  @P4 LDG.E R26, desc[UR6][R14.64+0x60] ;  /* 0x000060060e1a4981 */ /* 0x000f28000c1e1900 */
[----:B------:R-:W4:Y:S04]  /*03a0*/  @!P0 LDG.E R17, desc[UR6][R14.64+0x4] ;  /* 0x000004060e118981 */ /* 0x000f28000c1e1900 */
[----:B------:R-:W4:Y:S04]  /*03b0*/  @!P0 LDG.E R19, desc[UR6][R14.64+0xc] ;  /* 0x00000c060e138981 */ /* 0x000f28000c1e1900 */
[----:B------:R-:W4:Y:S04]  /*03c0*/  @P1 LDG.E R21, desc[UR6][R14.64+0x18] ;  /* 0x000018060e151981 */ /* 0x000f28000c1e1900 */
[----:B------:R-:W4:Y:S04]  /*03d0*/  @P3 LDG.E R23, desc[UR6][R14.64+0x40] ;  /* 0x000040060e173981 */ /* 0x000f28000c1e1900 */
[----:B------:R-:W4:Y:S04]  /*03e0*/  @P5 LDG.E R25, desc[UR6][R14.64+0x70] ;  /* 0x000070060e195981 */ /* 0x000f28000c1e1900 */
[----:B------:R-:W4:Y:S01]  /*03f0*/  @P6 LDG.E R28, desc[UR6][R14.64+0x88] ;  /* 0x000088060e1c6981 */ /* 0x000f22000c1e1900 */
[----:B--2---:R-:W-:-:S03]  /*0400*/  @!P0 LOP3.LUT R5, R5, R16, RZ, 0x3c, !PT ;  /* 0x0000001005058212 */ /* 0x004fc600078e3cff */
[----:B------:R-:W2:Y:S01]  /*0410*/  @!P0 LDG.E R16, desc[UR6][R14.64] ;  /* 0x000000060e108981 */ /* 0x000ea2000c1e1900 */
[----:B---3--:R-:W-:-:S03]  /*0420*/  @P1 LOP3.LUT R5, R5, R18, RZ, 0x3c, !PT ;  /* 0x0000001205051212 */ /* 0x008fc600078e3cff */
[----:B------:R-:W3:Y:S01]  /*0430*/  @!P0 LDG.E R18, desc[UR6][R14.64+0x8] ;  /* 0x000008060e128981 */ /* 0x000ee2000c1e1900 */
[----:B----4-:R-:W-:-:S03]  /*0440*/  @P2 LOP3.LUT R5, R5, R20, RZ, 0x3c, !PT ;  /* 0x0000001405052212 */ /* 0x010fc600078e3cff */
[----:B------:R-:W4:Y:S01]  /*0450*/  @P1 LDG.E R20, desc[UR6][R14.64+0x14] ;  /* 0x000014060e141981 */ /* 0x000f22000c1e1900 */
[----:B------:R-:W-:-:S03]  /*0460*/  @P3 LOP3.LUT R5, R5, R24, RZ, 0x3c, !PT ;  /* 0x0000001805053212 */ /* 0x000fc600078e3cff */
[----:B------:R-:W4:Y:S01]  /*0470*/  @P5 LDG.E R24, desc[UR6][R14.64+0x74] ;  /* 0x000074060e185981 */ /* 0x000f22000c1e1900 */
[----:B------:R-:W-:-:S03]  /*0480*/  @P4 LOP3.LUT R5, R5, R26, RZ, 0x3c, !PT ;  /* 0x0000001a05054212 */ /* 0x000fc600078e3cff */
[----:B------:R-:W4:Y:S01]  /*0490*/  @P3 LDG.E R26, desc[UR6][R14.64+0x44] ;  /* 0x000044060e1a3981 */ /* 0x000f22000c1e1900 */
[----:B------:R-:W-:-:S03]  /*04a0*/  @!P0 LOP3.LUT R6, R6, R17, RZ, 0x3c, !PT ;  /* 0x0000001106068212 */ /* 0x000fc600078e3cff */
[----:B------:R-:W4:Y:S01]  /*04b0*/  @P1 LDG.E R17, desc[UR6][R14.64+0x20] ;  /* 0x000020060e111981 */ /* 0x000f22000c1e1900 */
[----:B------:R-:W-:-:S03]  /*04c0*/  @!P0 LOP3.LUT R4, R4, R19, RZ, 0x3c, !PT ;  /* 0x0000001304048212 */ /* 0x000fc600078e3cff */
[----:B------:R-:W4:Y:S01]  /*04d0*/  @P2 LDG.E R19, desc[UR6][R14.64+0x2c] ;  /* 0x00002c060e132981 */ /* 0x000f22000c1e1900 */
[----:B------:R-:W-:-:S03]  /*04e0*/  @P1 LOP3.LUT R6, R6, R21, RZ, 0x3c, !PT ;  /* 0x0000001506061212 */ /* 0x000fc600078e3cff */
[----:B------:R-:W4:Y:S01]  /*04f0*/  @P2 LDG.E R21, desc[UR6][R14.64+0x34] ;  /* 0x000034060e152981 */ /* 0x000f22000c1e1900 */
[----:B--2---:R-:W-:-:S03]  /*0500*/  @!P0 LOP3.LUT R3, R3, R16, RZ, 0x3c, !PT ;  /* 0x0000001003038212 */ /* 0x004fc600078e3cff */
[----:B------:R-:W2:Y:S01]  /*0510*/  @P1 LDG.E R16, desc[UR6][R14.64+0x1c] ;  /* 0x00001c060e101981 */ /* 0x000ea2000c1e1900 */
[----:B---3--:R-:W-:-:S03]  /*0520*/  @!P0 LOP3.LUT R7, R7, R18, RZ, 0x3c, !PT ;  /* 0x0000001207078212 */ /* 0x008fc600078e3cff */
[----:B------:R-:W3:Y:S01]  /*0530*/  @P2 LDG.E R18, desc[UR6][R14.64+0x28] ;  /* 0x000028060e122981 */ /* 0x000ee2000c1e1900 */
[----:B----4-:R-:W-:-:S03]  /*0540*/  @P1 LOP3.LUT R3, R3, R20, RZ, 0x3c, !PT ;  /* 0x0000001403031212 */ /* 0x010fc600078e3cff */
[----:B------:R-:W4:Y:S01]  /*0550*/  @P2 LDG.E R20, desc[UR6][R14.64+0x30] ;  /* 0x000030060e142981 */ /* 0x000f22000c1e1900 */
[----:B------:R-:W-:-:S03]  /*0560*/  @P5 LOP3.LUT R5, R5, R24, RZ, 0x3c, !PT ;  /* 0x0000001805055212 */ /* 0x000fc600078e3cff */
[----:B------:R-:W4:Y:S01]  /*0570*/  @P3 LDG.E R24, desc[UR6][R14.64+0x3c] ;  /* 0x00003c060e183981 */ /* 0x000f22000c1e1900 */
[----:B------:R-:W-:-:S03]  /*0580*/  @P1 LOP3.LUT R4, R4, R17, RZ, 0x3c, !PT ;  /* 0x0000001104041212 */ /* 0x000fc600078e3cff */
[----:B------:R-:W4:Y:S01]  /*0590*/  @P3 LDG.E R17, desc[UR6][R14.64+0x48] ;  /* 0x000048060e113981 */ /* 0x000f22000c1e1900 */
[----:B------:R-:W-:-:S03]  /*05a0*/  @P2 LOP3.LUT R6, R6, R19, RZ, 0x3c, !PT ;  /* 0x0000001306062212 */ /* 0x000fc600078e3cff */
[----:B------:R-:W4:Y:S01]  /*05b0*/  @P4 LDG.E R19, desc[UR6][R14.64+0x54] ;  /* 0x000054060e134981 */ /* 0x000f22000c1e1900 */
[----:B------:R-:W-:Y:S02]  /*05c0*/  @P2 LOP3.LUT R4, R4, R21, RZ, 0x3c, !PT ;  /* 0x0000001504042212 */ /* 0x000fe400078e3cff */
[----:B------:R-:W-:Y:S01]  /*05d0*/  @P3 LOP3.LUT R6, R6, R23, RZ, 0x3c, !PT ;  /* 0x0000001706063212 */ /* 0x000fe200078e3cff */
[----:B------:R-:W4:Y:S04]  /*05e0*/  @P4 LDG.E R21, desc[UR6][R14.64+0x5c] ;  /* 0x00005c060e154981 */ /* 0x000f28000c1e1900 */
[----:B------:R-:W4:Y:S01]  /*05f0*/  @P5 LDG.E R23, desc[UR6][R14.64+0x68] ;  /* 0x000068060e175981 */ /* 0x000f22000c1e1900 */
[----:B--2---:R-:W-:-:S03]  /*0600*/  @P1 LOP3.LUT R7, R7, R16, RZ, 0x3c, !PT ;  /* 0x0000001007071212 */ /* 0x004fc600078e3cff */
[----:B------:R-:W2:Y:S01]  /*0610*/  @P4 LDG.E R16, desc[UR6][R14.64+0x50] ;  /* 0x000050060e104981 */ /* 0x000ea2000c1e1900 */
[----:B---3--:R-:W-:-:S03]  /*0620*/  @P2 LOP3.LUT R3, R3, R18, RZ, 0x3c, !PT ;  /* 0x0000001203032212 */ /* 0x008fc600078e3cff */
[----:B------:R-:W3:Y:S01]  /*0630*/  @P4 LDG.E R18, desc[UR6][R14.64+0x58] ;  /* 0x000058060e124981 */ /* 0x000ee2000c1e1900 */
[----:B----4-:R-:W-:-:S03]  /*0640*/  @P2 LOP3.LUT R7, R7, R20, RZ, 0x3c, !PT ;  /* 0x0000001407072212 */ /* 0x010fc600078e3cff */
[----:B------:R-:W4:Y:S01]  /*0650*/  @P5 LDG.E R20, desc[UR6][R14.64+0x64] ;  /* 0x000064060e145981 */ /* 0x000f22000c1e1900 */
[----:B------:R-:W-:-:S03]  /*0660*/  @P3 LOP3.LUT R3, R3, R24, RZ, 0x3c, !PT ;  /* 0x0000001803033212 */ /* 0x000fc600078e3cff */
[----:B------:R-:W4:Y:S01]  /*0670*/  @P5 LDG.E R24, desc[UR6][R14.64+0x6c] ;  /* 0x00006c060e185981 */ /* 0x000f22000c1e1900 */
[----:B------:R-:W-:Y:S02]  /*0680*/  LOP3.LUT P0, RZ, R22, 0x80, RZ, 0xc0, !PT ;  /* 0x0000008016ff7812 */ /* 0x000fe4000780c0ff */
[----:B------:R-:W-:Y:S02]  /*0690*/  @P3 LOP3.LUT R7, R7, R26, RZ, 0x3c, !PT ;  /* 0x0000001a07073212 */ /* 0x000fe400078e3cff */
[----:B------:R-:W-:Y:S02]  /*06a0*/  @P3 LOP3.LUT R4, R4, R17, RZ, 0x3c, !PT ;  /* 0x0000001104043212 */ /* 0x000fe400078e3cff */
[----:B------:R-:W4:Y:S01]  /*06b0*/  @P6 LDG.E R17, desc[UR6][R14.64+0x7c] ;  /* 0x00007c060e116981 */ /* 0x000f22000c1e1900 */
[----:B------:R-:W-:-:S03]  /*06c0*/  @P4 LOP3.LUT R6, R6, R19, RZ, 0x3c, !PT ;  /* 0x0000001306064212 */ /* 0x000fc600078e3cff */
[----:B------:R-:W4:Y:S01]  /*06d0*/  @P6 LDG.E R19, desc[UR6][R14.64+0x84] ;  /* 0x000084060e136981 */ /* 0x000f22000c1e1900 */
[----:B------:R-:W-:-:S03]  /*06e0*/  @P4 LOP3.LUT R4, R4, R21, RZ, 0x3c, !PT ;  /* 0x0000001504044212 */ /* 0x000fc600078e3cff */
[----:B------:R-:W4:Y:S01]  /*06f0*/  @P0 LDG.E R26, desc[UR6][R14.64+0x9c] ;  /* 0x00009c060e1a0981 */ /* 0x000f22000c1e1900 */
[----:B------:R-:W-:-:S03]  /*0700*/  @P5 LOP3.LUT R6, R6, R23, RZ, 0x3c, !PT ;  /* 0x0000001706065212 */ /* 0x000fc600078e3cff */
        /* <DEDUP_REMOVED lines=10> */
[----:B------:R-:W-:Y:S02]  /*07b0*/  @P5 LOP3.LUT R4, R4, R25, RZ, 0x3c, !PT ;  /* 0x0000001904045212 */ /* 0x000fe400078e3cff */
[----:B------:R-:W-:Y:S02]  /*07c0*/  @P6 LOP3.LUT R5, R5, R28, RZ, 0x3c, !PT ;  /* 0x0000001c05056212 */ /* 0x000fe400078e3cff */
[----:B------:R-:W-:Y:S02]  /*07d0*/  @P6 LOP3.LUT R6, R6, R17, RZ, 0x3c, !PT ;  /* 0x0000001106066212 */ /* 0x000fe400078e3cff */
[----:B------:R-:W-:Y:S02]  /*07e0*/  @P6 LOP3.LUT R4, R4, R19, RZ, 0x3c, !PT ;  /* 0x0000001304046212 */ /* 0x000fe400078e3cff */
[----:B------:R-:W-:Y:S02]  /*07f0*/  @P0 LOP3.LUT R5, R5, R26, RZ, 0x3c, !PT ;  /* 0x0000001a05050212 */ /* 0x000fe400078e3cff */
[----:B------:R-:W-:-:S02]  /*0800*/  @P0 LOP3.LUT R6, R6, R21, RZ, 0x3c, !PT ;  /* 0x0000001506060212 */ /* 0x000fc400078e3cff */
[----:B------:R-:W-:Y:S02]  /*0810*/  @P0 LOP3.LUT R4, R4, R23, RZ, 0x3c, !PT ;  /* 0x0000001704040212 */ /* 0x000fe400078e3cff */
[----:B--2---:R-:W-:Y:S02]  /*0820*/  @P6 LOP3.LUT R3, R3, R16, RZ, 0x3c, !PT ;  /* 0x0000001003036212 */ /* 0x004fe400078e3cff */
[----:B---3--:R-:W-:Y:S02]  /*0830*/  @P6 LOP3.LUT R7, R7, R18, RZ, 0x3c, !PT ;  /* 0x0000001207076212 */ /* 0x008fe400078e3cff */
[----:B----4-:R-:W-:Y:S02]  /*0840*/  @P0 LOP3.LUT R3, R3, R20, RZ, 0x3c, !PT ;  /* 0x0000001403030212 */ /* 0x010fe400078e3cff */
[----:B------:R-:W-:Y:S02]  /*0850*/  @P0 LOP3.LUT R7, R7, R24, RZ, 0x3c, !PT ;  /* 0x0000001807070212 */ /* 0x000fe400078e3cff */
[----:B------:R-:W-:-:S13]  /*0860*/  R2P PR, R22.B1, 0x7f ;  /* 0x0000007f16007804 */ /* 0x000fda0000001000 */
[----:B------:R-:W2:Y:S04]  /*0870*/  @P0 LDG.E R18, desc[UR6][R14.64+0xa0] ;  /* 0x0000a0060e120981 */ /* 0x000ea8000c1e1900 */
[----:B------:R-:W3:Y:S04]  /*0880*/  @P0 LDG.E R19, desc[UR6][R14.64+0xa4] ;  /* 0x0000a4060e130981 */ /* 0x000ee8000c1e1900 */
[----:B------:R-:W4:Y:S04]  /*0890*/  @P0 LDG.E R20, desc[UR6][R14.64+0xa8] ;  /* 0x0000a8060e140981 */ /* 0x000f28000c1e1900 */
[----:B------:R-:W4:Y:S04]  /*08a0*/  @P0 LDG.E R21, desc[UR6][R14.64+0xac] ;  /* 0x0000ac060e150981 */ /* 0x000f28000c1e1900 */
[----:B------:R-:W4:Y:S04]  /*08b0*/  @P0 LDG.E R24, desc[UR6][R14.64+0xb0] ;  /* 0x0000b0060e180981 */ /* 0x000f28000c1e1900 */
[----:B------:R-:W4:Y:S04]  /*08c0*/  @P1 LDG.E R16, desc[UR6][R14.64+0xbc] ;  /* 0x0000bc060e101981 */ /* 0x000f28000c1e1900 */
[----:B------:R-:W4:Y:S04]  /*08d0*/  @P1 LDG.E R26, desc[UR6][R14.64+0xb4] ;  /* 0x0000b4060e1a1981 */ /* 0x000f28000c1e1900 */
        /* <DEDUP_REMOVED lines=11> */
[----:B------:R-:W-:Y:S01]  /*0990*/  LOP3.LUT P0, RZ, R22, 0x8000, RZ, 0xc0, !PT ;  /* 0x0000800016ff7812 */ /* 0x000fe2000780c0ff */
[----:B------:R-:W4:Y:S01]  /*09a0*/  @P2 LDG.E R24, desc[UR6][R14.64+0xd8] ;  /* 0x0000d8060e182981 */ /* 0x000f22000c1e1900 */
[----:B------:R-:W-:-:S03]  /*09b0*/  @P1 LOP3.LUT R7, R7, R16, RZ, 0x3c, !PT ;  /* 0x0000001007071212 */ /* 0x000fc600078e3cff */
[----:B------:R-:W4:Y:S01]  /*09c0*/  @P2 LDG.E R22, desc[UR6][R14.64+0xd0] ;  /* 0x0000d0060e162981 */ /* 0x000f22000c1e1900 */
[----:B------:R-:W-:-:S03]  /*09d0*/  @P1 LOP3.LUT R3, R3, R26, RZ, 0x3c, !PT ;  /* 0x0000001a03031212 */ /* 0x000fc600078e3cff */
[----:B------:R-:W4:Y:S01]  /*09e0*/  @P3 LDG.E R16, desc[UR6][R14.64+0xe4] ;  /* 0x0000e4060e103981 */ /* 0x000f22000c1e1900 */
[----:B------:R-:W-:-:S03]  /*09f0*/  @P1 LOP3.LUT R6, R6, R23, RZ, 0x3c, !PT ;  /* 0x0000001706061212 */ /* 0x000fc600078e3cff */
[----:B------:R-:W4:Y:S01]  /*0a00*/  @P3 LDG.E R26, desc[UR6][R14.64+0xdc] ;  /* 0x0000dc060e1a3981 */ /* 0x000f22000c1e1900 */
[----:B------:R-:W-:-:S03]  /*0a10*/  @P1 LOP3.LUT R4, R4, R17, RZ, 0x3c, !PT ;  /* 0x0000001104041212 */ /* 0x000fc600078e3cff */
        /* <DEDUP_REMOVED lines=43> */
[----:B------:R-:W-:-:S04]  /*0cd0*/  UIADD3 UR4, UPT, UPT, UR4, 0x10, URZ ;  /* 0x0000001004047890 */ /* 0x000fc8000fffe0ff */
[----:B------:R-:W-:Y:S01]  /*0ce0*/  UISETP.NE.AND UP0, UPT, UR4, 0x20, UPT ;  /* 0x000000200400788c */ /* 0x000fe2000bf05270 */
[----:B--2---:R-:W-:Y:S02]  /*0cf0*/  @P5 LOP3.LUT R5, R5, R18, RZ, 0x3c, !PT ;  /* 0x0000001205055212 */ /* 0x004fe400078e3cff */
[----:B---3--:R-:W-:Y:S02]  /*0d00*/  @P6 LOP3.LUT R6, R6, R19, RZ, 0x3c, !PT ;  /* 0x0000001306066212 */ /* 0x008fe400078e3cff */
[----:B----4-:R-:W-:Y:S02]  /*0d10*/  @P6 LOP3.LUT R3, R3, R20, RZ, 0x3c, !PT ;  /* 0x0000001403036212 */ /* 0x010fe400078e3cff */
[----:B------:R-:W-:Y:S02]  /*0d20*/  @P6 LOP3.LUT R4, R4, R21, RZ, 0x3c, !PT ;  /* 0x0000001504046212 */ /* 0x000fe400078e3cff */
[----:B------:R-:W-:Y:S02]  /*0d30*/  @P6 LOP3.LUT R7, R7, R22, RZ, 0x3c, !PT ;  /* 0x0000001607076212 */ /* 0x000fe400078e3cff */
[----:B------:R-:W-:-:S02]  /*0d40*/  @P6 LOP3.LUT R5, R5, R16, RZ, 0x3c, !PT ;  /* 0x0000001005056212 */ /* 0x000fc400078e3cff */
[----:B------:R-:W-:Y:S02]  /*0d50*/  @P0 LOP3.LUT R3, R3, R24, RZ, 0x3c, !PT ;  /* 0x0000001803030212 */ /* 0x000fe400078e3cff */
[----:B------:R-:W-:Y:S02]  /*0d60*/  @P0 LOP3.LUT R5, R5, R28, RZ, 0x3c, !PT ;  /* 0x0000001c05050212 */ /* 0x000fe400078e3cff */
[----:B------:R-:W-:Y:S02]  /*0d70*/  @P0 LOP3.LUT R7, R7, R26, RZ, 0x3c, !PT ;  /* 0x0000001a07070212 */ /* 0x000fe400078e3cff */
[----:B------:R-:W-:Y:S02]  /*0d80*/  @P0 LOP3.LUT R4, R4, R23, RZ, 0x3c, !PT ;  /* 0x0000001704040212 */ /* 0x000fe400078e3cff */
[----:B------:R-:W-:Y:S01]  /*0d90*/  @P0 LOP3.LUT R6, R6, R17, RZ, 0x3c, !PT ;  /* 0x0000001106060212 */ /* 0x000fe200078e3cff */
[----:B------:R-:W-:Y:S06]  /*0da0*/  BRA.U UP0, `(.L_x_120) ;  /* 0xfffffff500487547 */ /* 0x000fec000b83ffff */
[----:B------:R-:W-:-:S05]  /*0db0*/  VIADD R0, R0, 0x1 ;  /* 0x0000000100007836 */ /* 0x000fca0000000000 */
[----:B------:R-:W-:-:S13]  /*0dc0*/  ISETP.NE.AND P0, PT, R0, 0x5, PT ;  /* 0x000000050000780c */ /* 0x000fda0003f05270 */
[----:B------:R-:W-:Y:S05]  /*0dd0*/  @P0 BRA `(.L_x_121) ;  /* 0xfffffff400300947 */ /* 0x000fea000383ffff */
[----:B------:R-:W-:Y:S01]  /*0de0*/  LOP3.LUT R0, R2, 0x3, RZ, 0xc0, !PT ;  /* 0x0000000302007812 */ /* 0x000fe200078ec0ff */
[----:B------:R0:W-:Y:S03]  /*0df0*/  STL.64 [R1+0x8], R6 ;  /* 0x0000080601007387 */ /* 0x0001e60000100a00 */
[----:B------:R-:W-:Y:S01]  /*0e00*/  ISETP.NE.U32.AND P0, PT, R0, 0x1, PT ;  /* 0x000000010000780c */ /* 0x000fe20003f05070 */
[----:B------:R0:W-:Y:S03]  /*0e10*/  STL.64 [R1+0x10], R4 ;  /* 0x0000100401007387 */ /* 0x0001e60000100a00 */
[----:B------:R-:W-:Y:S01]  /*0e20*/  ISETP.NE.AND.EX P0, PT, RZ, RZ, PT, P0 ;  /* 0x000000ffff00720c */ /* 0x000fe20003f05300 */
[----:B------:R0:W-:-:S12]  /*0e30*/  STL [R1+0x4], R3 ;  /* 0x0000040301007387 */ /* 0x0001d80000100800 */
[----:B0-----:R-:W-:Y:S05]  /*0e40*/  @!P0 BRA `(.L_x_119) ;  /* 0x0000001400f88947 */ /* 0x001fea0003800000 */
[----:B------:R-:W-:Y:S01]  /*0e50*/  UMOV UR4, URZ ;  /* 0x000000ff00047c82 */ /* 0x000fe20008000000 */
[----:B------:R-:W-:Y:S01]  /*0e60*/  IMAD.MOV.U32 R0, RZ, RZ, RZ ;  /* 0x000000ffff007224 */ /* 0x000fe200078e00ff */
[----:B------:R-:W-:Y:S01]  /*0e70*/  CS2R R6, SRZ ;  /* 0x0000000000067805 */ /* 0x000fe2000001ff00 */
[----:B------:R-:W-:Y:S02]  /*0e80*/  IMAD.MOV.U32 R4, RZ, RZ, RZ ;  /* 0x000000ffff047224 */ /* 0x000fe400078e00ff */
[----:B------:R-:W-:Y:S02]  /*0e90*/  IMAD.MOV.U32 R3, RZ, RZ, RZ ;  /* 0x000000ffff037224 */ /* 0x000fe400078e00ff */
[----:B------:R-:W-:-:S07]  /*0ea0*/  IMAD.U32 R5, RZ, RZ, UR4 ;  /* 0x00000004ff057e24 */ /* 0x000fce000f8e00ff */
.L_x_123:
[----:B------:R-:W-:-:S06]  /*0eb0*/  IMAD R12, R0, 0x4, R1 ;  /* 0x00000004000c7824 */ /* 0x000fcc00078e0201 */
[----:B------:R-:W5:Y:S01]  /*0ec0*/  LDL R12, [R12+0x4] ;  /* 0x000004000c0c7983 */ /* 0x000f620000100800 */
[----:B------:R-:W-:-:S05]  /*0ed0*/  UMOV UR4, URZ ;  /* 0x000000ff00047c82 */ /* 0x000fca0008000000 */
.L_x_122:
        /* <DEDUP_REMOVED lines=180> */
[----:B------:R0:W-:Y:S03]  /*1a20*/  STL [R1+0x4], R3 ;  /* 0x0000040301007387 */ /* 0x0001e60000100800 */
[----:B------:R-:W-:Y:S01]  /*1a30*/  ISETP.NE.AND.EX P0, PT, RZ, RZ, PT, P0 ;  /* 0x000000ffff00720c */ /* 0x000fe20003f05300 */
[----:B------:R0:W-:-:S12]  /*1a40*/  STL.64 [R1+0x10], R4 ;  /* 0x0000100401007387 */ /* 0x0001d80000100a00 */
[----:B0-----:R-:W-:Y:S05]  /*1a50*/  @P0 BRA `(.L_x_119) ;  /* 0x0000000800f40947 */ /* 0x001fea0003800000 */
[----:B------:R-:W-:Y:S01]  /*1a60*/  UMOV UR4, URZ ;  /* 0x000000ff00047c82 */ /* 0x000fe20008000000 */
[----:B------:R-:W-:Y:S01]  /*1a70*/  IMAD.MOV.U32 R0, RZ, RZ, RZ ;  /* 0x000000ffff007224 */ /* 0x000fe200078e00ff */
[----:B------:R-:W-:Y:S01]  /*1a80*/  CS2R R6, SRZ ;  /* 0x0000000000067805 */ /* 0x000fe2000001ff00 */
[----:B------:R-:W-:Y:S02]  /*1a90*/  IMAD.MOV.U32 R4, RZ, RZ, RZ ;  /* 0x000000ffff047224 */ /* 0x000fe400078e00ff */
[----:B------:R-:W-:Y:S02]  /*1aa0*/  IMAD.MOV.U32 R3, RZ, RZ, RZ ;  /* 0x000000ffff037224 */ /* 0x000fe400078e00ff */
[----:B------:R-:W-:-:S07]  /*1ab0*/  IMAD.U32 R5, RZ, RZ, UR4 ;  /* 0x00000004ff057e24 */ /* 0x000fce000f8e00ff */
.L_x_125:
[----:B------:R-:W-:-:S06]  /*1ac0*/  IMAD R12, R0, 0x4, R1 ;  /* 0x00000004000c7824 */ /* 0x000fcc00078e0201 */
[----:B------:R-:W5:Y:S01]  /*1ad0*/  LDL R12, [R12+0x4] ;  /* 0x000004000c0c7983 */ /* 0x000f620000100800 */
[----:B------:R-:W-:-:S05]  /*1ae0*/  UMOV UR4, URZ ;  /* 0x000000ff00047c82 */ /* 0x000fca0008000000 */
.L_x_124:
        /* <DEDUP_REMOVED lines=177> */
[----:B------:R0:W-:Y:S04]  /*2600*/  STL.64 [R1+0x8], R6 ;  /* 0x0000080601007387 */ /* 0x0001e80000100a00 */
[----:B------:R0:W-:Y:S04]  /*2610*/  STL [R1+0x4], R3 ;  /* 0x0000040301007387 */ /* 0x0001e80000100800 */
[----:B------:R0:W-:Y:S02]  /*2620*/  STL.64 [R1+0x10], R4 ;  /* 0x0000100401007387 */ /* 0x0001e40000100a00 */
.L_x_119:
[----:B------:R-:W-:Y:S05]  /*2630*/  BSYNC.RECONVERGENT B1 ;  /* 0x0000000000017941 */ /* 0x000fea0003800200 */
.L_x_118:
[C---:B------:R-:W-:Y:S01]  /*2640*/  ISETP.GT.U32.AND P0, PT, R2.reuse, 0x3, PT ;  /* 0x000000030200780c */ /* 0x040fe20003f04070 */
[----:B------:R-:W-:Y:S01]  /*2650*/  VIADD R9, R9, 0x1 ;  /* 0x0000000109097836 */ /* 0x000fe20000000000 */
[--C-:B------:R-:W-:Y:S02]  /*2660*/  SHF.R.U64 R2, R2, 0x2, R13.reuse ;  /* 0x0000000202027819 */ /* 0x100fe4000000120d */
[----:B------:R-:W-:Y:S02]  /*2670*/  ISETP.GT.U32.AND.EX P0, PT, R13, RZ, PT, P0 ;  /* 0x000000ff0d00720c */ /* 0x000fe40003f04100 */
[----:B------:R-:W-:-:S11]  /*2680*/  SHF.R.U32.HI R13, RZ, 0x2, R13 ;  /* 0x00000002ff0d7819 */ /* 0x000fd6000001160d */
[----:B------:R-:W-:Y:S05]  /*2690*/  @P0 BRA `(.L_x_126) ;  /* 0xffffffd800d40947 */ /* 0x000fea000383ffff */
.L_x_117:
[----:B------:R-:W-:Y:S05]  /*26a0*/  BSYNC.RECONVERGENT B0 ;  /* 0x0000000000007941 */ /* 0x000fea0003800200 */
.L_x_116:
[----:B------:R-:W1:Y:S01]  /*26b0*/  LDCU UR4, c[0x0][0x390] ;  /* 0x00007200ff0477ac */ /* 0x000e620008000800 */
[----:B------:R-:W1:Y:S02]  /*26c0*/  LDCU UR5, c[0x0][0x38c] ;  /* 0x00007180ff0577ac */ /* 0x000e640008000800 */
[----:B-1----:R-:W-:-:S06]  /*26d0*/  UIADD3 UR4, UPT, UPT, UR4, UR5, URZ ;  /* 0x0000000504047290 */ /* 0x002fcc000fffe0ff */
[----:B0-----:R-:W-:Y:S01]  /*26e0*/  I2FP.F32.S32 R4, UR4 ;  /* 0x0000000400047c45 */ /* 0x001fe20008201400 */
[----:B------:R-:W-:Y:S02]  /*26f0*/  UMOV UR4, 0x40c00000 ;  /* 0x40c0000000047882 */ /* 0x000fe40000000000 */
[----:B------:R-:W-:Y:S01]  /*2700*/  IMAD.U32 R9, RZ, RZ, UR4 ;  /* 0x00000004ff097e24 */ /* 0x000fe2000f8e00ff */
[----:B------:R-:W0:Y:S08]  /*2710*/  MUFU.RCP R7, R4 ;  /* 0x0000000400077308 */ /* 0x000e300000001000 */
[----:B------:R-:W1:Y:S01]  /*2720*/  FCHK P0, R9, R4 ;  /* 0x0000000409007302 */ /* 0x000e620000000000 */
[----:B0-----:R-:W-:-:S04]  /*2730*/  FFMA R0, -R4, R7, 1 ;  /* 0x3f80000004007423 */ /* 0x001fc80000000107 */
[----:B------:R-:W-:-:S04]  /*2740*/  FFMA R0, R7, R0, R7 ;  /* 0x0000000007007223 */ /* 0x000fc80000000007 */
[----:B------:R-:W-:-:S04]  /*2750*/  FFMA R7, R0, 6, RZ ;  /* 0x40c0000000077823 */ /* 0x000fc800000000ff */
[----:B------:R-:W-:-:S04]  /*2760*/  FFMA R2, -R4, R7, 6 ;  /* 0x40c0000004027423 */ /* 0x000fc80000000107 */
[----:B------:R-:W-:Y:S01]  /*2770*/  FFMA R0, R0, R2, R7 ;  /* 0x0000000200007223 */ /* 0x000fe20000000007 */
[----:B-1----:R-:W-:Y:S06]  /*2780*/  @!P0 BRA `(.L_x_127) ;  /* 0x00000000000c8947 */ /* 0x002fec0003800000 */
[----:B------:R-:W-:-:S07]  /*2790*/  MOV R2, 0x27b0 ;  /* 0x000027b000027802 */ /* 0x000fce0000000f00 */
[----:B------:R-:W-:Y:S05]  /*27a0*/  CALL.REL.NOINC `($__internal_3_$__cuda_sm3x_div_rn_noftz_f32_slowpath) ;  /* 0x0000000000f07944 */ /* 0x000fea0003c00000 */
[----:B------:R-:W-:-:S07]  /*27b0*/  IMAD.MOV.U32 R0, RZ, RZ, R4 ;  /* 0x000000ffff007224 */ /* 0x000fce00078e0004 */
.L_x_127:
[----:B------:R-:W-:Y:S01]  /*27c0*/  VIADD R2, R0, 0xf3000000 ;  /* 0xf300000000027836 */ /* 0x000fe20000000000 */
[----:B------:R0:W1:Y:S04]  /*27d0*/  MUFU.RSQ R9, R0 ;  /* 0x0000000000097308 */ /* 0x0000680000001400 */
[----:B------:R-:W-:-:S13]  /*27e0*/  ISETP.GT.U32.AND P0, PT, R2, 0x727fffff, PT ;  /* 0x727fffff0200780c */ /* 0x000fda0003f04070 */
[----:B01----:R-:W-:Y:S05]  /*27f0*/  @!P0 BRA `(.L_x_128) ;  /* 0x0000000000108947 */ /* 0x003fea0003800000 */
[----:B------:R-:W-:-:S07]  /*2800*/  MOV R6, 0x2820 ;  /* 0x0000282000067802 */ /* 0x000fce0000000f00 */
[----:B------:R-:W-:Y:S05]  /*2810*/  CALL.REL.NOINC `($__internal_2_$__cuda_sm20_sqrt_rn_f32_slowpath) ;  /* 0x00000000007c7944 */ /* 0x000fea0003c00000 */
[----:B------:R-:W-:Y:S01]  /*2820*/  IMAD.MOV.U32 R0, RZ, RZ, R2 ;  /* 0x000000ffff007224 */ /* 0x000fe200078e0002 */
[----:B------:R-:W-:Y:S06]  /*2830*/  BRA `(.L_x_129) ;  /* 0x0000000000107947 */ /* 0x000fec0003800000 */
.L_x_128:
[C---:B------:R-:W-:Y:S01]  /*2840*/  FMUL.FTZ R7, R9.reuse, R0 ;  /* 0x0000000009077220 */ /* 0x040fe20000410000 */
[----:B------:R-:W-:-:S03]  /*2850*/  FMUL.FTZ R2, R9, 0.5 ;  /* 0x3f00000009027820 */ /* 0x000fc60000410000 */
[----:B------:R-:W-:-:S04]  /*2860*/  FFMA R0, -R7, R7, R0 ;  /* 0x0000000707007223 */ /* 0x000fc80000000100 */
[----:B------:R-:W-:-:S07]  /*2870*/  FFMA R0, R0, R2, R7 ;  /* 0x0000000200007223 */ /* 0x000fce0000000007 */
.L_x_129:
[----:B------:R-:W0:Y:S01]  /*2880*/  LDC.64 R6, c[0x0][0x398] ;  /* 0x0000e600ff067b82 */ /* 0x000e220000000a00 */
[----:B------:R-:W-:Y:S01]  /*2890*/  SHF.R.U32.HI R2, RZ, 0x2, R3 ;  /* 0x00000002ff027819 */ /* 0x000fe20000011603 */
[----:B------:R-:W1:Y:S03]  /*28a0*/  LDCU.64 UR4, c[0x0][0x380] ;  /* 0x00007000ff0477ac */ /* 0x000e660008000a00 */
[----:B------:R-:W-:Y:S01]  /*28b0*/  LOP3.LUT R2, R2, R3, RZ, 0x3c, !PT ;  /* 0x0000000302027212 */ /* 0x000fe200078e3cff */
[----:B------:R-:W-:-:S04]  /*28c0*/  IMAD.SHL.U32 R3, R5, 0x10, RZ ;  /* 0x0000001005037824 */ /* 0x000fc800078e00ff */
[----:B------:R-:W-:-:S05]  /*28d0*/  IMAD.SHL.U32 R4, R2, 0x2, RZ ;  /* 0x0000000202047824 */ /* 0x000fca00078e00ff */
[----:B------:R-:W-:Y:S01]  /*28e0*/  LOP3.LUT R4, R2, R4, R3, 0x96, !PT ;  /* 0x0000000402047212 */ /* 0x000fe200078e9603 */
[----:B------:R-:W-:-:S03]  /*28f0*/  IMAD.MOV.U32 R3, RZ, RZ, 0x2f800000 ;  /* 0x2f800000ff037424 */ /* 0x000fc600078e00ff */
[----:B------:R-:W-:Y:S01]  /*2900*/  LOP3.LUT R4, R4, R5, RZ, 0x3c, !PT ;  /* 0x0000000504047212 */ /* 0x000fe200078e3cff */
[----:B------:R-:W-:Y:S01]  /*2910*/  IMAD.MOV.U32 R5, RZ, RZ, 0x40000000 ;  /* 0x40000000ff057424 */ /* 0x000fe200078e00ff */
[----:B-1----:R-:W-:Y:S02]  /*2920*/  LEA R2, P0, R8, UR4, 0x2 ;  /* 0x0000000408027c11 */ /* 0x002fe4000f8010ff */
[----:B0-----:R-:W-:Y:S02]  /*2930*/  LOP3.LUT R6, R6, 0xaad26b49, RZ, 0x3c, !PT ;  /* 0xaad26b4906067812 */ /* 0x001fe400078e3cff */
[----:B------:R-:W-:-:S03]  /*2940*/  LOP3.LUT R7, R7, 0xf7dcefdd, RZ, 0x3c, !PT ;  /* 0xf7dcefdd07077812 */ /* 0x000fc600078e3cff */
[----:B------:R-:W-:Y:S02]  /*2950*/  IMAD R6, R6, 0x4182bed5, RZ ;  /* 0x4182bed506067824 */ /* 0x000fe400078e02ff */
[----:B------:R-:W-:-:S05]  /*2960*/  IMAD R7, R7, -0x658354e5, RZ ;  /* 0x9a7cab1b07077824 */ /* 0x000fca00078e02ff */
[----:B------:R-:W-:-:S04]  /*2970*/  IADD3 R7, PT, PT, R6, 0x64f0c9, R7 ;  /* 0x0064f0c906077810 */ /* 0x000fc80007ffe007 */
[----:B------:R-:W-:-:S04]  /*2980*/  IADD3 R4, PT, PT, R7, 0x587c5, R4 ;  /* 0x000587c507047810 */ /* 0x000fc80007ffe004 */
[----:B------:R-:W-:-:S05]  /*2990*/  I2FP.F32.U32 R4, R4 ;  /* 0x0000000400047245 */ /* 0x000fca0000201000 */
[----:B------:R-:W-:Y:S01]  /*29a0*/  FFMA R4, R4, R3, 1.1641532182693481445e-10 ;  /* 0x2f00000004047423 */ /* 0x000fe20000000003 */
[----:B------:R-:W-:-:S03]  /*29b0*/  SHF.R.S32.HI R3, RZ, 0x1f, R8 ;  /* 0x0000001fff037819 */ /* 0x000fc60000011408 */
[----:B------:R-:W-:Y:S01]  /*29c0*/  FFMA R5, R4, R5, -1 ;  /* 0xbf80000004057423 */ /* 0x000fe20000000005 */
[----:B------:R-:W-:-:S03]  /*29d0*/  LEA.HI.X R3, R8, UR5, R3, 0x2, P0 ;  /* 0x0000000508037c11 */ /* 0x000fc600080f1403 */
[----:B------:R-:W-:-:S05]  /*29e0*/  FMUL R5, R5, R0 ;  /* 0x0000000005057220 */ /* 0x000fca0000400000 */
[----:B------:R-:W-:Y:S01]  /*29f0*/  STG.E desc[UR6][R2.64], R5 ;  /* 0x0000000502007986 */ /* 0x000fe2000c101906 */
[----:B------:R-:W-:Y:S05]  /*2a00*/  EXIT ;  /* 0x000000000000794d */ /* 0x000fea0003800000 */
        .weak           $__internal_2_$__cuda_sm20_sqrt_rn_f32_slowpath
        .type           $__internal_2_$__cuda_sm20_sqrt_rn_f32_slowpath,@function
        .size           $__internal_2_$__cuda_sm20_sqrt_rn_f32_slowpath,($__internal_3_$__cuda_sm3x_div_rn_noftz_f32_slowpath - $__internal_2_$__cuda_sm20_sqrt_rn_f32_slowpath)
$__internal_2_$__cuda_sm20_sqrt_rn_f32_slowpath:
[----:B------:R-:W-:-:S13]  /*2a10*/  LOP3.LUT P0, RZ, R0, 0x7fffffff, RZ, 0xc0, !PT ;  /* 0x7fffffff00ff7812 */ /* 0x000fda000780c0ff */
[----:B------:R-:W-:Y:S01]  /*2a20*/  @!P0 IMAD.MOV.U32 R2, RZ, RZ, R0 ;  /* 0x000000ffff028224 */ /* 0x000fe200078e0000 */
[----:B------:R-:W-:Y:S06]  /*2a30*/  @!P0 BRA `(.L_x_130) ;  /* 0x0000000000448947 */ /* 0x000fec0003800000 */
[----:B------:R-:W-:-:S13]  /*2a40*/  FSETP.GEU.FTZ.AND P0, PT, R0, RZ, PT ;  /* 0x000000ff0000720b */ /* 0x000fda0003f1e000 */
[----:B------:R-:W-:Y:S01]  /*2a50*/  @!P0 IMAD.MOV.U32 R2, RZ, RZ, 0x7fffffff ;  /* 0x7fffffffff028424 */ /* 0x000fe200078e00ff */
[----:B------:R-:W-:Y:S06]  /*2a60*/  @!P0 BRA `(.L_x_130) ;  /* 0x0000000000388947 */ /* 0x000fec0003800000 */
[----:B------:R-:W-:-:S13]  /*2a70*/  FSETP.GTU.FTZ.AND P0, PT, |R0|, +INF , PT ;  /* 0x7f8000000000780b */ /* 0x000fda0003f1c200 */
[----:B------:R-:W-:Y:S01]  /*2a80*/  @P0 FADD.FTZ R2, R0, 1 ;  /* 0x3f80000000020421 */ /* 0x000fe20000010000 */
[----:B------:R-:W-:Y:S06]  /*2a90*/  @P0 BRA `(.L_x_130) ;  /* 0x00000000002c0947 */ /* 0x000fec0003800000 */
[----:B------:R-:W-:-:S13]  /*2aa0*/  FSETP.NEU.FTZ.AND P0, PT, |R0|, +INF , PT ;  /* 0x7f8000000000780b */ /* 0x000fda0003f1d200 */
[----:B------:R-:W-:Y:S01]  /*2ab0*/  @!P0 IMAD.MOV.U32 R2, RZ, RZ, R0 ;  /* 0x000000ffff028224 */ /* 0x000fe200078e0000 */
[----:B------:R-:W-:Y:S06]  /*2ac0*/  @!P0 BRA `(.L_x_130) ;  /* 0x0000000000208947 */ /* 0x000fec0003800000 */
[----:B------:R-:W-:-:S04]  /*2ad0*/  FFMA R0, R0, 1.84467440737095516160e+19, RZ ;  /* 0x5f80000000007823 */ /* 0x000fc800000000ff */
[----:B------:R-:W0:Y:S02]  /*2ae0*/  MUFU.RSQ R7, R0 ;  /* 0x0000000000077308 */ /* 0x000e240000001400 */
[----:B0-----:R-:W-:Y:S01]  /*2af0*/  FMUL.FTZ R9, R0, R7 ;  /* 0x0000000700097220 */ /* 0x001fe20000410000 */
[----:B------:R-:W-:-:S03]  /*2b00*/  FMUL.FTZ R7, R7, 0.5 ;  /* 0x3f00000007077820 */ /* 0x000fc60000410000 */
[----:B------:R-:W-:-:S04]  /*2b10*/  FADD.FTZ R2, -R9, -RZ ;  /* 0x800000ff09027221 */ /* 0x000fc80000010100 */
[----:B------:R-:W-:-:S04]  /*2b20*/  FFMA R2, R9, R2, R0 ;  /* 0x0000000209027223 */ /* 0x000fc80000000000 */
[----:B------:R-:W-:-:S04]  /*2b30*/  FFMA R2, R2, R7, R9 ;  /* 0x0000000702027223 */ /* 0x000fc80000000009 */
[----:B------:R-:W-:-:S07]  /*2b40*/  FMUL.FTZ R2, R2, 2.3283064365386962891e-10 ;  /* 0x2f80000002027820 */ /* 0x000fce0000410000 */
.L_x_130:
[----:B------:R-:W-:-:S04]  /*2b50*/  IMAD.MOV.U32 R7, RZ, RZ, 0x0 ;  /* 0x00000000ff077424 */ /* 0x000fc800078e00ff */
[----:B------:R-:W-:Y:S05]  /*2b60*/  RET.REL.NODEC R6 `(_Z18xavier_init_kernelPfiiim) ;  /* 0xffffffd406247950 */ /* 0x000fea0003c3ffff */
        .weak           $__internal_3_$__cuda_sm3x_div_rn_noftz_f32_slowpath
        .type           $__internal_3_$__cuda_sm3x_div_rn_noftz_f32_slowpath,@function
        .size           $__internal_3_$__cuda_sm3x_div_rn_noftz_f32_slowpath,(.L_x_542 - $__internal_3_$__cuda_sm3x_div_rn_noftz_f32_slowpath)
$__internal_3_$__cuda_sm3x_div_rn_noftz_f32_slowpath:
[--C-:B------:R-:W-:Y:S01]  /*2b70*/  SHF.R.U32.HI R0, RZ, 0x17, R4.reuse ;  /* 0x00000017ff007819 */ /* 0x100fe20000011604 */
[----:B------:R-:W-:-:S03]  /*2b80*/  IMAD.MOV.U32 R7, RZ, RZ, R4 ;  /* 0x000000ffff077224 */ /* 0x000fc600078e0004 */
[----:B------:R-:W-:-:S05]  /*2b90*/  LOP3.LUT R6, R0, 0xff, RZ, 0xc0, !PT ;  /* 0x000000ff00067812 */ /* 0x000fca00078ec0ff */
[----:B------:R-:W-:-:S05]  /*2ba0*/  VIADD R10, R6, 0xffffffff ;  /* 0xffffffff060a7836 */ /* 0x000fca0000000000 */
[----:B------:R-:W-:-:S13]  /*2bb0*/  ISETP.GT.U32.AND P0, PT, R10, 0xfd, PT ;  /* 0x000000fd0a00780c */ /* 0x000fda0003f04070 */
[----:B------:R-:W-:Y:S01]  /*2bc0*/  @!P0 IMAD.MOV.U32 R9, RZ, RZ, RZ ;  /* 0x000000ffff098224 */ /* 0x000fe200078e00ff */
[----:B------:R-:W-:Y:S06]  /*2bd0*/  @!P0 BRA `(.L_x_131) ;  /* 0x0000000000408947 */ /* 0x000fec0003800000 */
[----:B------:R-:W-:Y:S01]  /*2be0*/  FSETP.GTU.FTZ.AND P0, PT, |R4|, +INF , PT ;  /* 0x7f8000000400780b */ /* 0x000fe20003f1c200 */
[----:B------:R-:W-:-:S12]  /*2bf0*/  IMAD.MOV.U32 R0, RZ, RZ, R4 ;  /* 0x000000ffff007224 */ /* 0x000fd800078e0004 */
[----:B------:R-:W-:Y:S05]  /*2c00*/  @P0 BRA `(.L_x_132) ;  /* 0x0000000400280947 */ /* 0x000fea0003800000 */
[----:B------:R-:W-:-:S05]  /*2c10*/  IMAD.MOV.U32 R4, RZ, RZ, 0x40c00000 ;  /* 0x40c00000ff047424 */ /* 0x000fca00078e00ff */
[----:B------:R-:W-:-:S13]  /*2c20*/  LOP3.LUT P0, RZ, R7, 0x7fffffff, R4, 0xc8, !PT ;  /* 0x7fffffff07ff7812 */ /* 0x000fda000780c804 */
[----:B------:R-:W-:Y:S05]  /*2c30*/  @!P0 BRA `(.L_x_133) ;  /* 0x0000000400148947 */ /* 0x000fea0003800000 */
[----:B------:R-:W-:Y:S02]  /*2c40*/  FSETP.NEU.FTZ.AND P0, PT, |R0|, +INF , PT ;  /* 0x7f8000000000780b */ /* 0x000fe40003f1d200 */
[----:B------:R-:W-:-:S04]  /*2c50*/  LOP3.LUT P1, RZ, R4, 0x7fffffff, RZ, 0xc0, !PT ;  /* 0x7fffffff04ff7812 */ /* 0x000fc8000782c0ff */
[----:B------:R-:W-:-:S13]  /*2c60*/  PLOP3.LUT P0, PT, P0, P1, PT, 0x2f, 0xf2 ;  /* 0x0000000000f2781c */ /* 0x000fda0000702577 */
[----:B------:R-:W-:Y:S05]  /*2c70*/  @P0 BRA `(.L_x_134) ;  /* 0x0000000000fc0947 */ /* 0x000fea0003800000 */
[----:B------:R-:W-:-:S13]  /*2c80*/  LOP3.LUT P0, RZ, R7, 0x7fffffff, RZ, 0xc0, !PT ;  /* 0x7fffffff07ff7812 */ /* 0x000fda000780c0ff */
[----:B------:R-:W-:Y:S05]  /*2c90*/  @!P0 BRA `(.L_x_135) ;  /* 0x0000000000e88947 */ /* 0x000fea0003800000 */
[----:B------:R-:W-:Y:S01]  /*2ca0*/  ISETP.GE.AND P0, PT, R10, RZ, PT ;  /* 0x000000ff0a00720c */ /* 0x000fe20003f06270 */
[----:B------:R-:W-:-:S12]  /*2cb0*/  IMAD.MOV.U32 R9, RZ, RZ, RZ ;  /* 0x000000ffff097224 */ /* 0x000fd800078e00ff */
[----:B------:R-:W-:Y:S01]  /*2cc0*/  @!P0 FFMA R7, R0, 1.84467440737095516160e+19, RZ ;  /* 0x5f80000000078823 */ /* 0x000fe200000000ff */
[----:B------:R-:W-:-:S07]  /*2cd0*/  @!P0 VIADD R9, R9, 0x40 ;  /* 0x0000004009098836 */ /* 0x000fce0000000000 */
.L_x_131:
[----:B------:R-:W-:Y:S01]  /*2ce0*/  LEA R0, R6, 0xc0800000, 0x17 ;  /* 0xc080000006007811 */ /* 0x000fe200078eb8ff */
[----:B------:R-:W-:Y:S01]  /*2cf0*/  UMOV UR4, 0x40c00000 ;  /* 0x40c0000000047882 */ /* 0x000fe20000000000 */
[----:B------:R-:W-:Y:S01]  /*2d00*/  IADD3 R6, PT, PT, R9, 0x81, -R6 ;  /* 0x0000008109067810 */ /* 0x000fe20007ffe806 */
[----:B------:R-:W-:Y:S02]  /*2d10*/  UIADD3 UR4, UPT, UPT, UR4, -0x1000000, URZ ;  /* 0xff00000004047890 */ /* 0x000fe4000fffe0ff */
[----:B------:R-:W-:-:S04]  /*2d20*/  IMAD.IADD R7, R7, 0x1, -R0 ;  /* 0x0000000107077824 */ /* 0x000fc800078e0a00 */
[----:B------:R-:W0:Y:S01]  /*2d30*/  MUFU.RCP R0, R7 ;  /* 0x0000000700007308 */ /* 0x000e220000001000 */
[----:B------:R-:W-:-:S04]  /*2d40*/  FADD.FTZ R11, -R7, -RZ ;  /* 0x800000ff070b7221 */ /* 0x000fc80000010100 */
[----:B0-----:R-:W-:-:S04]  /*2d50*/  FFMA R13, R0, R11, 1 ;  /* 0x3f800000000d7423 */ /* 0x001fc8000000000b */
[----:B------:R-:W-:-:S04]  /*2d60*/  FFMA R0, R0, R13, R0 ;  /* 0x0000000d00007223 */ /* 0x000fc80000000000 */
[----:B------:R-:W-:-:S04]  /*2d70*/  FFMA R4, R0, UR4, RZ ;  /* 0x0000000400047c23 */ /* 0x000fc800080000ff */
[----:B------:R-:W-:-:S04]  /*2d80*/  FFMA R13, R11, R4, UR4 ;  /* 0x000000040b0d7e23 */ /* 0x000fc80008000004 */
[----:B------:R-:W-:-:S04]  /*2d90*/  FFMA R13, R0, R13, R4 ;  /* 0x0000000d000d7223 */ /* 0x000fc80000000004 */
[----:B------:R-:W-:-:S04]  /*2da0*/  FFMA R10, R11, R13, UR4 ;  /* 0x000000040b0a7e23 */ /* 0x000fc8000800000d */
[----:B------:R-:W-:-:S05]  /*2db0*/  FFMA R4, R0, R10, R13 ;  /* 0x0000000a00047223 */ /* 0x000fca000000000d */
[----:B------:R-:W-:-:S04]  /*2dc0*/  SHF.R.U32.HI R7, RZ, 0x17, R4 ;  /* 0x00000017ff077819 */ /* 0x000fc80000011604 */
[----:B------:R-:W-:-:S05]  /*2dd0*/  LOP3.LUT R7, R7, 0xff, RZ, 0xc0, !PT ;  /* 0x000000ff07077812 */ /* 0x000fca00078ec0ff */
[----:B------:R-:W-:-:S04]  /*2de0*/  IMAD.IADD R11, R7, 0x1, R6 ;  /* 0x00000001070b7824 */ /* 0x000fc800078e0206 */
[----:B------:R-:W-:-:S05]  /*2df0*/  VIADD R7, R11, 0xffffffff ;  /* 0xffffffff0b077836 */ /* 0x000fca0000000000 */
        /* <DEDUP_REMOVED lines=9> */
[CCC-:B------:R-:W-:Y:S01]  /*2e90*/  FFMA.RZ R6, R0.reuse, R10.reuse, R13.reuse ;  /* 0x0000000a00067223 */ /* 0x1c0fe2000000c00d */
[-CC-:B------:R-:W-:Y:S01]  /*2ea0*/  FFMA.RM R7, R0, R10.reuse, R13.reuse ;  /* 0x0000000a00077223 */ /* 0x180fe2000000400d */
[C---:B------:R-:W-:Y:S02]  /*2eb0*/  ISETP.NE.AND P2, PT, R11.reuse, RZ, PT ;  /* 0x000000ff0b00720c */ /* 0x040fe40003f45270 */
[C---:B------:R-:W-:Y:S02]  /*2ec0*/  ISETP.NE.AND P1, PT, R11.reuse, RZ, PT ;  /* 0x000000ff0b00720c */ /* 0x040fe40003f25270 */
[----:B------:R-:W-:Y:S01]  /*2ed0*/  LOP3.LUT R9, R6, 0x7fffff, RZ, 0xc0, !PT ;  /* 0x007fffff06097812 */ /* 0x000fe200078ec0ff */
[----:B------:R-:W-:Y:S01]  /*2ee0*/  FFMA.RP R6, R0, R10, R13 ;  /* 0x0000000a00067223 */ /* 0x000fe2000000800d */
[----:B------:R-:W-:Y:S02]  /*2ef0*/  VIADD R0, R11, 0x20 ;  /* 0x000000200b007836 */ /* 0x000fe40000000000 */
[----:B------:R-:W-:Y:S01]  /*2f00*/  LOP3.LUT R9, R9, 0x800000, RZ, 0xfc, !PT ;  /* 0x0080000009097812 */ /* 0x000fe200078efcff */
[----:B------:R-:W-:Y:S01]  /*2f10*/  IMAD.MOV R10, RZ, RZ, -R11 ;  /* 0x000000ffff0a7224 */ /* 0x000fe200078e0a0b */
[----:B------:R-:W-:-:S02]  /*2f20*/  FSETP.NEU.FTZ.AND P0, PT, R6, R7, PT ;  /* 0x000000070600720b */ /* 0x000fc40003f1d000 */
[----:B------:R-:W-:Y:S02]  /*2f30*/  SHF.L.U32 R0, R9, R0, RZ ;  /* 0x0000000009007219 */ /* 0x000fe400000006ff */
[----:B------:R-:W-:Y:S02]  /*2f40*/  SEL R6, R10, RZ, P2 ;  /* 0x000000ff0a067207 */ /* 0x000fe40001000000 */
[----:B------:R-:W-:Y:S02]  /*2f50*/  ISETP.NE.AND P1, PT, R0, RZ, P1 ;  /* 0x000000ff0000720c */ /* 0x000fe40000f25270 */
[----:B------:R-:W-:Y:S02]  /*2f60*/  SHF.R.U32.HI R6, RZ, R6, R9 ;  /* 0x00000006ff067219 */ /* 0x000fe40000011609 */
[----:B------:R-:W-:Y:S02]  /*2f70*/  PLOP3.LUT P0, PT, P0, P1, PT, 0xf8, 0x8f ;  /* 0x00000000008f781c */ /* 0x000fe40000703f70 */
[----:B------:R-:W-:-:S02]  /*2f80*/  SHF.R.U32.HI R7, RZ, 0x1, R6 ;  /* 0x00000001ff077819 */ /* 0x000fc40000011606 */
[----:B------:R-:W-:-:S04]  /*2f90*/  SEL R0, RZ, 0x1, !P0 ;  /* 0x00000001ff007807 */ /* 0x000fc80004000000 */
[----:B------:R-:W-:-:S04]  /*2fa0*/  LOP3.LUT R9, R0, 0x1, R7, 0xf8, !PT ;  /* 0x0000000100097812 */ /* 0x000fc800078ef807 */
[----:B------:R-:W-:-:S05]  /*2fb0*/  LOP3.LUT R6, R9, R6, RZ, 0xc0, !PT ;  /* 0x0000000609067212 */ /* 0x000fca00078ec0ff */
[----:B------:R-:W-:-:S05]  /*2fc0*/  IMAD.IADD R7, R7, 0x1, R6 ;  /* 0x0000000107077824 */ /* 0x000fca00078e0206 */
[----:B------:R-:W-:Y:S01]  /*2fd0*/  LOP3.LUT R4, R7, R4, RZ, 0xfc, !PT ;  /* 0x0000000407047212 */ /* 0x000fe200078efcff */
[----:B------:R-:W-:Y:S06]  /*2fe0*/  BRA `(.L_x_138) ;  /* 0x0000000000347947 */ /* 0x000fec0003800000 */
.L_x_137:
[----:B------:R-:W-:-:S04]  /*2ff0*/  LOP3.LUT R4, R4, 0x80000000, RZ, 0xc0, !PT ;  /* 0x8000000004047812 */ /* 0x000fc800078ec0ff */
[----:B------:R-:W-:Y:S01]  /*3000*/  LOP3.LUT R4, R4, 0x7f800000, RZ, 0xfc, !PT ;  /* 0x7f80000004047812 */ /* 0x000fe200078efcff */
[----:B------:R-:W-:Y:S06]  /*3010*/  BRA `(.L_x_138) ;  /* 0x0000000000287947 */ /* 0x000fec0003800000 */
.L_x_136:
[----:B------:R-:W-:Y:S01]  /*3020*/  IMAD R4, R6, 0x800000, R4 ;  /* 0x0080000006047824 */ /* 0x000fe200078e0204 */
[----:B------:R-:W-:Y:S06]  /*3030*/  BRA `(.L_x_138) ;  /* 0x0000000000207947 */ /* 0x000fec0003800000 */
.L_x_135:
[----:B------:R-:W-:-:S04]  /*3040*/  LOP3.LUT R4, R7, 0x80000000, R4, 0x48, !PT ;  /* 0x8000000007047812 */ /* 0x000fc800078e4804 */
[----:B------:R-:W-:Y:S01]  /*3050*/  LOP3.LUT R4, R4, 0x7f800000, RZ, 0xfc, !PT ;  /* 0x7f80000004047812 */ /* 0x000fe200078efcff */
[----:B------:R-:W-:Y:S06]  /*3060*/  BRA `(.L_x_138) ;  /* 0x0000000000147947 */ /* 0x000fec0003800000 */
.L_x_134:
[----:B------:R-:W-:Y:S01]  /*3070*/  LOP3.LUT R4, R7, 0x80000000, R4, 0x48, !PT ;  /* 0x8000000007047812 */ /* 0x000fe200078e4804 */
[----:B------:R-:W-:Y:S06]  /*3080*/  BRA `(.L_x_138) ;  /* 0x00000000000c7947 */ /* 0x000fec0003800000 */
.L_x_133:
[----:B------:R-:W0:Y:S01]  /*3090*/  MUFU.RSQ R4, -QNAN ;  /* 0xffc0000000047908 */ /* 0x000e220000001400 */
[----:B------:R-:W-:Y:S05]  /*30a0*/  BRA `(.L_x_138) ;  /* 0x0000000000047947 */ /* 0x000fea0003800000 */
.L_x_132:
[----:B------:R-:W-:-:S07]  /*30b0*/  FADD.FTZ R4, R0, 6 ;  /* 0x40c0000000047421 */ /* 0x000fce0000010000 */
.L_x_138:
[----:B------:R-:W-:Y:S02]  /*30c0*/  IMAD.MOV.U32 R6, RZ, RZ, R2 ;  /* 0x000000ffff067224 */ /* 0x000fe400078e0002 */
[----:B------:R-:W-:-:S04]  /*30d0*/  IMAD.MOV.U32 R7, RZ, RZ, 0x0 ;  /* 0x00000000ff077424 */ /* 0x000fc800078e00ff */
[----:B0-----:R-:W-:Y:S05]  /*30e0*/  RET.REL.NODEC R6 `(_Z18xavier_init_kernelPfiiim) ;  /* 0xffffffcc06c47950 */ /* 0x001fea0003c3ffff */
.L_x_139:
        /* <DEDUP_REMOVED lines=9> */
.L_x_542:


//--------------------- .text._Z15mean_bwd_kernelPfS_i --------------------------
	.section	.text._Z15mean_bwd_kernelPfS_i,"ax",@progbits
	.align	128
        .global         _Z15mean_bwd_kernelPfS_i
        .type           _Z15mean_bwd_kernelPfS_i,@function
        .size           _Z15mean_bwd_kernelPfS_i,(.L_x_543 - _Z15mean_bwd_kernelPfS_i)
        .other          _Z15mean_bwd_kernelPfS_i,@"STO_CUDA_ENTRY STV_DEFAULT"
_Z15mean_bwd_kernelPfS_i:
.text._Z15mean_bwd_kernelPfS_i:
        /* <DEDUP_REMOVED lines=8> */
[----:B------:R-:W0:Y:S01]  /*0080*/  LDC.64 R2, c[0x0][0x380] ;  /* 0x0000e000ff027b82 */ /* 0x000e220000000a00 */
[----:B------:R-:W0:Y:S07]  /*0090*/  LDCU.64 UR4, c[0x0][0x358] ;  /* 0x00006b00ff0477ac */ /* 0x000e2e0008000a00 */
[----:B------:R-:W1:Y:S01]  /*00a0*/  LDC.64 R4, c[0x0][0x388] ;  /* 0x0000e200ff047b82 */ /* 0x000e620000000a00 */
[----:B0-----:R0:W2:Y:S01]  /*00b0*/  LDG.E R0, desc[UR4][R2.64] ;  /* 0x0000000402007981 */ /* 0x0010a2000c1e1900 */
[----:B-1----:R-:W-:Y:S01]  /*00c0*/  IMAD.WIDE R4, R7, 0x4, R4 ;  /* 0x0000000407047825 */ /* 0x002fe200078e0204 */
[----:B0-----:R-:W-:-:S04]  /*00d0*/  I2FP.F32.S32 R3, UR6 ;  /* 0x0000000600037c45 */ /* 0x001fc80008201400 */
[----:B------:R-:W0:Y:S02]  /*00e0*/  MUFU.RCP R6, R3 ;  /* 0x0000000300067308 */ /* 0x000e240000001000 */
[----:B0-----:R-:W-:-:S04]  /*00f0*/  FFMA R9, -R3, R6, 1 ;  /* 0x3f80000003097423 */ /* 0x001fc80000000106 */
[----:B------:R-:W-:Y:S02]  /*0100*/  FFMA R9, R6, R9, R6 ;  /* 0x0000000906097223 */ /* 0x000fe40000000006 */
[----:B--2---:R-:W0:Y:S02]  /*0110*/  FCHK P0, R0, R3 ;  /* 0x0000000300007302 */ /* 0x004e240000000000 */
[----:B------:R-:W-:-:S04]  /*0120*/  FFMA R6, R0, R9, RZ ;  /* 0x0000000900067223 */ /* 0x000fc800000000ff */
[----:B------:R-:W-:-:S04]  /*0130*/  FFMA R8, -R3, R6, R0 ;  /* 0x0000000603087223 */ /* 0x000fc80000000100 */
[----:B------:R-:W-:Y:S01]  /*0140*/  FFMA R9, R9, R8, R6 ;  /* 0x0000000809097223 */ /* 0x000fe20000000006 */
[----:B0-----:R-:W-:Y:S06]  /*0150*/  @!P0 BRA `(.L_x_140) ;  /* 0x00000000000c8947 */ /* 0x001fec0003800000 */
[----:B------:R-:W-:-:S07]  /*0160*/  MOV R2, 0x180 ;  /* 0x0000018000027802 */ /* 0x000fce0000000f00 */
[----:B------:R-:W-:Y:S05]  /*0170*/  CALL.REL.NOINC `($__internal_4_$__cuda_sm3x_div_rn_noftz_f32_slowpath) ;  /* 0x00000000000c7944 */ /* 0x000fea0003c00000 */
[----:B------:R-:W-:-:S07]  /*0180*/  IMAD.MOV.U32 R9, RZ, RZ, R0 ;  /* 0x000000ffff097224 */ /* 0x000fce00078e0000 */
.L_x_140:
[----:B------:R-:W-:Y:S01]  /*0190*/  REDG.E.ADD.F32.FTZ.RN.STRONG.GPU desc[UR4][R4.64], R9 ;  /* 0x00000009040079a6 */ /* 0x000fe2000c12f304 */
[----:B------:R-:W-:Y:S05]  /*01a0*/  EXIT ;  /* 0x000000000000794d */ /* 0x000fea0003800000 */
        .weak           $__internal_4_$__cuda_sm3x_div_rn_noftz_f32_slowpath
        .type           $__internal_4_$__cuda_sm3x_div_rn_noftz_f32_slowpath,@function
        .size           $__internal_4_$__cuda_sm3x_div_rn_noftz_f32_slowpath,(.L_x_543 - $__internal_4_$__cuda_sm3x_div_rn_noftz_f32_slowpath)
$__internal_4_$__cuda_sm3x_div_rn_noftz_f32_slowpath:
[--C-:B------:R-:W-:Y:S01]  /*01b0*/  SHF.R.U32.HI R7, RZ, 0x17, R3.reuse ;  /* 0x00000017ff077819 */ /* 0x100fe20000011603 */
[--C-:B------:R-:W-:Y:S01]  /*01c0*/  IMAD.MOV.U32 R8, RZ, RZ, R0.reuse ;  /* 0x000000ffff087224 */ /* 0x100fe200078e0000 */
[----:B------:R-:W-:Y:S01]  /*01d0*/  SHF.R.U32.HI R6, RZ, 0x17, R0 ;  /* 0x00000017ff067819 */ /* 0x000fe20000011600 */
[----:B------:R-:W-:Y:S01]  /*01e0*/  IMAD.MOV.U32 R9, RZ, RZ, R3 ;  /* 0x000000ffff097224 */ /* 0x000fe200078e0003 */
[----:B------:R-:W-:Y:S02]  /*01f0*/  LOP3.LUT R7, R7, 0xff, RZ, 0xc0, !PT ;  /* 0x000000ff07077812 */ /* 0x000fe400078ec0ff */
[----:B------:R-:W-:-:S03]  /*0200*/  LOP3.LUT R6, R6, 0xff, RZ, 0xc0, !PT ;  /* 0x000000ff06067812 */ /* 0x000fc600078ec0ff */
[----:B------:R-:W-:Y:S02]  /*0210*/  VIADD R12, R7, 0xffffffff ;  /* 0xffffffff070c7836 */ /* 0x000fe40000000000 */
[----:B------:R-:W-:-:S03]  /*0220*/  VIADD R11, R6, 0xffffffff ;  /* 0xffffffff060b7836 */ /* 0x000fc60000000000 */
[----:B------:R-:W-:-:S04]  /*0230*/  ISETP.GT.U32.AND P0, PT, R12, 0xfd, PT ;  /* 0x000000fd0c00780c */ /* 0x000fc80003f04070 */
[----:B------:R-:W-:-:S13]  /*0240*/  ISETP.GT.U32.OR P0, PT, R11, 0xfd, P0 ;  /* 0x000000fd0b00780c */ /* 0x000fda0000704470 */
[----:B------:R-:W-:Y:S01]  /*0250*/  @!P0 IMAD.MOV.U32 R10, RZ, RZ, RZ ;  /* 0x000000ffff0a8224 */ /* 0x000fe200078e00ff */
        /* <DEDUP_REMOVED lines=19> */
[----:B------:R-:W-:Y:S02]  /*0390*/  @P0 IMAD.MOV.U32 R10, RZ, RZ, RZ ;  /* 0x000000ffff0a0224 */ /* 0x000fe400078e00ff */
[----:B------:R-:W-:Y:S01]  /*03a0*/  @!P0 FFMA R8, R0, 1.84467440737095516160e+19, RZ ;  /* 0x5f80000000088823 */ /* 0x000fe200000000ff */
[----:B------:R-:W-:Y:S02]  /*03b0*/  @!P0 IMAD.MOV.U32 R10, RZ, RZ, -0x40 ;  /* 0xffffffc0ff0a8424 */ /* 0x000fe400078e00ff */
[----:B------:R-:W-:Y:S02]  /*03c0*/  @!P1 FFMA R9, R3, 1.84467440737095516160e+19, RZ ;  /* 0x5f80000003099823 */ /* 0x000fe400000000ff */
[----:B------:R-:W-:-:S07]  /*03d0*/  @!P1 VIADD R10, R10, 0x40 ;  /* 0x000000400a0a9836 */ /* 0x000fce0000000000 */
.L_x_141:
[----:B------:R-:W-:Y:S01]  /*03e0*/  LEA R0, R7, 0xc0800000, 0x17 ;  /* 0xc080000007007811 */ /* 0x000fe200078eb8ff */
[----:B------:R-:W-:-:S04]  /*03f0*/  VIADD R6, R6, 0xffffff81 ;  /* 0xffffff8106067836 */ /* 0x000fc80000000000 */
[----:B------:R-:W-:Y:S01]  /*0400*/  IMAD.IADD R9, R9, 0x1, -R0 ;  /* 0x0000000109097824 */ /* 0x000fe200078e0a00 */
[C---:B------:R-:W-:Y:S01]  /*0410*/  IADD3 R7, PT, PT, R6.reuse, 0x7f, -R7 ;  /* 0x0000007f06077810 */ /* 0x040fe20007ffe807 */
[----:B------:R-:W-:Y:S02]  /*0420*/  IMAD R0, R6, -0x800000, R8 ;  /* 0xff80000006007824 */ /* 0x000fe400078e0208 */
[----:B------:R-:W0:Y:S01]  /*0430*/  MUFU.RCP R3, R9 ;  /* 0x0000000900037308 */ /* 0x000e220000001000 */
[----:B------:R-:W-:Y:S01]  /*0440*/  FADD.FTZ R11, -R9, -RZ ;  /* 0x800000ff090b7221 */ /* 0x000fe20000010100 */
[----:B------:R-:W-:-:S03]  /*0450*/  IMAD.IADD R7, R7, 0x1, R10 ;  /* 0x0000000107077824 */ /* 0x000fc600078e020a */
[----:B0-----:R-:W-:-:S04]  /*0460*/  FFMA R12, R3, R11, 1 ;  /* 0x3f800000030c7423 */ /* 0x001fc8000000000b */
[----:B------:R-:W-:-:S04]  /*0470*/  FFMA R12, R3, R12, R3 ;  /* 0x0000000c030c7223 */ /* 0x000fc80000000003 */
[----:B------:R-:W-:-:S04]  /*0480*/  FFMA R3, R0, R12, RZ ;  /* 0x0000000c00037223 */ /* 0x000fc800000000ff */
[----:B------:R-:W-:-:S04]  /*0490*/  FFMA R8, R11, R3, R0 ;  /* 0x000000030b087223 */ /* 0x000fc80000000000 */
[----:B------:R-:W-:-:S04]  /*04a0*/  FFMA R13, R12, R8, R3 ;  /* 0x000000080c0d7223 */ /* 0x000fc80000000003 */
[----:B------:R-:W-:-:S04]  /*04b0*/  FFMA R8, R11, R13, R0 ;  /* 0x0000000d0b087223 */ /* 0x000fc80000000000 */
        /* <DEDUP_REMOVED lines=15> */
[CCC-:B------:R-:W-:Y:S01]  /*05b0*/  FFMA.RM R6, R12.reuse, R8.reuse, R13.reuse ;  /* 0x000000080c067223 */ /* 0x1c0fe2000000400d */
[C---:B------:R-:W-:Y:S02]  /*05c0*/  ISETP.NE.AND P2, PT, R9.reuse, RZ, PT ;  /* 0x000000ff0900720c */ /* 0x040fe40003f45270 */
[----:B------:R-:W-:Y:S02]  /*05d0*/  ISETP.NE.AND P1, PT, R9, RZ, PT ;  /* 0x000000ff0900720c */ /* 0x000fe40003f25270 */
        /* <DEDUP_REMOVED lines=18> */
.L_x_147:
[----:B------:R-:W-:-:S04]  /*0700*/  LOP3.LUT R0, R0, 0x80000000, RZ, 0xc0, !PT ;  /* 0x8000000000007812 */ /* 0x000fc800078ec0ff */
[----:B------:R-:W-:Y:S01]  /*0710*/  LOP3.LUT R0, R0, 0x7f800000, RZ, 0xfc, !PT ;  /* 0x7f80000000007812 */ /* 0x000fe200078efcff */
[----:B------:R-:W-:Y:S06]  /*0720*/  BRA `(.L_x_148) ;  /* 0x0000000000287947 */ /* 0x000fec0003800000 */
.L_x_146:
[----:B------:R-:W-:Y:S01]  /*0730*/  IMAD R0, R7, 0x800000, R0 ;  /* 0x0080000007007824 */ /* 0x000fe200078e0200 */
[----:B------:R-:W-:Y:S06]  /*0740*/  BRA `(.L_x_148) ;  /* 0x0000000000207947 */ /* 0x000fec0003800000 */
.L_x_145:
[----:B------:R-:W-:-:S04]  /*0750*/  LOP3.LUT R0, R9, 0x80000000, R8, 0x48, !PT ;  /* 0x8000000009007812 */ /* 0x000fc800078e4808 */
[----:B------:R-:W-:Y:S01]  /*0760*/  LOP3.LUT R0, R0, 0x7f800000, RZ, 0xfc, !PT ;  /* 0x7f80000000007812 */ /* 0x000fe200078efcff */
[----:B------:R-:W-:Y:S06]  /*0770*/  BRA `(.L_x_148) ;  /* 0x0000000000147947 */ /* 0x000fec0003800000 */
.L_x_144:
[----:B------:R-:W-:Y:S01]  /*0780*/  LOP3.LUT R0, R9, 0x80000000, R8, 0x48, !PT ;  /* 0x8000000009007812 */ /* 0x000fe200078e4808 */
[----:B------:R-:W-:Y:S06]  /*0790*/  BRA `(.L_x_148) ;  /* 0x00000000000c7947 */ /* 0x000fec0003800000 */
.L_x_143:
[----:B------:R-:W0:Y:S01]  /*07a0*/  MUFU.RSQ R0, -QNAN ;  /* 0xffc0000000007908 */ /* 0x000e220000001400 */
[----:B------:R-:W-:Y:S05]  /*07b0*/  BRA `(.L_x_148) ;  /* 0x0000000000047947 */ /* 0x000fea0003800000 */
.L_x_142:
[----:B------:R-:W-:-:S07]  /*07c0*/  FADD.FTZ R0, R0, R3 ;  /* 0x0000000300007221 */ /* 0x000fce0000010000 */
.L_x_148:
[----:B------:R-:W-:-:S04]  /*07d0*/  IMAD.MOV.U32 R3, RZ, RZ, 0x0 ;  /* 0x00000000ff037424 */ /* 0x000fc800078e00ff */
[----:B0-----:R-:W-:Y:S05]  /*07e0*/  RET.REL.NODEC R2 `(_Z15mean_bwd_kernelPfS_i) ;  /* 0xfffffff802047950 */ /* 0x001fea0003c3ffff */
.L_x_149:
        /* <DEDUP_REMOVED lines=9> */
.L_x_543:


//--------------------- .text._Z15mean_fwd_kernelPfS_i --------------------------
	.section	.text._Z15mean_fwd_kernelPfS_i,"ax",@progbits
	.align	128
        .global         _Z15mean_fwd_kernelPfS_i
        .type           _Z15mean_fwd_kernelPfS_i,@function
        .size           _Z15mean_fwd_kernelPfS_i,(.L_x_544 - _Z15mean_fwd_kernelPfS_i)
        .other          _Z15mean_fwd_kernelPfS_i,@"STO_CUDA_ENTRY STV_DEFAULT"
_Z15mean_fwd_kernelPfS_i:
.text._Z15mean_fwd_kernelPfS_i:
        /* <DEDUP_REMOVED lines=9> */
[----:B------:R-:W1:Y:S01]  /*0090*/  LDCU.64 UR4, c[0x0][0x358] ;  /* 0x00006b00ff0477ac */ /* 0x000e620008000a00 */
[----:B0-----:R-:W-:-:S05]  /*00a0*/  IMAD.WIDE R2, R5, 0x4, R2 ;  /* 0x0000000405027825 */ /* 0x001fca00078e0202 */
[----:B-1----:R0:W2:Y:S01]  /*00b0*/  LDG.E R0, desc[UR4][R2.64] ;  /* 0x0000000402007981 */ /* 0x0020a2000c1e1900 */
[----:B------:R-:W-:Y:S01]  /*00c0*/  BSSY.RECONVERGENT B0, `(.L_x_150) ;  /* 0x000000c000007945 */ /* 0x000fe20003800200 */
        /* <DEDUP_REMOVED lines=10> */
[----:B------:R-:W-:Y:S05]  /*0170*/  CALL.REL.NOINC `($__internal_5_$__cuda_sm3x_div_rn_noftz_f32_slowpath) ;  /* 0x0000000000107944 */ /* 0x000fea0003c00000 */
.L_x_151:
[----:B------:R-:W-:Y:S05]  /*0180*/  BSYNC.RECONVERGENT B0 ;  /* 0x0000000000007941 */ /* 0x000fea0003800200 */
.L_x_150:
[----:B------:R-:W0:Y:S02]  /*0190*/  LDC.64 R2, c[0x0][0x388] ;  /* 0x0000e200ff027b82 */ /* 0x000e240000000a00 */
[----:B0-----:R-:W-:Y:S01]  /*01a0*/  REDG.E.ADD.F32.FTZ.RN.STRONG.GPU desc[UR4][R2.64], R5 ;  /* 0x00000005020079a6 */ /* 0x001fe2000c12f304 */
[----:B------:R-:W-:Y:S05]  /*01b0*/  EXIT ;  /* 0x000000000000794d */ /* 0x000fea0003800000 */
        .weak           $__internal_5_$__cuda_sm3x_div_rn_noftz_f32_slowpath
        .type           $__internal_5_$__cuda_sm3x_div_rn_noftz_f32_slowpath,@function
        .size           $__internal_5_$__cuda_sm3x_div_rn_noftz_f32_slowpath,(.L_x_544 - $__internal_5_$__cuda_sm3x_div_rn_noftz_f32_slowpath)
$__internal_5_$__cuda_sm3x_div_rn_noftz_f32_slowpath:
[--C-:B------:R-:W-:Y:S01]  /*01c0*/  SHF.R.U32.HI R5, RZ, 0x17, R3.reuse ;  /* 0x00000017ff057819 */ /* 0x100fe20000011603 */
[----:B------:R-:W-:Y:S01]  /*01d0*/  BSSY.RECONVERGENT B1, `(.L_x_152) ;  /* 0x0000064000017945 */ /* 0x000fe20003800200 */
[--C-:B------:R-:W-:Y:S01]  /*01e0*/  SHF.R.U32.HI R4, RZ, 0x17, R0.reuse ;  /* 0x00000017ff047819 */ /* 0x100fe20000011600 */
[----:B------:R-:W-:Y:S01]  /*01f0*/  IMAD.MOV.U32 R6, RZ, RZ, R0 ;  /* 0x000000ffff067224 */ /* 0x000fe200078e0000 */
[----:B------:R-:W-:Y:S01]  /*0200*/  LOP3.LUT R5, R5, 0xff, RZ, 0xc0, !PT ;  /* 0x000000ff05057812 */ /* 0x000fe200078ec0ff */
[----:B------:R-:W-:Y:S01]  /*0210*/  IMAD.MOV.U32 R7, RZ, RZ, R3 ;  /* 0x000000ffff077224 */ /* 0x000fe200078e0003 */
        /* <DEDUP_REMOVED lines=30> */
.L_x_153:
[----:B------:R-:W-:Y:S01]  /*0400*/  LEA R0, R5, 0xc0800000, 0x17 ;  /* 0xc080000005007811 */ /* 0x000fe200078eb8ff */
[----:B------:R-:W-:Y:S01]  /*0410*/  VIADD R4, R4, 0xffffff81 ;  /* 0xffffff8104047836 */ /* 0x000fe20000000000 */
[----:B------:R-:W-:Y:S03]  /*0420*/  BSSY.RECONVERGENT B2, `(.L_x_158) ;  /* 0x0000035000027945 */ /* 0x000fe60003800200 */
        /* <DEDUP_REMOVED lines=27> */
[----:B------:R-:W-:Y:S02]  /*05e0*/  VIADD R7, R8, 0x20 ;  /* 0x0000002008077836 */ /* 0x000fe40000000000 */
[-CC-:B------:R-:W-:Y:S01]  /*05f0*/  FFMA.RM R5, R10, R6.reuse, R11.reuse ;  /* 0x000000060a057223 */ /* 0x180fe2000000400b */
[----:B------:R-:W-:Y:S02]  /*0600*/  ISETP.NE.AND P2, PT, R8, RZ, PT ;  /* 0x000000ff0800720c */ /* 0x000fe40003f45270 */
[----:B------:R-:W-:Y:S01]  /*0610*/  LOP3.LUT R4, R0, 0x7fffff, RZ, 0xc0, !PT ;  /* 0x007fffff00047812 */ /* 0x000fe200078ec0ff */
[----:B------:R-:W-:Y:S01]  /*0620*/  FFMA.RP R0, R10, R6, R11 ;  /* 0x000000060a007223 */ /* 0x000fe2000000800b */
[----:B------:R-:W-:Y:S01]  /*0630*/  IMAD.MOV R6, RZ, RZ, -R8 ;  /* 0x000000ffff067224 */ /* 0x000fe200078e0a08 */
[----:B------:R-:W-:Y:S02]  /*0640*/  ISETP.NE.AND P1, PT, R8, RZ, PT ;  /* 0x000000ff0800720c */ /* 0x000fe40003f25270 */
[----:B------:R-:W-:-:S02]  /*0650*/  LOP3.LUT R4, R4, 0x800000, RZ, 0xfc, !PT ;  /* 0x0080000004047812 */ /* 0x000fc400078efcff */
[----:B------:R-:W-:Y:S02]  /*0660*/  FSETP.NEU.FTZ.AND P0, PT, R0, R5, PT ;  /* 0x000000050000720b */ /* 0x000fe40003f1d000 */
[----:B------:R-:W-:Y:S02]  /*0670*/  SHF.L.U32 R7, R4, R7, RZ ;  /* 0x0000000704077219 */ /* 0x000fe400000006ff */
[----:B------:R-:W-:Y:S02]  /*0680*/  SEL R5, R6, RZ, P2 ;  /* 0x000000ff06057207 */ /* 0x000fe40001000000 */
[----:B------:R-:W-:Y:S02]  /*0690*/  ISETP.NE.AND P1, PT, R7, RZ, P1 ;  /* 0x000000ff0700720c */ /* 0x000fe40000f25270 */
[----:B------:R-:W-:Y:S02]  /*06a0*/  SHF.R.U32.HI R5, RZ, R5, R4 ;  /* 0x00000005ff057219 */ /* 0x000fe40000011604 */
[----:B------:R-:W-:-:S02]  /*06b0*/  PLOP3.LUT P0, PT, P0, P1, PT, 0xf8, 0x8f ;  /* 0x00000000008f781c */ /* 0x000fc40000703f70 */
[----:B------:R-:W-:Y:S02]  /*06c0*/  SHF.R.U32.HI R7, RZ, 0x1, R5 ;  /* 0x00000001ff077819 */ /* 0x000fe40000011605 */
[----:B------:R-:W-:-:S04]  /*06d0*/  SEL R0, RZ, 0x1, !P0 ;  /* 0x00000001ff007807 */ /* 0x000fc80004000000 */
[----:B------:R-:W-:-:S04]  /*06e0*/  LOP3.LUT R0, R0, 0x1, R7, 0xf8, !PT ;  /* 0x0000000100007812 */ /* 0x000fc800078ef807 */
[----:B------:R-:W-:-:S05]  /*06f0*/  LOP3.LUT R0, R0, R5, RZ, 0xc0, !PT ;  /* 0x0000000500007212 */ /* 0x000fca00078ec0ff */
[----:B------:R-:W-:-:S05]  /*0700*/  IMAD.IADD R0, R7, 0x1, R0 ;  /* 0x0000000107007824 */ /* 0x000fca00078e0200 */
[----:B------:R-:W-:Y:S01]  /*0710*/  LOP3.LUT R3, R0, R3, RZ, 0xfc, !PT ;  /* 0x0000000300037212 */ /* 0x000fe200078efcff */
[----:B------:R-:W-:Y:S06]  /*0720*/  BRA `(.L_x_161) ;  /* 0x0000000000107947 */ /* 0x000fec0003800000 */
.L_x_160:
[----:B------:R-:W-:-:S04]  /*0730*/  LOP3.LUT R3, R3, 0x80000000, RZ, 0xc0, !PT ;  /* 0x8000000003037812 */ /* 0x000fc800078ec0ff */
[----:B------:R-:W-:Y:S01]  /*0740*/  LOP3.LUT R3, R3, 0x7f800000, RZ, 0xfc, !PT ;  /* 0x7f80000003037812 */ /* 0x000fe200078efcff */
[----:B------:R-:W-:Y:S06]  /*0750*/  BRA `(.L_x_161) ;  /* 0x0000000000047947 */ /* 0x000fec0003800000 */
.L_x_159:
[----:B------:R-:W-:-:S07]  /*0760*/  IMAD R3, R5, 0x800000, R3 ;  /* 0x0080000005037824 */ /* 0x000fce00078e0203 */
.L_x_161:
[----:B------:R-:W-:Y:S05]  /*0770*/  BSYNC.RECONVERGENT B2 ;  /* 0x0000000000027941 */ /* 0x000fea0003800200 */
.L_x_158:
[----:B------:R-:W-:Y:S05]  /*0780*/  BRA `(.L_x_162) ;  /* 0x0000000000207947 */ /* 0x000fea0003800000 */
.L_x_157:
[----:B------:R-:W-:-:S04]  /*0790*/  LOP3.LUT R3, R7, 0x80000000, R6, 0x48, !PT ;  /* 0x8000000007037812 */ /* 0x000fc800078e4806 */
[----:B------:R-:W-:Y:S01]  /*07a0*/  LOP3.LUT R3, R3, 0x7f800000, RZ, 0xfc, !PT ;  /* 0x7f80000003037812 */ /* 0x000fe200078efcff */
[----:B------:R-:W-:Y:S06]  /*07b0*/  BRA `(.L_x_162) ;  /* 0x0000000000147947 */ /* 0x000fec0003800000 */
.L_x_156:
[----:B------:R-:W-:Y:S01]  /*07c0*/  LOP3.LUT R3, R7, 0x80000000, R6, 0x48, !PT ;  /* 0x8000000007037812 */ /* 0x000fe200078e4806 */
[----:B------:R-:W-:Y:S06]  /*07d0*/  BRA `(.L_x_162) ;  /* 0x00000000000c7947 */ /* 0x000fec0003800000 */
.L_x_155:
[----:B------:R-:W0:Y:S01]  /*07e0*/  MUFU.RSQ R3, -QNAN ;  /* 0xffc0000000037908 */ /* 0x000e220000001400 */
[----:B------:R-:W-:Y:S05]  /*07f0*/  BRA `(.L_x_162) ;  /* 0x0000000000047947 */ /* 0x000fea0003800000 */
.L_x_154:
[----:B------:R-:W-:-:S07]  /*0800*/  FADD.FTZ R3, R0, R3 ;  /* 0x0000000300037221 */ /* 0x000fce0000010000 */
.L_x_162:
[----:B------:R-:W-:Y:S05]  /*0810*/  BSYNC.RECONVERGENT B1 ;  /* 0x0000000000017941 */ /* 0x000fea0003800200 */
.L_x_152:
[----:B0-----:R-:W-:Y:S02]  /*0820*/  IMAD.MOV.U32 R5, RZ, RZ, R3 ;  /* 0x000000ffff057224 */ /* 0x001fe400078e0003 */
[----:B------:R-:W-:-:S04]  /*0830*/  IMAD.MOV.U32 R3, RZ, RZ, 0x0 ;  /* 0x00000000ff037424 */ /* 0x000fc800078e00ff */
[----:B------:R-:W-:Y:S05]  /*0840*/  RET.REL.NODEC R2 `(_Z15mean_fwd_kernelPfS_i) ;  /* 0xfffffff402ec7950 */ /* 0x000fea0003c3ffff */
.L_x_163:
        /* <DEDUP_REMOVED lines=11> */
.L_x_544:


//--------------------- .text._Z14sum_bwd_kernelPfS_i --------------------------
	.section	.text._Z14sum_bwd_kernelPfS_i,"ax",@progbits
	.align	128
        .global         _Z14sum_bwd_kernelPfS_i
        .type           _Z14sum_bwd_kernelPfS_i,@function
        .size           _Z14sum_bwd_kernelPfS_i,(.L_x_569 - _Z14sum_bwd_kernelPfS_i)
        .other          _Z14sum_bwd_kernelPfS_i,@"STO_CUDA_ENTRY STV_DEFAULT"
_Z14sum_bwd_kernelPfS_i:
.text._Z14sum_bwd_kernelPfS_i:
        /* <DEDUP_REMOVED lines=11> */
[----:B0-----:R-:W2:Y:S01]  /*00b0*/  LDG.E R5, desc[UR4][R4.64] ;  /* 0x0000000404057981 */ /* 0x001ea2000c1e1900 */
[----:B-1----:R-:W-:-:S05]  /*00c0*/  IMAD.WIDE R2, R7, 0x4, R2 ;  /* 0x0000000407027825 */ /* 0x002fca00078e0202 */
[----:B--2---:R-:W-:Y:S01]  /*00d0*/  REDG.E.ADD.F32.FTZ.RN.STRONG.GPU desc[UR4][R2.64], R5 ;  /* 0x00000005020079a6 */ /* 0x004fe2000c12f304 */
[----:B------:R-:W-:Y:S05]  /*00e0*/  EXIT ;  /* 0x000000000000794d */ /* 0x000fea0003800000 */
.L_x_164:
        /* <DEDUP_REMOVED lines=9> */
.L_x_569:


//--------------------- .text._Z14sum_fwd_kernelPfS_i --------------------------
	.section	.text._Z14sum_fwd_kernelPfS_i,"ax",@progbits
	.align	128
        .global         _Z14sum_fwd_kernelPfS_i
        .type           _Z14sum_fwd_kernelPfS_i,@function
        .size           _Z14sum_fwd_kernelPfS_i,(.L_x_570 - _Z14sum_fwd_kernelPfS_i)
        .other          _Z14sum_fwd_kernelPfS_i,@"STO_CUDA_ENTRY STV_DEFAULT"
_Z14sum_fwd_kernelPfS_i:
.text._Z14sum_fwd_kernelPfS_i:
        /* <DEDUP_REMOVED lines=10> */
[----:B0-----:R-:W-:-:S06]  /*00a0*/  IMAD.WIDE R2, R5, 0x4, R2 ;  /* 0x0000000405027825 */ /* 0x001fcc00078e0202 */
[----:B-1----:R-:W2:Y:S01]  /*00b0*/  LDG.E R3, desc[UR4][R2.64] ;  /* 0x0000000402037981 */ /* 0x002ea2000c1e1900 */
[----:B------:R-:W2:Y:S03]  /*00c0*/  LDC.64 R4, c[0x0][0x388] ;  /* 0x0000e200ff047b82 */ /* 0x000ea60000000a00 */
[----:B--2---:R-:W-:Y:S01]  /*00d0*/  REDG.E.ADD.F32.FTZ.RN.STRONG.GPU desc[UR4][R4.64], R3 ;  /* 0x00000003040079a6 */ /* 0x004fe2000c12f304 */
[----:B------:R-:W-:Y:S05]  /*00e0*/  EXIT ;  /* 0x000000000000794d */ /* 0x000fea0003800000 */
.L_x_165:
        /* <DEDUP_REMOVED lines=9> */
.L_x_570:


//--------------------- .text._Z26compute_cost_matrix_kernelPfS_S_ii --------------------------
	.section	.text._Z26compute_cost_matrix_kernelPfS_S_ii,"ax",@progbits
	.align	128
        .global         _Z26compute_cost_matrix_kernelPfS_S_ii
        .type           _Z26compute_cost_matrix_kernelPfS_S_ii,@function
        .size           _Z26compute_cost_matrix_kernelPfS_S_ii,(.L_x_571 - _Z26compute_cost_matrix_kernelPfS_S_ii)
        .other          _Z26compute_cost_matrix_kernelPfS_S_ii,@"STO_CUDA_ENTRY STV_DEFAULT"
_Z26compute_cost_matrix_kernelPfS_S_ii:
.text._Z26compute_cost_matrix_kernelPfS_S_ii:
[----:B------:R-:W-:Y:S01]  /*0000*/  LDC R1, c[0x0][0x37c] ;  /* 0x0000df00ff017b82 */ /* 0x000fe20000000800 */
[----:B------:R-:W0:Y:S07]  /*0010*/  S2R R2, SR_TID.X ;  /* 0x0000000000027919 */ /* 0x000e2e0000002100 */
[----:B------:R-:W1:Y:S01]  /*0020*/  LDC R0, c[0x0][0x364] ;  /* 0x0000d900ff007b82 */ /* 0x000e620000000800 */
[----:B------:R-:W2:Y:S01]  /*0030*/  LDCU.64 UR6, c[0x0][0x398] ;  /* 0x00007300ff0677ac */ /* 0x000ea20008000a00 */
[----:B------:R-:W1:Y:S06]  /*0040*/  S2R R3, SR_TID.Y ;  /* 0x0000000000037919 */ /* 0x000e6c0000002200 */
[----:B------:R-:W0:Y:S08]  /*0050*/  S2UR UR5, SR_CTAID.X ;  /* 0x00000000000579c3 */ /* 0x000e300000002500 */
[----:B------:R-:W0:Y:S08]  /*0060*/  LDC R9, c[0x0][0x360] ;  /* 0x0000d800ff097b82 */ /* 0x000e300000000800 */
[----:B------:R-:W1:Y:S01]  /*0070*/  S2UR UR4, SR_CTAID.Y ;  /* 0x00000000000479c3 */ /* 0x000e620000002600 */
[----:B0-----:R-:W-:-:S05]  /*0080*/  IMAD R9, R9, UR5, R2 ;  /* 0x0000000509097c24 */ /* 0x001fca000f8e0202 */
[----:B--2---:R-:W-:Y:S01]  /*0090*/  ISETP.GE.AND P0, PT, R9, UR7, PT ;  /* 0x0000000709007c0c */ /* 0x004fe2000bf06270 */
[----:B-1----:R-:W-:-:S05]  /*00a0*/  IMAD R0, R0, UR4, R3 ;  /* 0x0000000400007c24 */ /* 0x002fca000f8e0203 */
[----:B------:R-:W-:-:S13]  /*00b0*/  ISETP.GE.OR P0, PT, R0, UR6, P0 ;  /* 0x0000000600007c0c */ /* 0x000fda0008706670 */
[----:B------:R-:W-:Y:S05]  /*00c0*/  @P0 EXIT ;  /* 0x000000000000094d */ /* 0x000fea0003800000 */
[----:B------:R-:W0:Y:S01]  /*00d0*/  LDC.64 R4, c[0x0][0x380] ;  /* 0x0000e000ff047b82 */ /* 0x000e220000000a00 */
[----:B------:R-:W1:Y:S01]  /*00e0*/  LDCU.64 UR4, c[0x0][0x358] ;  /* 0x00006b00ff0477ac */ /* 0x000e620008000a00 */
[----:B------:R-:W-:Y:S02]  /*00f0*/  SHF.L.U32 R11, R0, 0x2, RZ ;  /* 0x00000002000b7819 */ /* 0x000fe400000006ff */
[----:B------:R-:W-:-:S04]  /*0100*/  SHF.L.U32 R3, R9, 0x2, RZ ;  /* 0x0000000209037819 */ /* 0x000fc800000006ff */
[----:B------:R-:W2:Y:S01]  /*0110*/  LDC.64 R6, c[0x0][0x388] ;  /* 0x0000e200ff067b82 */ /* 0x000ea20000000a00 */
[----:B0-----:R-:W-:-:S05]  /*0120*/  IMAD.WIDE.U32 R4, R11, 0x4, R4 ;  /* 0x000000040b047825 */ /* 0x001fca00078e0004 */
[----:B-1----:R-:W3:Y:S01]  /*0130*/  LDG.E R8, desc[UR4][R4.64] ;  /* 0x0000000404087981 */ /* 0x002ee2000c1e1900 */
[----:B--2---:R-:W-:-:S03]  /*0140*/  IMAD.WIDE R6, R3, 0x4, R6 ;  /* 0x0000000403067825 */ /* 0x004fc600078e0206 */
[----:B------:R-:W2:Y:S01]  /*0150*/  LDG.E R10, desc[UR4][R4.64+0x4] ;  /* 0x00000404040a7981 */ /* 0x000ea2000c1e1900 */
[----:B------:R-:W0:Y:S03]  /*0160*/  LDC.64 R2, c[0x0][0x390] ;  /* 0x0000e400ff027b82 */ /* 0x000e260000000a00 */
[----:B------:R-:W3:Y:S04]  /*0170*/  LDG.E R11, desc[UR4][R6.64] ;  /* 0x00000004060b7981 */ /* 0x000ee8000c1e1900 */
[----:B------:R-:W2:Y:S04]  /*0180*/  LDG.E R13, desc[UR4][R6.64+0x4] ;  /* 0x00000404060d7981 */ /* 0x000ea8000c1e1900 */
[----:B------:R-:W4:Y:S04]  /*0190*/  LDG.E R12, desc[UR4][R4.64+0x8] ;  /* 0x00000804040c7981 */ /* 0x000f28000c1e1900 */
[----:B------:R-:W4:Y:S04]  /*01a0*/  LDG.E R15, desc[UR4][R6.64+0x8] ;  /* 0x00000804060f7981 */ /* 0x000f28000c1e1900 */
[----:B------:R-:W5:Y:S04]  /*01b0*/  LDG.E R14, desc[UR4][R4.64+0xc] ;  /* 0x00000c04040e7981 */ /* 0x000f68000c1e1900 */
[----:B------:R-:W5:Y:S01]  /*01c0*/  LDG.E R17, desc[UR4][R6.64+0xc] ;  /* 0x00000c0406117981 */ /* 0x000f62000c1e1900 */
[----:B------:R-:W-:-:S04]  /*01d0*/  IMAD R9, R0, UR7, R9 ;  /* 0x0000000700097c24 */ /* 0x000fc8000f8e0209 */
[----:B0-----:R-:W-:-:S04]  /*01e0*/  IMAD.WIDE R2, R9, 0x4, R2 ;  /* 0x0000000409027825 */ /* 0x001fc800078e0202 */
[----:B---3--:R-:W-:Y:S01]  /*01f0*/  FADD R8, R8, -R11 ;  /* 0x8000000b08087221 */ /* 0x008fe20000000000 */
[----:B--2---:R-:W-:-:S03]  /*0200*/  FADD R13, R10, -R13 ;  /* 0x8000000d0a0d7221 */ /* 0x004fc60000000000 */
[----:B------:R-:W-:-:S04]  /*0210*/  FADD R8, RZ, |R8| ;  /* 0x40000008ff087221 */ /* 0x000fc80000000000 */
[----:B------:R-:W-:Y:S01]  /*0220*/  FADD R8, R8, |R13| ;  /* 0x4000000d08087221 */ /* 0x000fe20000000000 */
[----:B----4-:R-:W-:-:S04]  /*0230*/  FADD R15, R12, -R15 ;  /* 0x8000000f0c0f7221 */ /* 0x010fc80000000000 */
[----:B------:R-:W-:Y:S01]  /*0240*/  FADD R8, R8, |R15| ;  /* 0x4000000f08087221 */ /* 0x000fe20000000000 */
[----:B-----5:R-:W-:-:S04]  /*0250*/  FADD R17, R14, -R17 ;  /* 0x800000110e117221 */ /* 0x020fc80000000000 */
[----:B------:R-:W-:-:S05]  /*0260*/  FADD R17, R8, |R17| ;  /* 0x4000001108117221 */ /* 0x000fca0000000000 */
[----:B------:R-:W-:Y:S01]  /*0270*/  STG.E desc[UR4][R2.64], R17 ;  /* 0x0000001102007986 */ /* 0x000fe2000c101904 */
[----:B------:R-:W-:Y:S05]  /*0280*/  EXIT ;  /* 0x000000000000794d */ /* 0x000fea0003800000 */
.L_x_166:
        /* <DEDUP_REMOVED lines=15> */
.L_x_571:


//--------------------- .text._Z7abs_bwdPfS_S_i   --------------------------
	.section	.text._Z7abs_bwdPfS_S_i,"ax",@progbits
	.align	128
        .global         _Z7abs_bwdPfS_S_i
        .type           _Z7abs_bwdPfS_S_i,@function
        .size           _Z7abs_bwdPfS_S_i,(.L_x_572 - _Z7abs_bwdPfS_S_i)
        .other          _Z7abs_bwdPfS_S_i,@"STO_CUDA_ENTRY STV_DEFAULT"
_Z7abs_bwdPfS_S_i:
.text._Z7abs_bwdPfS_S_i:
        /* <DEDUP_REMOVED lines=9> */
[----:B------:R-:W1:Y:S07]  /*0090*/  LDCU.64 UR4, c[0x0][0x358] ;  /* 0x00006b00ff0477ac */ /* 0x000e6e0008000a00 */
[----:B------:R-:W2:Y:S08]  /*00a0*/  LDC.64 R6, c[0x0][0x388] ;  /* 0x0000e200ff067b82 */ /* 0x000eb00000000a00 */
[----:B------:R-:W3:Y:S01]  /*00b0*/  LDC.64 R4, c[0x0][0x390] ;  /* 0x0000e400ff047b82 */ /* 0x000ee20000000a00 */
[----:B0-----:R-:W-:-:S06]  /*00c0*/  IMAD.WIDE R2, R9, 0x4, R2 ;  /* 0x0000000409027825 */ /* 0x001fcc00078e0202 */
[----:B-1----:R-:W4:Y:S01]  /*00d0*/  LDG.E R2, desc[UR4][R2.64] ;  /* 0x0000000402027981 */ /* 0x002f22000c1e1900 */
[----:B--2---:R-:W-:-:S06]  /*00e0*/  IMAD.WIDE R6, R9, 0x4, R6 ;  /* 0x0000000409067825 */ /* 0x004fcc00078e0206 */
[----:B------:R-:W2:Y:S01]  /*00f0*/  LDG.E R7, desc[UR4][R6.64] ;  /* 0x0000000406077981 */ /* 0x000ea2000c1e1900 */
[----:B---3--:R-:W-:Y:S01]  /*0100*/  IMAD.WIDE R4, R9, 0x4, R4 ;  /* 0x0000000409047825 */ /* 0x008fe200078e0204 */
[----:B----4-:R-:W-:-:S04]  /*0110*/  FSETP.LT.AND P0, PT, R2, RZ, PT ;  /* 0x000000ff0200720b */ /* 0x010fc80003f01000 */
[----:B------:R-:W-:Y:S02]  /*0120*/  SEL R0, RZ, 0xffffffff, !P0 ;  /* 0xffffffffff007807 */ /* 0x000fe40004000000 */
[----:B------:R-:W-:Y:S02]  /*0130*/  FSETP.GT.AND P0, PT, R2, RZ, PT ;  /* 0x000000ff0200720b */ /* 0x000fe40003f04000 */
[----:B------:R-:W-:-:S04]  /*0140*/  I2FP.F32.S32 R0, R0 ;  /* 0x0000000000007245 */ /* 0x000fc80000201400 */
[----:B------:R-:W-:-:S05]  /*0150*/  FSEL R0, R0, 1, !P0 ;  /* 0x3f80000000007808 */ /* 0x000fca0004000000 */
[----:B--2---:R-:W-:-:S05]  /*0160*/  FMUL R9, R0, R7 ;  /* 0x0000000700097220 */ /* 0x004fca0000400000 */
[----:B------:R-:W-:Y:S01]  /*0170*/  REDG.E.ADD.F32.FTZ.RN.STRONG.GPU desc[UR4][R4.64], R9 ;  /* 0x00000009040079a6 */ /* 0x000fe2000c12f304 */
[----:B------:R-:W-:Y:S05]  /*0180*/  EXIT ;  /* 0x000000000000794d */ /* 0x000fea0003800000 */
.L_x_167:
        /* <DEDUP_REMOVED lines=15> */
.L_x_572:


//--------------------- .text._Z7abs_fwdPfS_i     --------------------------
	.section	.text._Z7abs_fwdPfS_i,"ax",@progbits
	.align	128
        .global         _Z7abs_fwdPfS_i
        .type           _Z7abs_fwdPfS_i,@function
        .size           _Z7abs_fwdPfS_i,(.L_x_573 - _Z7abs_fwdPfS_i)
        .other          _Z7abs_fwdPfS_i,@"STO_CUDA_ENTRY STV_DEFAULT"
_Z7abs_fwdPfS_i:
.text._Z7abs_fwdPfS_i:
        /* <DEDUP_REMOVED lines=10> */
[----:B------:R-:W2:Y:S01]  /*00a0*/  LDC.64 R4, c[0x0][0x388] ;  /* 0x0000e200ff047b82 */ /* 0x000ea20000000a00 */
[----:B0-----:R-:W-:-:S06]  /*00b0*/  IMAD.WIDE R2, R7, 0x4, R2 ;  /* 0x0000000407027825 */ /* 0x001fcc00078e0202 */
[----:B-1----:R-:W3:Y:S01]  /*00c0*/  LDG.E R2, desc[UR4][R2.64] ;  /* 0x0000000402027981 */ /* 0x002ee2000c1e1900 */
[----:B--2---:R-:W-:-:S04]  /*00d0*/  IMAD.WIDE R4, R7, 0x4, R4 ;  /* 0x0000000407047825 */ /* 0x004fc800078e0204 */
[----:B---3--:R-:W-:-:S05]  /*00e0*/  FADD R7, |R2|, -RZ ;  /* 0x800000ff02077221 */ /* 0x008fca0000000200 */
[----:B------:R-:W-:Y:S01]  /*00f0*/  STG.E desc[UR4][R4.64], R7 ;  /* 0x0000000704007986 */ /* 0x000fe2000c101904 */
[----:B------:R-:W-:Y:S05]  /*0100*/  EXIT ;  /* 0x000000000000794d */ /* 0x000fea0003800000 */
.L_x_168:
        /* <DEDUP_REMOVED lines=15> */
.L_x_573:


//--------------------- .text._Z16slice_bwd_kernelPfS_ii --------------------------
	.section	.text._Z16slice_bwd_kernelPfS_ii,"ax",@progbits
	.align	128
        .global         _Z16slice_bwd_kernelPfS_ii
        .type           _Z16slice_bwd_kernelPfS_ii,@function
        .size           _Z16slice_bwd_kernelPfS_ii,(.L_x_574 - _Z16slice_bwd_kernelPfS_ii)
        .other          _Z16slice_bwd_kernelPfS_ii,@"STO_CUDA_ENTRY STV_DEFAULT"
_Z16slice_bwd_kernelPfS_ii:
.text._Z16slice_bwd_kernelPfS_ii:
        /* <DEDUP_REMOVED lines=10> */
[----:B------:R-:W2:Y:S06]  /*00a0*/  LDCU UR6, c[0x0][0x390] ;  /* 0x00007200ff0677ac */ /* 0x000eac0008000800 */
[----:B------:R-:W3:Y:S01]  /*00b0*/  LDC.64 R2, c[0x0][0x380] ;  /* 0x0000e000ff027b82 */ /* 0x000ee20000000a00 */
[----:B0-----:R-:W-:-:S06]  /*00c0*/  IMAD.WIDE R4, R7, 0x4, R4 ;  /* 0x0000000407047825 */ /* 0x001fcc00078e0204 */
[----:B-1----:R-:W4:Y:S01]  /*00d0*/  LDG.E R5, desc[UR4][R4.64] ;  /* 0x0000000404057981 */ /* 0x002f22000c1e1900 */
[----:B--2---:R-:W-:-:S05]  /*00e0*/  IADD3 R7, PT, PT, R7, UR6, RZ ;  /* 0x0000000607077c10 */ /* 0x004fca000fffe0ff */
[----:B---3--:R-:W-:-:S05]  /*00f0*/  IMAD.WIDE R2, R7, 0x4, R2 ;  /* 0x0000000407027825 */ /* 0x008fca00078e0202 */
[----:B----4-:R-:W-:Y:S01]  /*0100*/  REDG.E.ADD.F32.FTZ.RN.STRONG.GPU desc[UR4][R2.64], R5 ;  /* 0x00000005020079a6 */ /* 0x010fe2000c12f304 */
[----:B------:R-:W-:Y:S05]  /*0110*/  EXIT ;  /* 0x000000000000794d */ /* 0x000fea0003800000 */
.L_x_169:
        /* <DEDUP_REMOVED lines=14> */
.L_x_574:


//--------------------- .text._Z16slice_fwd_kernelPfS_ii --------------------------
	.section	.text._Z16slice_fwd_kernelPfS_ii,"ax",@progbits
	.align	128
        .global         _Z16slice_fwd_kernelPfS_ii
        .type           _Z16slice_fwd_kernelPfS_ii,@function
        .size           _Z16slice_fwd_kernelPfS_ii,(.L_x_575 - _Z16slice_fwd_kernelPfS_ii)
        .other          _Z16slice_fwd_kernelPfS_ii,@"STO_CUDA_ENTRY STV_DEFAULT"
_Z16slice_fwd_kernelPfS_ii:
.text._Z16slice_fwd_kernelPfS_ii:
        /* <DEDUP_REMOVED lines=9> */
[----:B------:R-:W1:Y:S01]  /*0090*/  LDCU UR6, c[0x0][0x390] ;  /* 0x00007200ff0677ac */ /* 0x000e620008000800 */
[----:B------:R-:W2:Y:S01]  /*00a0*/  LDCU.64 UR4, c[0x0][0x358] ;  /* 0x00006b00ff0477ac */ /* 0x000ea20008000a00 */
[----:B-1----:R-:W-:-:S05]  /*00b0*/  IADD3 R5, PT, PT, R7, UR6, RZ ;  /* 0x0000000607057c10 */ /* 0x002fca000fffe0ff */
[----:B0-----:R-:W-:Y:S02]  /*00c0*/  IMAD.WIDE R2, R5, 0x4, R2 ;  /* 0x0000000405027825 */ /* 0x001fe400078e0202 */
[----:B------:R-:W0:Y:S04]  /*00d0*/  LDC.64 R4, c[0x0][0x388] ;  /* 0x0000e200ff047b82 */ /* 0x000e280000000a00 */
[----:B--2---:R-:W2:Y:S01]  /*00e0*/  LDG.E R3, desc[UR4][R2.64] ;  /* 0x0000000402037981 */ /* 0x004ea2000c1e1900 */
[----:B0-----:R-:W-:-:S05]  /*00f0*/  IMAD.WIDE R4, R7, 0x4, R4 ;  /* 0x0000000407047825 */ /* 0x001fca00078e0204 */
[----:B--2---:R-:W-:Y:S01]  /*0100*/  STG.E desc[UR4][R4.64], R3 ;  /* 0x0000000304007986 */ /* 0x004fe2000c101904 */
[----:B------:R-:W-:Y:S05]  /*0110*/  EXIT ;  /* 0x000000000000794d */ /* 0x000fea0003800000 */
.L_x_170:
        /* <DEDUP_REMOVED lines=14> */
.L_x_575:


//--------------------- .text._Z17clip_grads_kernelPffi --------------------------
	.section	.text._Z17clip_grads_kernelPffi,"ax",@progbits
	.align	128
        .global         _Z17clip_grads_kernelPffi
        .type           _Z17clip_grads_kernelPffi,@function
        .size           _Z17clip_grads_kernelPffi,(.L_x_576 - _Z17clip_grads_kernelPffi)
        .other          _Z17clip_grads_kernelPffi,@"STO_CUDA_ENTRY STV_DEFAULT"
_Z17clip_grads_kernelPffi:
.text._Z17clip_grads_kernelPffi:
        /* <DEDUP_REMOVED lines=11> */
[----:B------:R-:W0:Y:S01]  /*00b0*/  LDC R5, c[0x0][0x388] ;  /* 0x0000e200ff057b82 */ /* 0x000e220000000800 */
[----:B-1----:R-:W0:Y:S02]  /*00c0*/  LDG.E R0, desc[UR4][R2.64] ;  /* 0x0000000402007981 */ /* 0x002e24000c1e1900 */
[----:B0-----:R-:W-:-:S13]  /*00d0*/  FSETP.GT.AND P0, PT, R0, R5, PT ;  /* 0x000000050000720b */ /* 0x001fda0003f04000 */
[----:B------:R0:W-:Y:S01]  /*00e0*/  @P0 STG.E desc[UR4][R2.64], R5 ;  /* 0x0000000502000986 */ /* 0x0001e2000c101904 */
[----:B------:R-:W-:Y:S05]  /*00f0*/  @P0 EXIT ;  /* 0x000000000000094d */ /* 0x000fea0003800000 */
[----:B------:R-:W-:-:S13]  /*0100*/  FSETP.GEU.AND P0, PT, R0, -R5, PT ;  /* 0x800000050000720b */ /* 0x000fda0003f0e000 */
[----:B------:R-:W-:Y:S05]  /*0110*/  @P0 EXIT ;  /* 0x000000000000094d */ /* 0x000fea0003800000 */
[----:B0-----:R-:W-:-:S05]  /*0120*/  FADD R5, -R5, -RZ ;  /* 0x800000ff05057221 */ /* 0x001fca0000000100 */
[----:B------:R-:W-:Y:S01]  /*0130*/  STG.E desc[UR4][R2.64], R5 ;  /* 0x0000000502007986 */ /* 0x000fe2000c101904 */
[----:B------:R-:W-:Y:S05]  /*0140*/  EXIT ;  /* 0x000000000000794d */ /* 0x000fea0003800000 */
.L_x_171:
        /* <DEDUP_REMOVED lines=11> */
.L_x_576:


//--------------------- .text._Z11adam_kernelPfS_S_S_iiffff --------------------------
	.section	.text._Z11adam_kernelPfS_S_S_iiffff,"ax",@progbits
	.align	128
        .global         _Z11adam_kernelPfS_S_S_iiffff
        .type           _Z11adam_kernelPfS_S_S_iiffff,@function
        .size           _Z11adam_kernelPfS_S_S_iiffff,(.L_x_546 - _Z11adam_kernelPfS_S_S_iiffff)
        .other          _Z11adam_kernelPfS_S_S_iiffff,@"STO_CUDA_ENTRY STV_DEFAULT"
_Z11adam_kernelPfS_S_S_iiffff:
.text._Z11adam_kernelPfS_S_S_iiffff:
        /* <DEDUP_REMOVED lines=11> */
[----:B------:R-:W3:Y:S08]  /*00b0*/  LDC.64 R8, c[0x0][0x388] ;  /* 0x0000e200ff087b82 */ /* 0x000ef00000000a00 */
[----:B------:R-:W4:Y:S01]  /*00c0*/  LDC R3, c[0x0][0x3ac] ;  /* 0x0000eb00ff037b82 */ /* 0x000f220000000800 */
[----:B0-----:R-:W-:-:S07]  /*00d0*/  IMAD.WIDE R6, R4, 0x4, R6 ;  /* 0x0000000404067825 */ /* 0x001fce00078e0206 */
[----:B------:R-:W0:Y:S01]  /*00e0*/  LDC.64 R10, c[0x0][0x398] ;  /* 0x0000e600ff0a7b82 */ /* 0x000e220000000a00 */
[----:B-1----:R-:W2:Y:S01]  /*00f0*/  LDG.E R0, desc[UR4][R6.64] ;  /* 0x0000000406007981 */ /* 0x002ea2000c1e1900 */
[----:B---3--:R-:W-:-:S06]  /*0100*/  IMAD.WIDE R8, R4, 0x4, R8 ;  /* 0x0000000404087825 */ /* 0x008fcc00078e0208 */
[----:B------:R-:W1:Y:S01]  /*0110*/  LDC R15, c[0x0][0x3b0] ;  /* 0x0000ec00ff0f7b82 */ /* 0x000e620000000800 */
[----:B------:R-:W3:Y:S01]  /*0120*/  LDG.E R8, desc[UR4][R8.64] ;  /* 0x0000000408087981 */ /* 0x000ee2000c1e1900 */
[----:B----4-:R-:W-:Y:S01]  /*0130*/  FADD R2, -R3, 1 ;  /* 0x3f80000003027421 */ /* 0x010fe20000000100 */
[----:B0-----:R-:W-:-:S04]  /*0140*/  IMAD.WIDE R10, R4, 0x4, R10 ;  /* 0x00000004040a7825 */ /* 0x001fc800078e020a */
[----:B--2---:R-:W-:-:S04]  /*0150*/  FMUL R5, R0, R3 ;  /* 0x0000000300057220 */ /* 0x004fc80000400000 */
[----:B---3--:R-:W-:-:S05]  /*0160*/  FFMA R5, R8, R2, R5 ;  /* 0x0000000208057223 */ /* 0x008fca0000000005 */
[----:B------:R0:W-:Y:S04]  /*0170*/  STG.E desc[UR4][R6.64], R5 ;  /* 0x0000000506007986 */ /* 0x0001e8000c101904 */
[----:B------:R-:W2:Y:S01]  /*0180*/  LDG.E R0, desc[UR4][R10.64] ;  /* 0x000000040a007981 */ /* 0x000ea2000c1e1900 */
[----:B-1----:R-:W-:Y:S01]  /*0190*/  FADD R13, -R15, 1 ;  /* 0x3f8000000f0d7421 */ /* 0x002fe20000000100 */
[----:B------:R-:W-:Y:S01]  /*01a0*/  FMUL R8, R8, R8 ;  /* 0x0000000808087220 */ /* 0x000fe20000400000 */
[----:B------:R-:W-:Y:S01]  /*01b0*/  FSETP.GEU.AND P0, PT, |R3|, 1.175494350822287508e-38, PT ;  /* 0x008000000300780b */ /* 0x000fe20003f0e200 */
[----:B--2---:R-:W-:-:S04]  /*01c0*/  FMUL R0, R0, R15 ;  /* 0x0000000f00007220 */ /* 0x004fc80000400000 */
[----:B------:R-:W-:Y:S01]  /*01d0*/  FFMA R0, R13, R8, R0 ;  /* 0x000000080d007223 */ /* 0x000fe20000000000 */
[----:B------:R-:W-:-:S05]  /*01e0*/  FMUL R8, |R3|, 16777216 ;  /* 0x4b80000003087820 */ /* 0x000fca0000400200 */
[----:B------:R-:W-:-:S04]  /*01f0*/  FSEL R8, R8, |R3|, !P0 ;  /* 0x4000000308087208 */ /* 0x000fc80004000000 */
[----:B0-----:R-:W-:-:S04]  /*0200*/  IADD3 R5, PT, PT, R8, -0x3f3504f3, RZ ;  /* 0xc0cafb0d08057810 */ /* 0x001fc80007ffe0ff */
[----:B------:R-:W-:-:S04]  /*0210*/  LOP3.LUT R9, R5, 0xff800000, RZ, 0xc0, !PT ;  /* 0xff80000005097812 */ /* 0x000fc800078ec0ff */
[----:B------:R-:W-:-:S05]  /*0220*/  IADD3 R8, PT, PT, R8, -R9, RZ ;  /* 0x8000000908087210 */ /* 0x000fca0007ffe0ff */
[----:B------:R-:W-:-:S06]  /*0230*/  FADD R12, R8, 1 ;  /* 0x3f800000080c7421 */ /* 0x000fcc0000000000 */
[----:B------:R-:W0:Y:S01]  /*0240*/  MUFU.RCP R12, R12 ;  /* 0x0000000c000c7308 */ /* 0x000e220000001000 */
[----:B------:R-:W-:Y:S01]  /*0250*/  FADD R8, R8, -1 ;  /* 0xbf80000008087421 */ /* 0x000fe20000000000 */
[----:B------:R1:W-:Y:S01]  /*0260*/  STG.E desc[UR4][R10.64], R0 ;  /* 0x000000000a007986 */ /* 0x0003e2000c101904 */
[----:B------:R-:W-:-:S03]  /*0270*/  FSEL R5, RZ, -24, P0 ;  /* 0xc1c00000ff057808 */ /* 0x000fc60000000000 */
[----:B------:R2:W5:Y:S01]  /*0280*/  LDG.E R2, desc[UR4][R6.64] ;  /* 0x0000000406027981 */ /* 0x000562000c1e1900 */
[----:B-1----:R-:W-:Y:S01]  /*0290*/  FADD R11, R8, R8 ;  /* 0x00000008080b7221 */ /* 0x002fe20000000000 */
[----:B------:R-:W-:Y:S01]  /*02a0*/  HFMA2 R10, -RZ, RZ, 0.771484375, 0.21533203125 ;  /* 0x3a2c32e4ff0a7431 */ /* 0x000fe200000001ff */
[----:B--2---:R-:W-:Y:S02]  /*02b0*/  I2FP.F32.S32 R6, R9 ;  /* 0x0000000900067245 */ /* 0x004fe40000201400 */
[----:B0-----:R-:W-:-:S03]  /*02c0*/  FMUL R11, R12, R11 ;  /* 0x0000000b0c0b7220 */ /* 0x001fc60000400000 */
[----:B------:R-:W-:Y:S01]  /*02d0*/  FFMA R6, R6, 1.1920928955078125e-07, R5 ;  /* 0x3400000006067823 */ /* 0x000fe20000000005 */
[----:B------:R-:W-:Y:S01]  /*02e0*/  FADD R7, R8, -R11 ;  /* 0x8000000b08077221 */ /* 0x000fe20000000000 */
[----:B------:R-:W-:-:S03]  /*02f0*/  FMUL R5, R11, R11 ;  /* 0x0000000b0b057220 */ /* 0x000fc60000400000 */
[----:B------:R-:W-:Y:S01]  /*0300*/  FADD R9, R7, R7 ;  /* 0x0000000707097221 */ /* 0x000fe20000000000 */
[----:B------:R-:W-:Y:S01]  /*0310*/  FFMA R7, R11, 1.4426950216293334961, R6 ;  /* 0x3fb8aa3b0b077823 */ /* 0x000fe20000000006 */
[C---:B------:R-:W-:Y:S02]  /*0320*/  FFMA R10, R5.reuse, R10, 0.0032181653659790754318 ;  /* 0x3b52e7db050a7423 */ /* 0x040fe4000000000a */
[----:B------:R-:W-:Y:S01]  /*0330*/  FFMA R9, R8, -R11, R9 ;  /* 0x8000000b08097223 */ /* 0x000fe20000000009 */
[----:B------:R-:W-:Y:S01]  /*0340*/  FADD R6, R6, -R7 ;  /* 0x8000000706067221 */ /* 0x000fe20000000000 */
[----:B------:R-:W-:Y:S02]  /*0350*/  FFMA R10, R5, R10, 0.018033718690276145935 ;  /* 0x3c93bb73050a7423 */ /* 0x000fe4000000000a */
[----:B------:R-:W-:Y:S01]  /*0360*/  FMUL R9, R12, R9 ;  /* 0x000000090c097220 */ /* 0x000fe20000400000 */
[----:B------:R-:W-:Y:S01]  /*0370*/  FFMA R6, R11, 1.4426950216293334961, R6 ;  /* 0x3fb8aa3b0b067823 */ /* 0x000fe20000000006 */
[----:B------:R-:W-:-:S03]  /*0380*/  FFMA R10, R5, R10, 0.12022458761930465698 ;  /* 0x3df6384f050a7423 */ /* 0x000fc6000000000a */
[----:B------:R-:W-:Y:S01]  /*0390*/  FFMA R6, R9, 1.4426950216293334961, R6 ;  /* 0x3fb8aa3b09067823 */ /* 0x000fe20000000006 */
[----:B------:R-:W-:-:S03]  /*03a0*/  FMUL R10, R5, R10 ;  /* 0x0000000a050a7220 */ /* 0x000fc60000400000 */
[----:B------:R-:W-:Y:S01]  /*03b0*/  FFMA R6, R11, 1.9251366722983220825e-08, R6 ;  /* 0x32a55e340b067823 */ /* 0x000fe20000000006 */
[----:B------:R-:W-:Y:S01]  /*03c0*/  FMUL R5, R10, 3 ;  /* 0x404000000a057820 */ /* 0x000fe20000400000 */
[----:B------:R-:W-:-:S03]  /*03d0*/  I2FP.F32.S32 R12, UR6 ;  /* 0x00000006000c7c45 */ /* 0x000fc60008201400 */
[----:B------:R-:W-:-:S04]  /*03e0*/  FFMA R6, R9, R5, R6 ;  /* 0x0000000509067223 */ /* 0x000fc80000000006 */
[----:B------:R-:W-:Y:S01]  /*03f0*/  FFMA R10, R11, R10, R6 ;  /* 0x0000000a0b0a7223 */ /* 0x000fe20000000006 */
[----:B------:R-:W-:-:S03]  /*0400*/  FADD R6, R12, 1 ;  /* 0x3f8000000c067421 */ /* 0x000fc60000000000 */
[----:B------:R-:W-:-:S04]  /*0410*/  FADD R8, R7, R10 ;  /* 0x0000000a07087221 */ /* 0x000fc80000000000 */
[----:B------:R-:W-:-:S04]  /*0420*/  FMUL R5, R6, R8 ;  /* 0x0000000806057220 */ /* 0x000fc80000400000 */
[----:B------:R-:W0:Y:S01]  /*0430*/  FRND R14, R5 ;  /* 0x00000005000e7307 */ /* 0x000e220000201000 */
[----:B------:R-:W-:Y:S01]  /*0440*/  FADD R7, -R7, R8 ;  /* 0x0000000807077221 */ /* 0x000fe20000000100 */
[----:B------:R-:W-:-:S03]  /*0450*/  FFMA R8, R6, R8, -R5 ;  /* 0x0000000806087223 */ /* 0x000fc60000000805 */
[----:B------:R-:W-:-:S04]  /*0460*/  FADD R7, R10, -R7 ;  /* 0x800000070a077221 */ /* 0x000fc80000000000 */
[----:B------:R-:W-:Y:S01]  /*0470*/  FFMA R7, R6, R7, R8 ;  /* 0x0000000706077223 */ /* 0x000fe20000000008 */
[----:B------:R-:W-:Y:S01]  /*0480*/  MOV R9, 0x391fcb8e ;  /* 0x391fcb8e00097802 */ /* 0x000fe20000000f00 */
[----:B0-----:R-:W-:-:S04]  /*0490*/  FADD R8, R5, -R14 ;  /* 0x8000000e05087221 */ /* 0x001fc80000000000 */
[----:B------:R-:W-:-:S04]  /*04a0*/  FADD R8, R7, R8 ;  /* 0x0000000807087221 */ /* 0x000fc80000000000 */
[----:B------:R-:W-:-:S04]  /*04b0*/  FFMA R7, R8, R9, 0.0013391353422775864601 ;  /* 0x3aaf85ed08077423 */ /* 0x000fc80000000009 */
[----:B------:R-:W-:Y:S01]  /*04c0*/  FFMA R7, R8, R7, 0.0096188392490148544312 ;  /* 0x3c1d985608077423 */ /* 0x000fe20000000007 */
[----:B------:R-:W-:-:S03]  /*04d0*/  FSETP.GT.AND P0, PT, R14, RZ, PT ;  /* 0x000000ff0e00720b */ /* 0x000fc60003f04000 */
[----:B------:R-:W-:Y:S01]  /*04e0*/  FFMA R9, R8, R7, 0.055503588169813156128 ;  /* 0x3d6357bb08097423 */ /* 0x000fe20000000007 */
[C---:B------:R-:W-:Y:S01]  /*04f0*/  FMUL R7, R6.reuse, 0.5 ;  /* 0x3f00000006077820 */ /* 0x040fe20000400000 */
[----:B------:R-:W0:Y:S01]  /*0500*/  F2I.NTZ R10, R5 ;  /* 0x00000005000a7305 */ /* 0x000e220000203100 */
[----:B------:R-:W-:Y:S02]  /*0510*/  SEL R11, RZ, 0x83000000, P0 ;  /* 0x83000000ff0b7807 */ /* 0x000fe40000000000 */
[----:B------:R-:W-:Y:S01]  /*0520*/  FSETP.NEU.AND P0, PT, R6, RZ, PT ;  /* 0x000000ff0600720b */ /* 0x000fe20003f0d000 */
[----:B------:R-:W-:-:S04]  /*0530*/  FFMA R9, R8, R9, 0.24022644758224487305 ;  /* 0x3e75fdec08097423 */ /* 0x000fc80000000009 */
[----:B------:R-:W1:Y:S01]  /*0540*/  FRND.TRUNC R7, R7 ;  /* 0x0000000700077307 */ /* 0x000e62000020d000 */
[----:B------:R-:W-:Y:S01]  /*0550*/  FSETP.EQ.OR P0, PT, R3, 1, !P0 ;  /* 0x3f8000000300780b */ /* 0x000fe20004702400 */
[C---:B------:R-:W-:Y:S01]  /*0560*/  FFMA R9, R8.reuse, R9, 0.69314718246459960938 ;  /* 0x3f31721808097423 */ /* 0x040fe20000000009 */
[----:B------:R-:W-:Y:S02]  /*0570*/  FSETP.GT.AND P1, PT, |R5|, 152, PT ;  /* 0x431800000500780b */ /* 0x000fe40003f24200 */
[----:B------:R-:W-:Y:S01]  /*0580*/  IADD3 R14, PT, PT, R11, 0x7f000000, RZ ;  /* 0x7f0000000b0e7810 */ /* 0x000fe20007ffe0ff */
[----:B------:R-:W-:Y:S01]  /*0590*/  FFMA R9, R8, R9, 1 ;  /* 0x3f80000008097423 */ /* 0x000fe20000000009 */
[----:B0-----:R-:W-:Y:S01]  /*05a0*/  IMAD R10, R10, 0x800000, -R11 ;  /* 0x008000000a0a7824 */ /* 0x001fe200078e0a0b */
[----:B------:R-:W-:Y:S02]  /*05b0*/  FSETP.GEU.AND P2, PT, R5, RZ, PT ;  /* 0x000000ff0500720b */ /* 0x000fe40003f4e000 */
[----:B------:R-:W-:Y:S01]  /*05c0*/  FMUL R9, R9, R14 ;  /* 0x0000000e09097220 */ /* 0x000fe20000400000 */
[----:B-1----:R-:W-:Y:S01]  /*05d0*/  FADD R5, R7, R7 ;  /* 0x0000000707057221 */ /* 0x002fe20000000000 */
[----:B------:R-:W-:-:S02]  /*05e0*/  HFMA2 R7, -RZ, RZ, 1.875, 0 ;  /* 0x3f800000ff077431 */ /* 0x000fc400000001ff */
[----:B------:R-:W-:Y:S02]  /*05f0*/  FMUL R9, R9, R10 ;  /* 0x0000000a09097220 */ /* 0x000fe40000400000 */
[----:B------:R-:W-:Y:S01]  /*0600*/  @P1 FSEL R9, RZ, +INF , !P2 ;  /* 0x7f800000ff091808 */ /* 0x000fe20005000000 */
[----:B------:R-:W-:Y:S01]  /*0610*/  FADD R5, R6, -R5 ;  /* 0x8000000506057221 */ /* 0x000fe20000000000 */
[----:B------:R-:W-:Y:S06]  /*0620*/  @P0 BRA `(.L_x_172) ;  /* 0x00000000005c0947 */ /* 0x000fec0003800000 */
[----:B------:R-:W-:-:S04]  /*0630*/  FSETP.NAN.AND P0, PT, |R6|, |R6|, PT ;  /* 0x400000060600720b */ /* 0x000fc80003f08200 */
[----:B------:R-:W-:-:S13]  /*0640*/  FSETP.NUM.AND P0, PT, |R3|, |R3|, !P0 ;  /* 0x400000030300720b */ /* 0x000fda0004707200 */
[----:B------:R-:W-:Y:S01]  /*0650*/  @!P0 FADD R7, R6, R3 ;  /* 0x0000000306078221 */ /* 0x000fe20000000000 */
[----:B------:R-:W-:Y:S06]  /*0660*/  @!P0 BRA `(.L_x_172) ;  /* 0x00000000004c8947 */ /* 0x000fec0003800000 */
[C---:B------:R-:W-:Y:S02]  /*0670*/  FSETP.NEU.AND P0, PT, |R3|.reuse, +INF , PT ;  /* 0x7f8000000300780b */ /* 0x040fe40003f0d200 */
[----:B------:R-:W-:-:S13]  /*0680*/  FSETP.NEU.AND P1, PT, R3, RZ, PT ;  /* 0x000000ff0300720b */ /* 0x000fda0003f2d000 */
[----:B------:R-:W-:Y:S05]  /*0690*/  @P0 BRA P1, `(.L_x_173) ;  /* 0x0000000000180947 */ /* 0x000fea0000800000 */
[----:B------:R-:W-:Y:S01]  /*06a0*/  FSETP.GEU.AND P1, PT, R12, -1, PT ;  /* 0xbf8000000c00780b */ /* 0x000fe20003f2e000 */
[----:B------:R-:W-:Y:S01]  /*06b0*/  FADD R7, R3, R3 ;  /* 0x0000000303077221 */ /* 0x000fe20000000000 */
[----:B------:R-:W-:-:S11]  /*06c0*/  FSETP.NEU.AND P0, PT, |R5|, 1, PT ;  /* 0x3f8000000500780b */ /* 0x000fd60003f0d200 */
[----:B------:R-:W-:-:S04]  /*06d0*/  @!P1 LOP3.LUT R7, R7, 0x7f800000, RZ, 0x3c, !PT ;  /* 0x7f80000007079812 */ /* 0x000fc800078e3cff */
[----:B------:R-:W-:Y:S01]  /*06e0*/  @P0 LOP3.LUT R7, R7, 0x7fffffff, RZ, 0xc0, !PT ;  /* 0x7fffffff07070812 */ /* 0x000fe200078ec0ff */
[----:B------:R-:W-:Y:S06]  /*06f0*/  BRA `(.L_x_172) ;  /* 0x0000000000287947 */ /* 0x000fec0003800000 */
.L_x_173:
[----:B------:R-:W-:Y:S02]  /*0700*/  FSETP.NEU.AND P0, PT, |R6|, +INF , PT ;  /* 0x7f8000000600780b */ /* 0x000fe40003f0d200 */
[----:B------:R-:W-:-:S13]  /*0710*/  FSETP.EQ.AND P1, PT, R3, -1, PT ;  /* 0xbf8000000300780b */ /* 0x000fda0003f22000 */
[----:B------:R-:W-:Y:S05]  /*0720*/  @!P0 BRA P1, `(.L_x_172) ;  /* 0x00000000001c8947 */ /* 0x000fea0000800000 */
[----:B------:R-:W-:Y:S02]  /*0730*/  FSETP.GEU.AND P1, PT, R3, RZ, PT ;  /* 0x000000ff0300720b */ /* 0x000fe40003f2e000 */
[----:B------:R-:W-:-:S11]  /*0740*/  MOV R7, R9 ;  /* 0x0000000900077202 */ /* 0x000fd60000000f00 */
[----:B------:R-:W0:Y:S01]  /*0750*/  @!P1 FRND.FLOOR R3, R6 ;  /* 0x0000000600039307 */ /* 0x000e220000205000 */
[----:B------:R-:W-:Y:S02]  /*0760*/  @!P1 FSETP.NEU.AND P2, PT, |R5|, 1, PT ;  /* 0x3f8000000500980b */ /* 0x000fe40003f4d200 */
[----:B0-----:R-:W-:Y:S02]  /*0770*/  @!P1 FSETP.NEU.AND P0, PT, R6, R3, PT ;  /* 0x000000030600920b */ /* 0x001fe40003f0d000 */
[----:B------:R-:W-:-:S04]  /*0780*/  @!P1 FSEL R3, R9, -R9, P2 ;  /* 0x8000000909039208 */ /* 0x000fc80001000000 */
[----:B------:R-:W-:-:S07]  /*0790*/  @!P1 FSEL R7, R3, +QNAN , !P0 ;  /* 0x7fffffff03079808 */ /* 0x000fce0004000000 */
.L_x_172:
[----:B------:R-:W-:Y:S01]  /*07a0*/  FADD R11, -R7, 1 ;  /* 0x3f800000070b7421 */ /* 0x000fe20000000100 */
[----:B------:R-:W-:Y:S01]  /*07b0*/  BSSY.RECONVERGENT B0, `(.L_x_174) ;  /* 0x000000e000007945 */ /* 0x000fe20003800200 */
[----:B------:R-:W-:Y:S02]  /*07c0*/  MOV R7, 0x3f800000 ;  /* 0x3f80000000077802 */ /* 0x000fe40000000f00 */
[----:B------:R-:W0:Y:S08]  /*07d0*/  MUFU.RCP R3, R11 ;  /* 0x0000000b00037308 */ /* 0x000e300000001000 */
[----:B-----5:R-:W1:Y:S01]  /*07e0*/  FCHK P0, R2, R11 ;  /* 0x0000000b02007302 */ /* 0x020e620000000000 */
[----:B0-----:R-:W-:-:S04]  /*07f0*/  FFMA R8, -R11, R3, 1 ;  /* 0x3f8000000b087423 */ /* 0x001fc80000000103 */
[----:B------:R-:W-:-:S04]  /*0800*/  FFMA R3, R3, R8, R3 ;  /* 0x0000000803037223 */ /* 0x000fc80000000003 */
[----:B------:R-:W-:-:S04]  /*0810*/  FFMA R8, R2, R3, RZ ;  /* 0x0000000302087223 */ /* 0x000fc800000000ff */
[----:B------:R-:W-:-:S04]  /*0820*/  FFMA R9, -R11, R8, R2 ;  /* 0x000000080b097223 */ /* 0x000fc80000000102 */
[----:B------:R-:W-:Y:S01]  /*0830*/  FFMA R8, R3, R9, R8 ;  /* 0x0000000903087223 */ /* 0x000fe20000000008 */
[----:B-1----:R-:W-:Y:S06]  /*0840*/  @!P0 BRA `(.L_x_175) ;  /* 0x0000000000108947 */ /* 0x002fec0003800000 */
[----:B------:R-:W-:Y:S02]  /*0850*/  MOV R3, R11 ;  /* 0x0000000b00037202 */ /* 0x000fe40000000f00 */
[----:B------:R-:W-:-:S07]  /*0860*/  MOV R10, 0x880 ;  /* 0x00000880000a7802 */ /* 0x000fce0000000f00 */
[----:B------:R-:W-:Y:S05]  /*0870*/  CALL.REL.NOINC `($__internal_7_$__cuda_sm3x_div_rn_noftz_f32_slowpath) ;  /* 0x0000000800a47944 */ /* 0x000fea0003c00000 */
[----:B------:R-:W-:-:S07]  /*0880*/  MOV R8, R2 ;  /* 0x0000000200087202 */ /* 0x000fce0000000f00 */
.L_x_175:
[----:B------:R-:W-:Y:S05]  /*0890*/  BSYNC.RECONVERGENT B0 ;  /* 0x0000000000007941 */ /* 0x000fea0003800200 */
.L_x_174:
[----:B------:R-:W0:Y:S01]  /*08a0*/  LDC R3, c[0x0][0x3b0] ;  /* 0x0000ec00ff037b82 */ /* 0x000e220000000800 */
[----:B------:R-:W-:Y:S02]  /*08b0*/  HFMA2 R17, -RZ, RZ, 0.771484375, 0.21533203125 ;  /* 0x3a2c32e4ff117431 */ /* 0x000fe400000001ff */
[C---:B0-----:R-:W-:Y:S01]  /*08c0*/  FMUL R2, |R3|.reuse, 16777216 ;  /* 0x4b80000003027820 */ /* 0x041fe20000400200 */
[----:B------:R-:W-:-:S04]  /*08d0*/  FSETP.GEU.AND P0, PT, |R3|, 1.175494350822287508e-38, PT ;  /* 0x008000000300780b */ /* 0x000fc80003f0e200 */
[----:B------:R-:W-:-:S05]  /*08e0*/  FSEL R2, R2, |R3|, !P0 ;  /* 0x4000000302027208 */ /* 0x000fca0004000000 */
[----:B------:R-:W-:-:S05]  /*08f0*/  VIADD R9, R2, 0xc0cafb0d ;  /* 0xc0cafb0d02097836 */ /* 0x000fca0000000000 */
[----:B------:R-:W-:Y:S02]  /*0900*/  LOP3.LUT R11, R9, 0xff800000, RZ, 0xc0, !PT ;  /* 0xff800000090b7812 */ /* 0x000fe400078ec0ff */
[----:B------:R-:W-:Y:S02]  /*0910*/  FSEL R9, RZ, -24, P0 ;  /* 0xc1c00000ff097808 */ /* 0x000fe40000000000 */
[-C--:B------:R-:W-:Y:S02]  /*0920*/  IADD3 R2, PT, PT, R2, -R11.reuse, RZ ;  /* 0x8000000b02027210 */ /* 0x080fe40007ffe0ff */
[----:B------:R-:W-:-:S03]  /*0930*/  I2FP.F32.S32 R10, R11 ;  /* 0x0000000b000a7245 */ /* 0x000fc60000201400 */
[C---:B------:R-:W-:Y:S01]  /*0940*/  FADD R14, R2.reuse, 1 ;  /* 0x3f800000020e7421 */ /* 0x040fe20000000000 */
[----:B------:R-:W-:Y:S01]  /*0950*/  FADD R13, R2, -1 ;  /* 0xbf800000020d7421 */ /* 0x000fe20000000000 */
[----:B------:R-:W-:-:S03]  /*0960*/  FFMA R11, R10, 1.1920928955078125e-07, R9 ;  /* 0x340000000a0b7823 */ /* 0x000fc60000000009 */
[----:B------:R-:W-:Y:S01]  /*0970*/  FADD R15, R13, R13 ;  /* 0x0000000d0d0f7221 */ /* 0x000fe20000000000 */
[----:B------:R-:W0:Y:S03]  /*0980*/  MUFU.RCP R14, R14 ;  /* 0x0000000e000e7308 */ /* 0x000e260000001000 */
[----:B0-----:R-:W-:-:S04]  /*0990*/  FMUL R2, R14, R15 ;  /* 0x0000000f0e027220 */ /* 0x001fc80000400000 */
[----:B------:R-:W-:Y:S01]  /*09a0*/  FADD R15, R13, -R2 ;  /* 0x800000020d0f7221 */ /* 0x000fe20000000000 */
[CC--:B------:R-:W-:Y:S01]  /*09b0*/  FMUL R10, R2.reuse, R2.reuse ;  /* 0x00000002020a7220 */ /* 0x0c0fe20000400000 */
[----:B------:R-:W-:Y:S02]  /*09c0*/  FFMA R9, R2, 1.4426950216293334961, R11 ;  /* 0x3fb8aa3b02097823 */ /* 0x000fe4000000000b */
[----:B------:R-:W-:Y:S01]  /*09d0*/  FADD R16, R15, R15 ;  /* 0x0000000f0f107221 */ /* 0x000fe20000000000 */
[C---:B------:R-:W-:Y:S01]  /*09e0*/  FFMA R15, R10.reuse, R17, 0.0032181653659790754318 ;  /* 0x3b52e7db0a0f7423 */ /* 0x040fe20000000011 */
[----:B------:R-:W-:Y:S02]  /*09f0*/  FADD R11, R11, -R9 ;  /* 0x800000090b0b7221 */ /* 0x000fe40000000000 */
[----:B------:R-:W-:Y:S01]  /*0a00*/  FFMA R13, R13, -R2, R16 ;  /* 0x800000020d0d7223 */ /* 0x000fe20000000010 */
[----:B------:R-:W-:Y:S01]  /*0a10*/  FFMA R15, R10, R15, 0.018033718690276145935 ;  /* 0x3c93bb730a0f7423 */ /* 0x000fe2000000000f */
[----:B------:R-:W-:-:S02]  /*0a20*/  FFMA R16, R2, 1.4426950216293334961, R11 ;  /* 0x3fb8aa3b02107823 */ /* 0x000fc4000000000b */
[----:B------:R-:W-:Y:S01]  /*0a30*/  FMUL R13, R14, R13 ;  /* 0x0000000d0e0d7220 */ /* 0x000fe20000400000 */
[----:B------:R-:W-:-:S03]  /*0a40*/  FFMA R15, R10, R15, 0.12022458761930465698 ;  /* 0x3df6384f0a0f7423 */ /* 0x000fc6000000000f */
[----:B------:R-:W-:Y:S01]  /*0a50*/  FFMA R11, R13, 1.4426950216293334961, R16 ;  /* 0x3fb8aa3b0d0b7823 */ /* 0x000fe20000000010 */
[----:B------:R-:W-:-:S03]  /*0a60*/  FMUL R15, R10, R15 ;  /* 0x0000000f0a0f7220 */ /* 0x000fc60000400000 */
[----:B------:R-:W-:Y:S01]  /*0a70*/  FFMA R10, R2, 1.9251366722983220825e-08, R11 ;  /* 0x32a55e34020a7823 */ /* 0x000fe2000000000b */
[----:B------:R-:W-:-:S04]  /*0a80*/  FMUL R11, R15, 3 ;  /* 0x404000000f0b7820 */ /* 0x000fc80000400000 */
[----:B------:R-:W-:Y:S01]  /*0a90*/  FFMA R10, R13, R11, R10 ;  /* 0x0000000b0d0a7223 */ /* 0x000fe2000000000a */
[----:B------:R-:W-:-:S03]  /*0aa0*/  MOV R13, 0x391fcb8e ;  /* 0x391fcb8e000d7802 */ /* 0x000fc60000000f00 */
[----:B------:R-:W-:-:S04]  /*0ab0*/  FFMA R10, R2, R15, R10 ;  /* 0x0000000f020a7223 */ /* 0x000fc8000000000a */
[----:B------:R-:W-:-:S04]  /*0ac0*/  FADD R2, R9, R10 ;  /* 0x0000000a09027221 */ /* 0x000fc80000000000 */
[----:B------:R-:W-:Y:S01]  /*0ad0*/  FMUL R11, R6, R2 ;  /* 0x00000002060b7220 */ /* 0x000fe20000400000 */
[----:B------:R-:W-:-:S03]  /*0ae0*/  FADD R9, -R9, R2 ;  /* 0x0000000209097221 */ /* 0x000fc60000000100 */
[----:B------:R-:W0:Y:S01]  /*0af0*/  FRND R14, R11 ;  /* 0x0000000b000e7307 */ /* 0x000e220000201000 */
[----:B------:R-:W-:Y:S01]  /*0b00*/  FADD R9, R10, -R9 ;  /* 0x800000090a097221 */ /* 0x000fe20000000000 */
[C---:B------:R-:W-:Y:S01]  /*0b10*/  FFMA R2, R6.reuse, R2, -R11 ;  /* 0x0000000206027223 */ /* 0x040fe2000000080b */
[C---:B------:R-:W-:Y:S02]  /*0b20*/  FSETP.GT.AND P1, PT, |R11|.reuse, 152, PT ;  /* 0x431800000b00780b */ /* 0x040fe40003f24200 */
[C---:B------:R-:W-:Y:S01]  /*0b30*/  FSETP.GEU.AND P2, PT, R11.reuse, RZ, PT ;  /* 0x000000ff0b00720b */ /* 0x040fe20003f4e000 */
[----:B------:R-:W-:Y:S02]  /*0b40*/  FFMA R2, R6, R9, R2 ;  /* 0x0000000906027223 */ /* 0x000fe40000000002 */
[----:B------:R-:W1:Y:S01]  /*0b50*/  F2I.NTZ R10, R11 ;  /* 0x0000000b000a7305 */ /* 0x000e620000203100 */
[----:B0-----:R-:W-:Y:S01]  /*0b60*/  FADD R9, R11, -R14 ;  /* 0x8000000e0b097221 */ /* 0x001fe20000000000 */
[----:B------:R-:W-:-:S03]  /*0b70*/  FSETP.GT.AND P0, PT, R14, RZ, PT ;  /* 0x000000ff0e00720b */ /* 0x000fc60003f04000 */
[----:B------:R-:W-:-:S04]  /*0b80*/  FADD R2, R2, R9 ;  /* 0x0000000902027221 */ /* 0x000fc80000000000 */
[C---:B------:R-:W-:Y:S01]  /*0b90*/  FFMA R9, R2.reuse, R13, 0.0013391353422775864601 ;  /* 0x3aaf85ed02097423 */ /* 0x040fe2000000000d */
[----:B------:R-:W-:Y:S02]  /*0ba0*/  SEL R13, RZ, 0x83000000, P0 ;  /* 0x83000000ff0d7807 */ /* 0x000fe40000000000 */
[----:B------:R-:W-:Y:S01]  /*0bb0*/  FSETP.NEU.AND P0, PT, R3, 1, PT ;  /* 0x3f8000000300780b */ /* 0x000fe20003f0d000 */
[----:B------:R-:W-:Y:S01]  /*0bc0*/  FFMA R9, R2, R9, 0.0096188392490148544312 ;  /* 0x3c1d985602097423 */ /* 0x000fe20000000009 */
[----:B------:R-:W-:Y:S02]  /*0bd0*/  IADD3 R14, PT, PT, R13, 0x7f000000, RZ ;  /* 0x7f0000000d0e7810 */ /* 0x000fe40007ffe0ff */
[----:B------:R-:W-:Y:S01]  /*0be0*/  FSETP.EQ.OR P0, PT, R6, RZ, !P0 ;  /* 0x000000ff0600720b */ /* 0x000fe20004702400 */
[----:B------:R-:W-:Y:S01]  /*0bf0*/  FFMA R9, R2, R9, 0.055503588169813156128 ;  /* 0x3d6357bb02097423 */ /* 0x000fe20000000009 */
[----:B-1----:R-:W-:-:S03]  /*0c00*/  LEA R10, R10, -R13, 0x17 ;  /* 0x8000000d0a0a7211 */ /* 0x002fc600078eb8ff */
[----:B------:R-:W-:-:S04]  /*0c10*/  FFMA R9, R2, R9, 0.24022644758224487305 ;  /* 0x3e75fdec02097423 */ /* 0x000fc80000000009 */
[----:B------:R-:W-:-:S04]  /*0c20*/  FFMA R9, R2, R9, 0.69314718246459960938 ;  /* 0x3f31721802097423 */ /* 0x000fc80000000009 */
[----:B------:R-:W-:-:S04]  /*0c30*/  FFMA R9, R2, R9, 1 ;  /* 0x3f80000002097423 */ /* 0x000fc80000000009 */
[----:B------:R-:W-:-:S04]  /*0c40*/  FMUL R9, R9, R14 ;  /* 0x0000000e09097220 */ /* 0x000fc80000400000 */
[----:B------:R-:W-:Y:S01]  /*0c50*/  FMUL R9, R9, R10 ;  /* 0x0000000a09097220 */ /* 0x000fe20000400000 */
[----:B------:R-:W-:Y:S01]  /*0c60*/  @P1 FSEL R9, RZ, +INF , !P2 ;  /* 0x7f800000ff091808 */ /* 0x000fe20005000000 */
        /* <DEDUP_REMOVED lines=14> */
.L_x_177:
[----:B------:R-:W-:Y:S02]  /*0d50*/  FSETP.NEU.AND P0, PT, |R6|, +INF , PT ;  /* 0x7f8000000600780b */ /* 0x000fe40003f0d200 */
[----:B------:R-:W-:-:S13]  /*0d60*/  FSETP.EQ.AND P1, PT, R3, -1, PT ;  /* 0xbf8000000300780b */ /* 0x000fda0003f22000 */
[----:B------:R-:W-:Y:S05]  /*0d70*/  @!P0 BRA P1, `(.L_x_176) ;  /* 0x00000000001c8947 */ /* 0x000fea0000800000 */
[----:B------:R-:W-:Y:S01]  /*0d80*/  FSETP.GEU.AND P0, PT, R3, RZ, PT ;  /* 0x000000ff0300720b */ /* 0x000fe20003f0e000 */
[----:B------:R-:W-:-:S12]  /*0d90*/  IMAD.MOV.U32 R7, RZ, RZ, R9 ;  /* 0x000000ffff077224 */ /* 0x000fd800078e0009 */
[----:B------:R-:W0:Y:S01]  /*0da0*/  @!P0 FRND.FLOOR R3, R6 ;  /* 0x0000000600038307 */ /* 0x000e220000205000 */
[----:B------:R-:W-:-:S04]  /*0db0*/  @!P0 FSETP.NEU.AND P1, PT, |R5|, 1, PT ;  /* 0x3f8000000500880b */ /* 0x000fc80003f2d200 */
[----:B------:R-:W-:Y:S02]  /*0dc0*/  @!P0 FSEL R2, R9, -R9, P1 ;  /* 0x8000000909028208 */ /* 0x000fe40000800000 */
[----:B0-----:R-:W-:-:S04]  /*0dd0*/  @!P0 FSETP.NEU.AND P2, PT, R6, R3, PT ;  /* 0x000000030600820b */ /* 0x001fc80003f4d000 */
[----:B------:R-:W-:-:S09]  /*0de0*/  @!P0 FSEL R7, R2, +QNAN , !P2 ;  /* 0x7fffffff02078808 */ /* 0x000fd20005000000 */
.L_x_176:
[----:B------:R-:W-:Y:S01]  /*0df0*/  FADD R7, -R7, 1 ;  /* 0x3f80000007077421 */ /* 0x000fe20000000100 */
[----:B------:R-:W-:Y:S03]  /*0e00*/  BSSY.RECONVERGENT B0, `(.L_x_178) ;  /* 0x000000e000007945 */ /* 0x000fe60003800200 */
[----:B------:R-:W0:Y:S08]  /*0e10*/  MUFU.RCP R2, R7 ;  /* 0x0000000700027308 */ /* 0x000e300000001000 */
[----:B------:R-:W1:Y:S01]  /*0e20*/  FCHK P0, R0, R7 ;  /* 0x0000000700007302 */ /* 0x000e620000000000 */
[----:B0-----:R-:W-:-:S04]  /*0e30*/  FFMA R3, -R7, R2, 1 ;  /* 0x3f80000007037423 */ /* 0x001fc80000000102 */
[----:B------:R-:W-:-:S04]  /*0e40*/  FFMA R3, R2, R3, R2 ;  /* 0x0000000302037223 */ /* 0x000fc80000000002 */
[----:B------:R-:W-:-:S04]  /*0e50*/  FFMA R2, R0, R3, RZ ;  /* 0x0000000300027223 */ /* 0x000fc800000000ff */
[----:B------:R-:W-:-:S04]  /*0e60*/  FFMA R5, -R7, R2, R0 ;  /* 0x0000000207057223 */ /* 0x000fc80000000100 */
[----:B------:R-:W-:Y:S01]  /*0e70*/  FFMA R3, R3, R5, R2 ;  /* 0x0000000503037223 */ /* 0x000fe20000000002 */
[----:B-1----:R-:W-:Y:S06]  /*0e80*/  @!P0 BRA `(.L_x_179) ;  /* 0x0000000000148947 */ /* 0x002fec0003800000 */
[----:B------:R-:W-:Y:S02]  /*0e90*/  MOV R2, R0 ;  /* 0x0000000000027202 */ /* 0x000fe40000000f00 */
[----:B------:R-:W-:Y:S02]  /*0ea0*/  MOV R3, R7 ;  /* 0x0000000700037202 */ /* 0x000fe40000000f00 */
[----:B------:R-:W-:-:S07]  /*0eb0*/  MOV R10, 0xed0 ;  /* 0x00000ed0000a7802 */ /* 0x000fce0000000f00 */
[----:B------:R-:W-:Y:S05]  /*0ec0*/  CALL.REL.NOINC `($__internal_7_$__cuda_sm3x_div_rn_noftz_f32_slowpath) ;  /* 0x0000000400107944 */ /* 0x000fea0003c00000 */
[----:B------:R-:W-:-:S07]  /*0ed0*/  MOV R3, R2 ;  /* 0x0000000200037202 */ /* 0x000fce0000000f00 */
.L_x_179:
[----:B------:R-:W-:Y:S05]  /*0ee0*/  BSYNC.RECONVERGENT B0 ;  /* 0x0000000000007941 */ /* 0x000fea0003800200 */
.L_x_178:
[----:B------:R-:W0:Y:S01]  /*0ef0*/  LDCU UR6, c[0x0][0x3a8] ;  /* 0x00007500ff0677ac */ /* 0x000e220008000800 */
[----:B------:R-:W-:Y:S01]  /*0f00*/  IADD3 R0, PT, PT, R3, -0xd000000, RZ ;  /* 0xf300000003007810 */ /* 0x000fe20007ffe0ff */
[----:B------:R1:W2:Y:S01]  /*0f10*/  MUFU.RSQ R6, R3 ;  /* 0x0000000300067308 */ /* 0x0002a20000001400 */
[----:B------:R-:W-:Y:S02]  /*0f20*/  BSSY.RECONVERGENT B0, `(.L_x_180) ;  /* 0x000000d000007945 */ /* 0x000fe40003800200 */
[----:B------:R-:W-:Y:S01]  /*0f30*/  ISETP.GT.U32.AND P0, PT, R0, 0x727fffff, PT ;  /* 0x727fffff0000780c */ /* 0x000fe20003f04070 */
[----:B0-----:R-:W-:-:S12]  /*0f40*/  FMUL R2, R8, UR6 ;  /* 0x0000000608027c20 */ /* 0x001fd80008400000 */
[----:B-12---:R-:W-:Y:S05]  /*0f50*/  @!P0 BRA `(.L_x_181) ;  /* 0x0000000000148947 */ /* 0x006fea0003800000 */
[----:B------:R-:W-:Y:S02]  /*0f60*/  MOV R0, R3 ;  /* 0x0000000300007202 */ /* 0x000fe40000000f00 */
[----:B------:R-:W-:-:S07]  /*0f70*/  MOV R9, 0xf90 ;  /* 0x00000f9000097802 */ /* 0x000fce0000000f00 */
[----:B------:R-:W-:Y:S05]  /*0f80*/  CALL.REL.NOINC `($__internal_6_$__cuda_sm20_sqrt_rn_f32_slowpath) ;  /* 0x0000000000887944 */ /* 0x000fea0003c00000 */
[----:B------:R-:W-:Y:S01]  /*0f90*/  IMAD.MOV.U32 R0, RZ, RZ, R3 ;  /* 0x000000ffff007224 */ /* 0x000fe200078e0003 */
[----:B------:R-:W-:Y:S06]  /*0fa0*/  BRA `(.L_x_182) ;  /* 0x0000000000107947 */ /* 0x000fec0003800000 */
.L_x_181:
[C---:B------:R-:W-:Y:S01]  /*0fb0*/  FMUL.FTZ R0, R6.reuse, R3 ;  /* 0x0000000306007220 */ /* 0x040fe20000410000 */
[----:B------:R-:W-:-:S03]  /*0fc0*/  FMUL.FTZ R5, R6, 0.5 ;  /* 0x3f00000006057820 */ /* 0x000fc60000410000 */
[----:B------:R-:W-:-:S04]  /*0fd0*/  FFMA R3, -R0, R0, R3 ;  /* 0x0000000000037223 */ /* 0x000fc80000000103 */
[----:B------:R-:W-:-:S07]  /*0fe0*/  FFMA R0, R3, R5, R0 ;  /* 0x0000000503007223 */ /* 0x000fce0000000000 */
.L_x_182:
[----:B------:R-:W-:Y:S05]  /*0ff0*/  BSYNC.RECONVERGENT B0 ;  /* 0x0000000000007941 */ /* 0x000fea0003800200 */
.L_x_180:
[----:B------:R-:W0:Y:S01]  /*1000*/  LDCU UR6, c[0x0][0x3b4] ;  /* 0x00007680ff0677ac */ /* 0x000e220008000800 */
[----:B------:R-:W-:Y:S01]  /*1010*/  BSSY.RECONVERGENT B0, `(.L_x_183) ;  /* 0x000000e000007945 */ /* 0x000fe20003800200 */
[----:B0-----:R-:W-:-:S04]  /*1020*/  FADD R7, R0, UR6 ;  /* 0x0000000600077e21 */ /* 0x001fc80008000000 */
        /* <DEDUP_REMOVED lines=12> */
.L_x_184:
[----:B------:R-:W-:Y:S05]  /*10f0*/  BSYNC.RECONVERGENT B0 ;  /* 0x0000000000007941 */ /* 0x000fea0003800200 */
.L_x_183:
[----:B------:R-:W0:Y:S02]  /*1100*/  LDC.64 R2, c[0x0][0x380] ;  /* 0x0000e000ff027b82 */ /* 0x000e240000000a00 */
[----:B0-----:R-:W-:-:S06]  /*1110*/  IMAD.WIDE R4, R4, 0x4, R2 ;  /* 0x0000000404047825 */ /* 0x001fcc00078e0202 */
[----:B------:R-:W0:Y:S01]  /*1120*/  LDC R2, c[0x0][0x3a8] ;  /* 0x0000ea00ff027b82 */ /* 0x000e220000000800 */
[----:B------:R-:W2:Y:S01]  /*1130*/  LDG.E R3, desc[UR4][R4.64] ;  /* 0x0000000404037981 */ /* 0x000ea2000c1e1900 */
[----:B0-----:R-:W-:Y:S01]  /*1140*/  FMUL R2, R2, -0.0010000000474974513054 ;  /* 0xba83126f02027820 */ /* 0x001fe20000400000 */
[----:B--2---:R-:W-:-:S04]  /*1150*/  FADD R0, R3, -R0 ;  /* 0x8000000003007221 */ /* 0x004fc80000000000 */
[----:B------:R-:W-:-:S05]  /*1160*/  FFMA R0, R3, R2, R0 ;  /* 0x0000000203007223 */ /* 0x000fca0000000000 */
[----:B------:R-:W-:-:S04]  /*1170*/  FMNMX.NAN R0, R0, 10, PT ;  /* 0x4120000000007809 */ /* 0x000fc80003820000 */
[----:B------:R-:W-:-:S05]  /*1180*/  FMNMX.NAN R3, R0, -10, !PT ;  /* 0xc120000000037809 */ /* 0x000fca0007820000 */
[----:B------:R-:W-:Y:S01]  /*1190*/  STG.E desc[UR4][R4.64], R3 ;  /* 0x0000000304007986 */ /* 0x000fe2000c101904 */
[----:B------:R-:W-:Y:S05]  /*11a0*/  EXIT ;  /* 0x000000000000794d */ /* 0x000fea0003800000 */
        .weak           $__internal_6_$__cuda_sm20_sqrt_rn_f32_slowpath
        .type           $__internal_6_$__cuda_sm20_sqrt_rn_f32_slowpath,@function
        .size           $__internal_6_$__cuda_sm20_sqrt_rn_f32_slowpath,($__internal_7_$__cuda_sm3x_div_rn_noftz_f32_slowpath - $__internal_6_$__cuda_sm20_sqrt_rn_f32_slowpath)
$__internal_6_$__cuda_sm20_sqrt_rn_f32_slowpath:
[----:B------:R-:W-:-:S13]  /*11b0*/  LOP3.LUT P0, RZ, R0, 0x7fffffff, RZ, 0xc0, !PT ;  /* 0x7fffffff00ff7812 */ /* 0x000fda000780c0ff */
[----:B------:R-:W-:Y:S01]  /*11c0*/  @!P0 MOV R3, R0 ;  /* 0x0000000000038202 */ /* 0x000fe20000000f00 */
[----:B------:R-:W-:Y:S06]  /*11d0*/  @!P0 BRA `(.L_x_185) ;  /* 0x0000000000408947 */ /* 0x000fec0003800000 */
[----:B------:R-:W-:-:S13]  /*11e0*/  FSETP.GEU.FTZ.AND P0, PT, R0, RZ, PT ;  /* 0x000000ff0000720b */ /* 0x000fda0003f1e000 */
[----:B------:R-:W-:Y:S01]  /*11f0*/  @!P0 MOV R3, 0x7fffffff ;  /* 0x7fffffff00038802 */ /* 0x000fe20000000f00 */
[----:B------:R-:W-:Y:S06]  /*1200*/  @!P0 BRA `(.L_x_185) ;  /* 0x0000000000348947 */ /* 0x000fec0003800000 */
[----:B------:R-:W-:-:S13]  /*1210*/  FSETP.GTU.FTZ.AND P0, PT, |R0|, +INF , PT ;  /* 0x7f8000000000780b */ /* 0x000fda0003f1c200 */
[----:B------:R-:W-:Y:S01]  /*1220*/  @P0 FADD.FTZ R3, R0, 1 ;  /* 0x3f80000000030421 */ /* 0x000fe20000010000 */
[----:B------:R-:W-:Y:S06]  /*1230*/  @P0 BRA `(.L_x_185) ;  /* 0x0000000000280947 */ /* 0x000fec0003800000 */
[----:B------:R-:W-:-:S13]  /*1240*/  FSETP.NEU.FTZ.AND P0, PT, |R0|, +INF , PT ;  /* 0x7f8000000000780b */ /* 0x000fda0003f1d200 */
[----:B------:R-:W-:-:S04]  /*1250*/  @P0 FFMA R5, R0, 1.84467440737095516160e+19, RZ ;  /* 0x5f80000000050823 */ /* 0x000fc800000000ff */
[----:B------:R-:W0:Y:S02]  /*1260*/  @P0 MUFU.RSQ R6, R5 ;  /* 0x0000000500060308 */ /* 0x000e240000001400 */
[----:B0-----:R-:W-:Y:S01]  /*1270*/  @P0 FMUL.FTZ R8, R5, R6 ;  /* 0x0000000605080220 */ /* 0x001fe20000410000 */
[----:B------:R-:W-:-:S03]  /*1280*/  @P0 FMUL.FTZ R6, R6, 0.5 ;  /* 0x3f00000006060820 */ /* 0x000fc60000410000 */
[----:B------:R-:W-:-:S04]  /*1290*/  @P0 FADD.FTZ R3, -R8, -RZ ;  /* 0x800000ff08030221 */ /* 0x000fc80000010100 */
[----:B------:R-:W-:Y:S01]  /*12a0*/  @P0 FFMA R7, R8, R3, R5 ;  /* 0x0000000308070223 */ /* 0x000fe20000000005 */
[----:B------:R-:W-:-:S03]  /*12b0*/  @!P0 MOV R3, R0 ;  /* 0x0000000000038202 */ /* 0x000fc60000000f00 */
[----:B------:R-:W-:-:S04]  /*12c0*/  @P0 FFMA R6, R7, R6, R8 ;  /* 0x0000000607060223 */ /* 0x000fc80000000008 */
[----:B------:R-:W-:-:S07]  /*12d0*/  @P0 FMUL.FTZ R3, R6, 2.3283064365386962891e-10 ;  /* 0x2f80000006030820 */ /* 0x000fce0000410000 */
.L_x_185:
[----:B------:R-:W-:Y:S02]  /*12e0*/  HFMA2 R7, -RZ, RZ, 0, 0 ;  /* 0x00000000ff077431 */ /* 0x000fe400000001ff */
[----:B------:R-:W-:-:S04]  /*12f0*/  IMAD.MOV.U32 R6, RZ, RZ, R9 ;  /* 0x000000ffff067224 */ /* 0x000fc800078e0009 */
[----:B------:R-:W-:Y:S05]  /*1300*/  RET.REL.NODEC R6 `(_Z11adam_kernelPfS_S_S_iiffff) ;  /* 0xffffffec063c7950 */ /* 0x000fea0003c3ffff */
        .weak           $__internal_7_$__cuda_sm3x_div_rn_noftz_f32_slowpath
        .type           $__internal_7_$__cuda_sm3x_div_rn_noftz_f32_slowpath,@function
        .size           $__internal_7_$__cuda_sm3x_div_rn_noftz_f32_slowpath,(.L_x_546 - $__internal_7_$__cuda_sm3x_div_rn_noftz_f32_slowpath)
$__internal_7_$__cuda_sm3x_div_rn_noftz_f32_slowpath:
[----:B------:R-:W-:Y:S01]  /*1310*/  SHF.R.U32.HI R11, RZ, 0x17, R3 ;  /* 0x00000017ff0b7819 */ /* 0x000fe20000011603 */
[----:B------:R-:W-:Y:S01]  /*1320*/  BSSY.RECONVERGENT B1, `(.L_x_186) ;  /* 0x0000062000017945 */ /* 0x000fe20003800200 */
[----:B------:R-:W-:Y:S02]  /*1330*/  SHF.R.U32.HI R9, RZ, 0x17, R2 ;  /* 0x00000017ff097819 */ /* 0x000fe40000011602 */
[----:B------:R-:W-:Y:S02]  /*1340*/  LOP3.LUT R11, R11, 0xff, RZ, 0xc0, !PT ;  /* 0x000000ff0b0b7812 */ /* 0x000fe400078ec0ff */
[----:B------:R-:W-:Y:S02]  /*1350*/  LOP3.LUT R16, R9, 0xff, RZ, 0xc0, !PT ;  /* 0x000000ff09107812 */ /* 0x000fe400078ec0ff */
[----:B------:R-:W-:Y:S02]  /*1360*/  IADD3 R14, PT, PT, R11, -0x1, RZ ;  /* 0xffffffff0b0e7810 */ /* 0x000fe40007ffe0ff */
[----:B------:R-:W-:-:S02]  /*1370*/  IADD3 R13, PT, PT, R16, -0x1, RZ ;  /* 0xffffffff100d7810 */ /* 0x000fc40007ffe0ff */
[----:B------:R-:W-:-:S04]  /*1380*/  ISETP.GT.U32.AND P0, PT, R14, 0xfd, PT ;  /* 0x000000fd0e00780c */ /* 0x000fc80003f04070 */
        /* <DEDUP_REMOVED lines=22> */
[----:B------:R-:W-:Y:S02]  /*14f0*/  @!P0 IMAD.MOV.U32 R9, RZ, RZ, -0x40 ;  /* 0xffffffc0ff098424 */ /* 0x000fe400078e00ff */
[----:B------:R-:W-:Y:S01]  /*1500*/  @!P0 FFMA R2, R2, 1.84467440737095516160e+19, RZ ;  /* 0x5f80000002028823 */ /* 0x000fe200000000ff */
[----:B------:R-:W-:Y:S02]  /*1510*/  @!P1 FFMA R3, R3, 1.84467440737095516160e+19, RZ ;  /* 0x5f80000003039823 */ /* 0x000fe400000000ff */
[----:B------:R-:W-:-:S07]  /*1520*/  @!P1 IADD3 R9, PT, PT, R9, 0x40, RZ ;  /* 0x0000004009099810 */ /* 0x000fce0007ffe0ff */
.L_x_187:
[----:B------:R-:W-:Y:S01]  /*1530*/  LEA R14, R11, 0xc0800000, 0x17 ;  /* 0xc08000000b0e7811 */ /* 0x000fe200078eb8ff */
[----:B------:R-:W-:Y:S03]  /*1540*/  BSSY.RECONVERGENT B2, `(.L_x_192) ;  /* 0x0000036000027945 */ /* 0x000fe60003800200 */
[----:B------:R-:W-:Y:S02]  /*1550*/  IADD3 R14, PT, PT, -R14, R3, RZ ;  /* 0x000000030e0e7210 */ /* 0x000fe40007ffe1ff */
[----:B------:R-:W-:Y:S02]  /*1560*/  IADD3 R3, PT, PT, R16, -0x7f, RZ ;  /* 0xffffff8110037810 */ /* 0x000fe40007ffe0ff */
[----:B------:R0:W1:Y:S01]  /*1570*/  MUFU.RCP R13, R14 ;  /* 0x0000000e000d7308 */ /* 0x0000620000001000 */
[----:B------:R-:W-:Y:S02]  /*1580*/  FADD.FTZ R15, -R14, -RZ ;  /* 0x800000ff0e0f7221 */ /* 0x000fe40000010100 */
[C---:B------:R-:W-:Y:S01]  /*1590*/  IMAD R2, R3.reuse, -0x800000, R2 ;  /* 0xff80000003027824 */ /* 0x040fe200078e0202 */
        /* <DEDUP_REMOVED lines=11> */
[----:B------:R-:W-:-:S05]  /*1650*/  IADD3 R11, PT, PT, R3, R14, RZ ;  /* 0x0000000e030b7210 */ /* 0x000fca0007ffe0ff */
        /* <DEDUP_REMOVED lines=16> */
[----:B------:R-:W-:Y:S02]  /*1760*/  IADD3 R16, PT, PT, R11, 0x20, RZ ;  /* 0x000000200b107810 */ /* 0x000fe40007ffe0ff */
        /* <DEDUP_REMOVED lines=15> */
.L_x_194:
[----:B------:R-:W-:-:S04]  /*1860*/  LOP3.LUT R2, R2, 0x80000000, RZ, 0xc0, !PT ;  /* 0x8000000002027812 */ /* 0x000fc800078ec0ff */
[----:B------:R-:W-:Y:S01]  /*1870*/  LOP3.LUT R2, R2, 0x7f800000, RZ, 0xfc, !PT ;  /* 0x7f80000002027812 */ /* 0x000fe200078efcff */
[----:B------:R-:W-:Y:S06]  /*1880*/  BRA `(.L_x_195) ;  /* 0x0000000000047947 */ /* 0x000fec0003800000 */
.L_x_193:
[----:B------:R-:W-:-:S07]  /*1890*/  LEA R2, R14, R2, 0x17 ;  /* 0x000000020e027211 */ /* 0x000fce00078eb8ff */
.L_x_195:
[----:B------:R-:W-:Y:S05]  /*18a0*/  BSYNC.RECONVERGENT B2 ;  /* 0x0000000000027941 */ /* 0x000fea0003800200 */
.L_x_192:
[----:B------:R-:W-:Y:S05]  /*18b0*/  BRA `(.L_x_196) ;  /* 0x0000000000207947 */ /* 0x000fea0003800000 */
.L_x_191:
[----:B------:R-:W-:-:S04]  /*18c0*/  LOP3.LUT R2, R3, 0x80000000, R2, 0x48, !PT ;  /* 0x8000000003027812 */ /* 0x000fc800078e4802 */
[----:B------:R-:W-:Y:S01]  /*18d0*/  LOP3.LUT R2, R2, 0x7f800000, RZ, 0xfc, !PT ;  /* 0x7f80000002027812 */ /* 0x000fe200078efcff */
[----:B------:R-:W-:Y:S06]  /*18e0*/  BRA `(.L_x_196) ;  /* 0x0000000000147947 */ /* 0x000fec0003800000 */
.L_x_190:
[----:B------:R-:W-:Y:S01]  /*18f0*/  LOP3.LUT R2, R3, 0x80000000, R2, 0x48, !PT ;  /* 0x8000000003027812 */ /* 0x000fe200078e4802 */
[----:B------:R-:W-:Y:S06]  /*1900*/  BRA `(.L_x_196) ;  /* 0x00000000000c7947 */ /* 0x000fec0003800000 */
.L_x_189:
[----:B------:R-:W0:Y:S01]  /*1910*/  MUFU.RSQ R2, -QNAN ;  /* 0xffc0000000027908 */ /* 0x000e220000001400 */
[----:B------:R-:W-:Y:S05]  /*1920*/  BRA `(.L_x_196) ;  /* 0x0000000000047947 */ /* 0x000fea0003800000 */
.L_x_188:
[----:B------:R-:W-:-:S07]  /*1930*/  FADD.FTZ R2, R2, R3 ;  /* 0x0000000302027221 */ /* 0x000fce0000010000 */
.L_x_196:
[----:B------:R-:W-:Y:S05]  /*1940*/  BSYNC.RECONVERGENT B1 ;  /* 0x0000000000017941 */ /* 0x000fea0003800200 */
.L_x_186:
[----:B------:R-:W-:-:S04]  /*1950*/  HFMA2 R11, -RZ, RZ, 0, 0 ;  /* 0x00000000ff0b7431 */ /* 0x000fc800000001ff */
[----:B0-----:R-:W-:Y:S05]  /*1960*/  RET.REL.NODEC R10 `(_Z11adam_kernelPfS_S_S_iiffff) ;  /* 0xffffffe40aa47950 */ /* 0x001fea0003c3ffff */
.L_x_197:
        /* <DEDUP_REMOVED lines=9> */
.L_x_546:


//--------------------- .text._Z17cross_entropy_bwdPfPiS_iif --------------------------
	.section	.text._Z17cross_entropy_bwdPfPiS_iif,"ax",@progbits
	.align	128
        .global         _Z17cross_entropy_bwdPfPiS_iif
        .type           _Z17cross_entropy_bwdPfPiS_iif,@function
        .size           _Z17cross_entropy_bwdPfPiS_iif,(.L_x_547 - _Z17cross_entropy_bwdPfPiS_iif)
        .other          _Z17cross_entropy_bwdPfPiS_iif,@"STO_CUDA_ENTRY STV_DEFAULT"
_Z17cross_entropy_bwdPfPiS_iif:
.text._Z17cross_entropy_bwdPfPiS_iif:
[----:B------:R-:W-:Y:S01]  /*0000*/  LDC R1, c[0x0][0x37c] ;  /* 0x0000df00ff017b82 */ /* 0x000fe20000000800 */
[----:B------:R-:W0:Y:S07]  /*0010*/  S2R R3, SR_TID.X ;  /* 0x0000000000037919 */ /* 0x000e2e0000002100 */
[----:B------:R-:W0:Y:S08]  /*0020*/  S2UR UR4, SR_CTAID.X ;  /* 0x00000000000479c3 */ /* 0x000e300000002500 */
[----:B------:R-:W0:Y:S08]  /*0030*/  LDC R2, c[0x0][0x360] ;  /* 0x0000d800ff027b82 */ /* 0x000e300000000800 */
[----:B------:R-:W1:Y:S01]  /*0040*/  LDC.64 R4, c[0x0][0x398] ;  /* 0x0000e600ff047b82 */ /* 0x000e620000000a00 */
[----:B0-----:R-:W-:-:S02]  /*0050*/  IMAD R2, R2, UR4, R3 ;  /* 0x0000000402027c24 */ /* 0x001fc4000f8e0203 */
[----:B-1----:R-:W-:-:S05]  /*0060*/  IMAD R3, R5, R4, RZ ;  /* 0x0000000405037224 */ /* 0x002fca00078e02ff */
[----:B------:R-:W-:-:S13]  /*0070*/  ISETP.GE.AND P0, PT, R2, R3, PT ;  /* 0x000000030200720c */ /* 0x000fda0003f06270 */
[----:B------:R-:W-:Y:S05]  /*0080*/  @P0 EXIT ;  /* 0x000000000000094d */ /* 0x000fea0003800000 */
[----:B------:R-:W-:Y:S01]  /*0090*/  IABS R3, R5 ;  /* 0x0000000500037213 */ /* 0x000fe20000000000 */
[----:B------:R-:W0:Y:S03]  /*00a0*/  LDCU.64 UR10, c[0x0][0x358] ;  /* 0x00006b00ff0a77ac */ /* 0x000e260008000a00 */
[----:B------:R-:W1:Y:S08]  /*00b0*/  I2F.RP R0, R3 ;  /* 0x0000000300007306 */ /* 0x000e700000209400 */
[----:B-1----:R-:W1:Y:S02]  /*00c0*/  MUFU.RCP R0, R0 ;  /* 0x0000000000007308 */ /* 0x002e640000001000 */
[----:B-1----:R-:W-:-:S06]  /*00d0*/  IADD3 R6, PT, PT, R0, 0xffffffe, RZ ;  /* 0x0ffffffe00067810 */ /* 0x002fcc0007ffe0ff */
[----:B------:R1:W2:Y:S02]  /*00e0*/  F2I.FTZ.U32.TRUNC.NTZ R7, R6 ;  /* 0x0000000600077305 */ /* 0x0002a4000021f000 */
[----:B-1----:R-:W-:Y:S01]  /*00f0*/  IMAD.MOV.U32 R6, RZ, RZ, RZ ;  /* 0x000000ffff067224 */ /* 0x002fe200078e00ff */
[----:B--2---:R-:W-:-:S05]  /*0100*/  IADD3 R4, PT, PT, RZ, -R7, RZ ;  /* 0x80000007ff047210 */ /* 0x004fca0007ffe0ff */
[----:B------:R-:W-:Y:S01]  /*0110*/  IMAD R9, R4, R3, RZ ;  /* 0x0000000304097224 */ /* 0x000fe200078e02ff */
[----:B------:R-:W-:-:S03]  /*0120*/  IABS R4, R2 ;  /* 0x0000000200047213 */ /* 0x000fc60000000000 */
[----:B------:R-:W-:-:S06]  /*0130*/  IMAD.HI.U32 R7, R7, R9, R6 ;  /* 0x0000000907077227 */ /* 0x000fcc00078e0006 */
[----:B------:R-:W-:Y:S02]  /*0140*/  IMAD.HI.U32 R8, R7, R4, RZ ;  /* 0x0000000407087227 */ /* 0x000fe400078e00ff */
[----:B------:R-:W1:Y:S03]  /*0150*/  LDC.64 R6, c[0x0][0x388] ;  /* 0x0000e200ff067b82 */ /* 0x000e660000000a00 */
[----:B------:R-:W-:-:S05]  /*0160*/  IADD3 R0, PT, PT, -R8, RZ, RZ ;  /* 0x000000ff08007210 */ /* 0x000fca0007ffe1ff */
[----:B------:R-:W-:-:S05]  /*0170*/  IMAD R0, R3, R0, R4 ;  /* 0x0000000003007224 */ /* 0x000fca00078e0204 */
[----:B------:R-:W-:-:S13]  /*0180*/  ISETP.GT.U32.AND P2, PT, R3, R0, PT ;  /* 0x000000000300720c */ /* 0x000fda0003f44070 */
[-C--:B------:R-:W-:Y:S01]  /*0190*/  @!P2 IADD3 R0, PT, PT, R0, -R3.reuse, RZ ;  /* 0x800000030000a210 */ /* 0x080fe20007ffe0ff */
[----:B------:R-:W-:Y:S01]  /*01a0*/  @!P2 VIADD R8, R8, 0x1 ;  /* 0x000000010808a836 */ /* 0x000fe20000000000 */
[----:B------:R-:W-:Y:S02]  /*01b0*/  ISETP.NE.AND P2, PT, R5, RZ, PT ;  /* 0x000000ff0500720c */ /* 0x000fe40003f45270 */
[----:B------:R-:W-:Y:S02]  /*01c0*/  ISETP.GE.U32.AND P0, PT, R0, R3, PT ;  /* 0x000000030000720c */ /* 0x000fe40003f06070 */
[----:B------:R-:W-:-:S04]  /*01d0*/  LOP3.LUT R0, R2, R5, RZ, 0x3c, !PT ;  /* 0x0000000502007212 */ /* 0x000fc800078e3cff */
[----:B------:R-:W-:-:S07]  /*01e0*/  ISETP.GE.AND P1, PT, R0, RZ, PT ;  /* 0x000000ff0000720c */ /* 0x000fce0003f26270 */
[----:B------:R-:W-:-:S06]  /*01f0*/  @P0 IADD3 R8, PT, PT, R8, 0x1, RZ ;  /* 0x0000000108080810 */ /* 0x000fcc0007ffe0ff */
[----:B------:R-:W-:Y:S02]  /*0200*/  @!P1 IADD3 R8, PT, PT, -R8, RZ, RZ ;  /* 0x000000ff08089210 */ /* 0x000fe40007ffe1ff */
[----:B------:R-:W-:-:S05]  /*0210*/  @!P2 LOP3.LUT R8, RZ, R5, RZ, 0x33, !PT ;  /* 0x00000005ff08a212 */ /* 0x000fca00078e33ff */
[----:B-1----:R-:W-:-:S05]  /*0220*/  IMAD.WIDE R6, R8, 0x4, R6 ;  /* 0x0000000408067825 */ /* 0x002fca00078e0206 */
[----:B0-----:R0:W5:Y:S01]  /*0230*/  LDG.E R4, desc[UR10][R6.64] ;  /* 0x0000000a06047981 */ /* 0x001162000c1e1900 */
[----:B------:R-:W-:Y:S01]  /*0240*/  ISETP.GE.AND P0, PT, R5, 0x1, PT ;  /* 0x000000010500780c */ /* 0x000fe20003f06270 */
[----:B------:R-:W-:-:S12]  /*0250*/  IMAD.MOV.U32 R0, RZ, RZ, -0xeb60d36 ;  /* 0xf149f2caff007424 */ /* 0x000fd800078e00ff */
[----:B0-----:R-:W-:Y:S05]  /*0260*/  @!P0 BRA `(.L_x_198) ;  /* 0x0000000800208947 */ /* 0x001fea0003800000 */
[C---:B------:R-:W-:Y:S01]  /*0270*/  ISETP.GE.U32.AND P1, PT, R5.reuse, 0x10, PT ;  /* 0x000000100500780c */ /* 0x040fe20003f26070 */
[----:B------:R-:W-:Y:S01]  /*0280*/  HFMA2 R0, -RZ, RZ, -10824, -13904 ;  /* 0xf149f2caff007431 */ /* 0x000fe200000001ff */
[----:B------:R-:W-:Y:S01]  /*0290*/  LOP3.LUT R24, R5, 0xf, RZ, 0xc0, !PT ;  /* 0x0000000f05187812 */ /* 0x000fe200078ec0ff */
[----:B------:R-:W-:Y:S01]  /*02a0*/  IMAD R10, R8, R5, RZ ;  /* 0x00000005080a7224 */ /* 0x000fe200078e02ff */
[----:B------:R-:W-:Y:S02]  /*02b0*/  MOV R3, RZ ;  /* 0x000000ff00037202 */ /* 0x000fe40000000f00 */
[----:B------:R-:W-:-:S07]  /*02c0*/  ISETP.NE.AND P0, PT, R24, RZ, PT ;  /* 0x000000ff1800720c */ /* 0x000fce0003f05270 */
[----:B------:R-:W-:Y:S06]  /*02d0*/  @!P1 BRA `(.L_x_199) ;  /* 0x0000000000f89947 */ /* 0x000fec0003800000 */
[----:B------:R-:W0:Y:S01]  /*02e0*/  LDCU.64 UR4, c[0x0][0x380] ;  /* 0x00007000ff0477ac */ /* 0x000e220008000a00 */
[----:B------:R-:W-:Y:S01]  /*02f0*/  LOP3.LUT R3, R5, 0x7ffffff0, RZ, 0xc0, !PT ;  /* 0x7ffffff005037812 */ /* 0x000fe200078ec0ff */
[----:B------:R-:W-:Y:S01]  /*0300*/  IMAD.MOV.U32 R0, RZ, RZ, -0xeb60d36 ;  /* 0xf149f2caff007424 */ /* 0x000fe200078e00ff */
[----:B------:R-:W-:Y:S02]  /*0310*/  MOV R5, R10 ;  /* 0x0000000a00057202 */ /* 0x000fe40000000f00 */
[----:B------:R-:W-:Y:S01]  /*0320*/  IADD3 R26, PT, PT, -R3, RZ, RZ ;  /* 0x000000ff031a7210 */ /* 0x000fe20007ffe1ff */
[----:B0-----:R-:W-:-:S04]  /*0330*/  UIADD3 UR4, UP0, UPT, UR4, 0x20, URZ ;  /* 0x0000002004047890 */ /* 0x001fc8000ff1e0ff */
[----:B------:R-:W-:-:S12]  /*0340*/  UIADD3.X UR5, UPT, UPT, URZ, UR5, URZ, UP0, !UPT ;  /* 0x00000005ff057290 */ /* 0x000fd800087fe4ff */
.L_x_200:
[----:B------:R-:W-:Y:S01]  /*0350*/  MOV R7, UR5 ;  /* 0x0000000500077c02 */ /* 0x000fe20008000f00 */
[----:B------:R-:W-:-:S04]  /*0360*/  IMAD.U32 R6, RZ, RZ, UR4 ;  /* 0x00000004ff067e24 */ /* 0x000fc8000f8e00ff */
[----:B------:R-:W-:-:S05]  /*0370*/  IMAD.WIDE R6, R5, 0x4, R6 ;  /* 0x0000000405067825 */ /* 0x000fca00078e0206 */
[----:B------:R-:W2:Y:S04]  /*0380*/  LDG.E R23, desc[UR10][R6.64+-0x20] ;  /* 0xffffe00a06177981 */ /* 0x000ea8000c1e1900 */
[----:B------:R-:W3:Y:S04]  /*0390*/  LDG.E R25, desc[UR10][R6.64+-0x1c] ;  /* 0xffffe40a06197981 */ /* 0x000ee8000c1e1900 */
[----:B------:R-:W4:Y:S04]  /*03a0*/  LDG.E R27, desc[UR10][R6.64+-0x18] ;  /* 0xffffe80a061b7981 */ /* 0x000f28000c1e1900 */
        /* <DEDUP_REMOVED lines=12> */
[----:B------:R-:W4:Y:S01]  /*0470*/  LDG.E R22, desc[UR10][R6.64+0x1c] ;  /* 0x00001c0a06167981 */ /* 0x000f22000c1e1900 */
[----:B------:R-:W-:Y:S01]  /*0480*/  IADD3 R26, PT, PT, R26, 0x10, RZ ;  /* 0x000000101a1a7810 */ /* 0x000fe20007ffe0ff */
[----:B------:R-:W-:-:S03]  /*0490*/  VIADD R5, R5, 0x10 ;  /* 0x0000001005057836 */ /* 0x000fc60000000000 */
[----:B------:R-:W-:Y:S02]  /*04a0*/  ISETP.NE.AND P2, PT, R26, RZ, PT ;  /* 0x000000ff1a00720c */ /* 0x000fe40003f45270 */
[----:B--2---:R-:W-:-:S04]  /*04b0*/  FSETP.GT.AND P1, PT, R23, R0, PT ;  /* 0x000000001700720b */ /* 0x004fc80003f24000 */
[----:B------:R-:W-:-:S04]  /*04c0*/  FSEL R0, R23, R0, P1 ;  /* 0x0000000017007208 */ /* 0x000fc80000800000 */
[----:B---3--:R-:W-:-:S04]  /*04d0*/  FSETP.GT.AND P1, PT, R25, R0, PT ;  /* 0x000000001900720b */ /* 0x008fc80003f24000 */
[----:B------:R-:W-:-:S04]  /*04e0*/  FSEL R0, R25, R0, P1 ;  /* 0x0000000019007208 */ /* 0x000fc80000800000 */
[----:B----4-:R-:W-:-:S04]  /*04f0*/  FSETP.GT.AND P1, PT, R27, R0, PT ;  /* 0x000000001b00720b */ /* 0x010fc80003f24000 */
        /* <DEDUP_REMOVED lines=27> */
[----:B------:R-:W-:Y:S08]  /*06b0*/  @P2 BRA `(.L_x_200) ;  /* 0xfffffffc00242947 */ /* 0x000ff0000383ffff */
.L_x_199:
[----:B------:R-:W-:Y:S05]  /*06c0*/  @!P0 BRA `(.L_x_198) ;  /* 0x0000000400088947 */ /* 0x000fea0003800000 */
[----:B------:R-:W0:Y:S01]  /*06d0*/  LDCU UR4, c[0x0][0x39c] ;  /* 0x00007380ff0477ac */ /* 0x000e220008000800 */
[----:B------:R-:W-:Y:S01]  /*06e0*/  ISETP.GE.U32.AND P0, PT, R24, 0x8, PT ;  /* 0x000000081800780c */ /* 0x000fe20003f06070 */
[----:B0-----:R-:W-:-:S04]  /*06f0*/  ULOP3.LUT UR5, UR4, 0x7, URZ, 0xc0, !UPT ;  /* 0x0000000704057892 */ /* 0x001fc8000f8ec0ff */
[----:B------:R-:W-:-:S08]  /*0700*/  UISETP.NE.AND UP0, UPT, UR5, URZ, UPT ;  /* 0x000000ff0500728c */ /* 0x000fd0000bf05270 */
[----:B------:R-:W-:Y:S05]  /*0710*/  @!P0 BRA `(.L_x_201) ;  /* 0x0000000000708947 */ /* 0x000fea0003800000 */
[----:B------:R-:W0:Y:S01]  /*0720*/  LDC.64 R6, c[0x0][0x380] ;  /* 0x0000e000ff067b82 */ /* 0x000e220000000a00 */
[----:B------:R-:W-:-:S05]  /*0730*/  IADD3 R5, PT, PT, R10, R3, RZ ;  /* 0x000000030a057210 */ /* 0x000fca0007ffe0ff */
[----:B0-----:R-:W-:-:S05]  /*0740*/  IMAD.WIDE R6, R5, 0x4, R6 ;  /* 0x0000000405067825 */ /* 0x001fca00078e0206 */
[----:B------:R-:W2:Y:S04]  /*0750*/  LDG.E R5, desc[UR10][R6.64] ;  /* 0x0000000a06057981 */ /* 0x000ea8000c1e1900 */
[----:B------:R-:W3:Y:S04]  /*0760*/  LDG.E R9, desc[UR10][R6.64+0x4] ;  /* 0x0000040a06097981 */ /* 0x000ee8000c1e1900 */
[----:B------:R-:W4:Y:S04]  /*0770*/  LDG.E R11, desc[UR10][R6.64+0x8] ;  /* 0x0000080a060b7981 */ /* 0x000f28000c1e1900 */
[----:B------:R-:W4:Y:S04]  /*0780*/  LDG.E R13, desc[UR10][R6.64+0xc] ;  /* 0x00000c0a060d7981 */ /* 0x000f28000c1e1900 */
[----:B------:R-:W4:Y:S04]  /*0790*/  LDG.E R15, desc[UR10][R6.64+0x10] ;  /* 0x0000100a060f7981 */ /* 0x000f28000c1e1900 */
[----:B------:R-:W4:Y:S04]  /*07a0*/  LDG.E R17, desc[UR10][R6.64+0x14] ;  /* 0x0000140a06117981 */ /* 0x000f28000c1e1900 */
[----:B------:R-:W4:Y:S04]  /*07b0*/  LDG.E R19, desc[UR10][R6.64+0x18] ;  /* 0x0000180a06137981 */ /* 0x000f28000c1e1900 */
[----:B------:R-:W4:Y:S01]  /*07c0*/  LDG.E R21, desc[UR10][R6.64+0x1c] ;  /* 0x00001c0a06157981 */ /* 0x000f22000c1e1900 */
[----:B------:R-:W-:-:S02]  /*07d0*/  IADD3 R3, PT, PT, R3, 0x8, RZ ;  /* 0x0000000803037810 */ /* 0x000fc40007ffe0ff */
        /* <DEDUP_REMOVED lines=16> */
.L_x_201:
[----:B------:R-:W-:Y:S05]  /*08e0*/  BRA.U !UP0, `(.L_x_198) ;  /* 0x0000000108807547 */ /* 0x000fea000b800000 */
[----:B------:R-:W-:Y:S02]  /*08f0*/  UISETP.GE.U32.AND UP0, UPT, UR5, 0x4, UPT ;  /* 0x000000040500788c */ /* 0x000fe4000bf06070 */
[----:B------:R-:W-:-:S04]  /*0900*/  ULOP3.LUT UR4, UR4, 0x3, URZ, 0xc0, !UPT ;  /* 0x0000000304047892 */ /* 0x000fc8000f8ec0ff */
[----:B------:R-:W-:-:S03]  /*0910*/  UISETP.NE.AND UP1, UPT, UR4, URZ, UPT ;  /* 0x000000ff0400728c */ /* 0x000fc6000bf25270 */
[----:B------:R-:W-:Y:S08]  /*0920*/  BRA.U !UP0, `(.L_x_202) ;  /* 0x0000000108407547 */ /* 0x000ff0000b800000 */
[----:B------:R-:W0:Y:S01]  /*0930*/  LDC.64 R6, c[0x0][0x380] ;  /* 0x0000e000ff067b82 */ /* 0x000e220000000a00 */
[----:B------:R-:W-:-:S04]  /*0940*/  IMAD.IADD R5, R10, 0x1, R3 ;  /* 0x000000010a057824 */ /* 0x000fc800078e0203 */
[----:B0-----:R-:W-:-:S05]  /*0950*/  IMAD.WIDE R6, R5, 0x4, R6 ;  /* 0x0000000405067825 */ /* 0x001fca00078e0206 */
[----:B------:R-:W2:Y:S04]  /*0960*/  LDG.E R5, desc[UR10][R6.64] ;  /* 0x0000000a06057981 */ /* 0x000ea8000c1e1900 */
[----:B------:R-:W3:Y:S04]  /*0970*/  LDG.E R9, desc[UR10][R6.64+0x4] ;  /* 0x0000040a06097981 */ /* 0x000ee8000c1e1900 */
        /* <DEDUP_REMOVED lines=10> */
[----:B------:R-:W-:-:S09]  /*0a20*/  FSEL R0, R13, R0, P0 ;  /* 0x000000000d007208 */ /* 0x000fd20000000000 */
.L_x_202:
[----:B------:R-:W-:Y:S05]  /*0a30*/  BRA.U !UP1, `(.L_x_198) ;  /* 0x00000001092c7547 */ /* 0x000fea000b800000 */
[----:B------:R-:W0:Y:S01]  /*0a40*/  LDC.64 R12, c[0x0][0x380] ;  /* 0x0000e000ff0c7b82 */ /* 0x000e220000000a00 */
[----:B------:R-:W-:Y:S01]  /*0a50*/  IADD3 R3, PT, PT, R10, R3, RZ ;  /* 0x000000030a037210 */ /* 0x000fe20007ffe0ff */
[----:B------:R-:W-:-:S12]  /*0a60*/  UIADD3 UR4, UPT, UPT, -UR4, URZ, URZ ;  /* 0x000000ff04047290 */ /* 0x000fd8000fffe1ff */
.L_x_203:
[----:B0-----:R-:W-:-:S06]  /*0a70*/  IMAD.WIDE R6, R3, 0x4, R12 ;  /* 0x0000000403067825 */ /* 0x001fcc00078e020c */
[----:B------:R-:W2:Y:S01]  /*0a80*/  LDG.E R7, desc[UR10][R6.64] ;  /* 0x0000000a06077981 */ /* 0x000ea2000c1e1900 */
[----:B------:R-:W-:Y:S01]  /*0a90*/  UIADD3 UR4, UPT, UPT, UR4, 0x1, URZ ;  /* 0x0000000104047890 */ /* 0x000fe2000fffe0ff */
[----:B------:R-:W-:-:S03]  /*0aa0*/  VIADD R3, R3, 0x1 ;  /* 0x0000000103037836 */ /* 0x000fc60000000000 */
[----:B------:R-:W-:Y:S01]  /*0ab0*/  UISETP.NE.AND UP0, UPT, UR4, URZ, UPT ;  /* 0x000000ff0400728c */ /* 0x000fe2000bf05270 */
[----:B--2---:R-:W-:-:S04]  /*0ac0*/  FSETP.GT.AND P0, PT, R7, R0, PT ;  /* 0x000000000700720b */ /* 0x004fc80003f04000 */
[----:B------:R-:W-:-:S04]  /*0ad0*/  FSEL R0, R7, R0, P0 ;  /* 0x0000000007007208 */ /* 0x000fc80000000000 */
[----:B------:R-:W-:Y:S05]  /*0ae0*/  BRA.U UP0, `(.L_x_203) ;  /* 0xfffffffd00e07547 */ /* 0x000fea000b83ffff */
.L_x_198:
[----:B------:R-:W0:Y:S01]  /*0af0*/  LDCU UR7, c[0x0][0x39c] ;  /* 0x00007380ff0777ac */ /* 0x000e220008000800 */
[----:B------:R-:W-:Y:S01]  /*0b00*/  HFMA2 R3, -RZ, RZ, 0.0589599609375, -1.19921875 ;  /* 0x2b8cbcccff037431 */ /* 0x000fe200000001ff */
[----:B0-----:R-:W-:-:S09]  /*0b10*/  UISETP.GE.AND UP0, UPT, UR7, 0x1, UPT ;  /* 0x000000010700788c */ /* 0x001fd2000bf06270 */
[----:B------:R-:W-:Y:S05]  /*0b20*/  BRA.U !UP0, `(.L_x_204) ;  /* 0x0000000d08287547 */ /* 0x000fea000b800000 */
[----:B------:R-:W-:Y:S02]  /*0b30*/  UISETP.GE.U32.AND UP1, UPT, UR7, 0x8, UPT ;  /* 0x000000080700788c */ /* 0x000fe4000bf26070 */
[----:B------:R-:W-:Y:S01]  /*0b40*/  IMAD R3, R8, UR7, RZ ;  /* 0x0000000708037c24 */ /* 0x000fe2000f8e02ff */
[----:B------:R-:W-:Y:S01]  /*0b50*/  ULOP3.LUT UR12, UR7, 0x7, URZ, 0xc0, !UPT ;  /* 0x00000007070c7892 */ /* 0x000fe2000f8ec0ff */
[----:B------:R-:W-:Y:S01]  /*0b60*/  MOV R9, RZ ;  /* 0x000000ff00097202 */ /* 0x000fe20000000f00 */
[----:B------:R-:W-:Y:S02]  /*0b70*/  UMOV UR4, URZ ;  /* 0x000000ff00047c82 */ /* 0x000fe40008000000 */
[----:B------:R-:W-:Y:S02]  /*0b80*/  UISETP.NE.AND UP0, UPT, UR12, URZ, UPT ;  /* 0x000000ff0c00728c */ /* 0x000fe4000bf05270 */
[----:B------:R-:W-:Y:S09]  /*0b90*/  BRA.U !UP1, `(.L_x_205) ;  /* 0x0000000509807547 */ /* 0x000ff2000b800000 */
[----:B------:R-:W0:Y:S01]  /*0ba0*/  LDCU.64 UR8, c[0x0][0x380] ;  /* 0x00007000ff0877ac */ /* 0x000e220008000a00 */
[----:B------:R-:W-:Y:S01]  /*0bb0*/  IMAD.MOV.U32 R9, RZ, RZ, RZ ;  /* 0x000000ffff097224 */ /* 0x000fe200078e00ff */
[----:B------:R-:W-:Y:S01]  /*0bc0*/  MOV R6, R3 ;  /* 0x0000000300067202 */ /* 0x000fe20000000f00 */
[----:B------:R-:W-:Y:S02]  /*0bd0*/  ULOP3.LUT UR4, UR7, 0x7ffffff8, URZ, 0xc0, !UPT ;  /* 0x7ffffff807047892 */ /* 0x000fe4000f8ec0ff */
[----:B0-----:R-:W-:Y:S02]  /*0be0*/  UIADD3 UR5, UP1, UPT, UR8, 0x10, URZ ;  /* 0x0000001008057890 */ /* 0x001fe4000ff3e0ff */
[----:B------:R-:W-:Y:S02]  /*0bf0*/  UIADD3 UR8, UPT, UPT, -UR4, URZ, URZ ;  /* 0x000000ff04087290 */ /* 0x000fe4000fffe1ff */
[----:B------:R-:W-:-:S12]  /*0c00*/  UIADD3.X UR6, UPT, UPT, URZ, UR9, URZ, UP1, !UPT ;  /* 0x00000009ff067290 */ /* 0x000fd80008ffe4ff */
.L_x_206:
        /* <DEDUP_REMOVED lines=10> */
[----:B------:R0:W4:Y:S01]  /*0cb0*/  LDG.E R17, desc[UR10][R24.64+0xc] ;  /* 0x00000c0a18117981 */ /* 0x000122000c1e1900 */
[----:B------:R-:W-:Y:S01]  /*0cc0*/  HFMA2 R8, -RZ, RZ, 0.96630859375, -0.0022525787353515625 ;  /* 0x3bbb989dff087431 */ /* 0x000fe200000001ff */
[----:B------:R-:W-:Y:S01]  /*0cd0*/  MOV R10, 0x437c0000 ;  /* 0x437c0000000a7802 */ /* 0x000fe20000000f00 */
[----:B------:R-:W-:Y:S01]  /*0ce0*/  UIADD3 UR8, UPT, UPT, UR8, 0x8, URZ ;  /* 0x0000000808087890 */ /* 0x000fe2000fffe0ff */
[----:B------:R-:W-:-:S03]  /*0cf0*/  IADD3 R6, PT, PT, R6, 0x8, RZ ;  /* 0x0000000806067810 */ /* 0x000fc60007ffe0ff */
[----:B------:R-:W-:Y:S01]  /*0d00*/  UISETP.NE.AND UP1, UPT, UR8, URZ, UPT ;  /* 0x000000ff0800728c */ /* 0x000fe2000bf25270 */
[--C-:B--2---:R-:W-:Y:S01]  /*0d10*/  FADD R27, R5, -R0.reuse ;  /* 0x80000000051b7221 */ /* 0x104fe20000000000 */
[----:B---3--:R-:W-:-:S03]  /*0d20*/  FADD R23, R23, -R0 ;  /* 0x8000000017177221 */ /* 0x008fc60000000000 */
[-C--:B------:R-:W-:Y:S01]  /*0d30*/  FFMA.SAT R5, R27, R8.reuse, 0.5 ;  /* 0x3f0000001b057423 */ /* 0x080fe20000002008 */
[----:B------:R-:W-:-:S03]  /*0d40*/  FFMA.SAT R7, R23, R8, 0.5 ;  /* 0x3f00000017077423 */ /* 0x000fc60000002008 */
[-C--:B------:R-:W-:Y:S01]  /*0d50*/  FFMA.RM R5, R5, R10.reuse, 12582913 ;  /* 0x4b40000105057423 */ /* 0x080fe2000000400a */
[--C-:B----4-:R-:W-:Y:S01]  /*0d60*/  FADD R21, R21, -R0.reuse ;  /* 0x8000000015157221 */ /* 0x110fe20000000000 */
[----:B------:R-:W-:Y:S02]  /*0d70*/  FFMA.RM R7, R7, R10, 12582913 ;  /* 0x4b40000107077423 */ /* 0x000fe4000000400a */
[----:B------:R-:W-:Y:S01]  /*0d80*/  FADD R12, R5, -12583039 ;  /* 0xcb40007f050c7421 */ /* 0x000fe20000000000 */
[----:B------:R-:W-:Y:S01]  /*0d90*/  FFMA.SAT R29, R21, R8, 0.5 ;  /* 0x3f000000151d7423 */ /* 0x000fe20000002008 */
[----:B0-----:R-:W-:Y:S01]  /*0da0*/  FADD R25, R11, -R0 ;  /* 0x800000000b197221 */ /* 0x001fe20000000000 */
[----:B------:R-:W-:Y:S01]  /*0db0*/  FADD R14, R7, -12583039 ;  /* 0xcb40007f070e7421 */ /* 0x000fe20000000000 */
[----:B------:R-:W-:Y:S01]  /*0dc0*/  FFMA R12, R27, 1.4426950216293334961, -R12 ;  /* 0x3fb8aa3b1b0c7823 */ /* 0x000fe2000000080c */
[----:B------:R-:W-:Y:S02]  /*0dd0*/  FFMA.RM R11, R29, R10, 12582913 ;  /* 0x4b4000011d0b7423 */ /* 0x000fe4000000400a */
[----:B------:R-:W-:Y:S01]  /*0de0*/  FFMA R14, R23, 1.4426950216293334961, -R14 ;  /* 0x3fb8aa3b170e7823 */ /* 0x000fe2000000080e */
[----:B------:R-:W-:Y:S01]  /*0df0*/  FFMA R12, R27, 1.925963033500011079e-08, R12 ;  /* 0x32a570601b0c7823 */ /* 0x000fe2000000000c */
[----:B------:R-:W-:Y:S01]  /*0e00*/  FFMA.SAT R27, R25, R8, 0.5 ;  /* 0x3f000000191b7423 */ /* 0x000fe20000002008 */
[----:B------:R-:W-:Y:S01]  /*0e10*/  FADD R16, R11, -12583039 ;  /* 0xcb40007f0b107421 */ /* 0x000fe20000000000 */
[----:B------:R-:W-:Y:S01]  /*0e20*/  FFMA R14, R23, 1.925963033500011079e-08, R14 ;  /* 0x32a57060170e7823 */ /* 0x000fe2000000000e */
[----:B------:R-:W-:Y:S01]  /*0e30*/  FADD R23, R13, -R0 ;  /* 0x800000000d177221 */ /* 0x000fe20000000000 */
[----:B------:R-:W-:Y:S01]  /*0e40*/  FFMA.RM R13, R27, R10, 12582913 ;  /* 0x4b4000011b0d7423 */ /* 0x000fe2000000400a */
[----:B------:R-:W-:Y:S01]  /*0e50*/  FFMA R16, R21, 1.4426950216293334961, -R16 ;  /* 0x3fb8aa3b15107823 */ /* 0x000fe20000000810 */
[----:B------:R-:W-:Y:S01]  /*0e60*/  FADD R27, R19, -R0 ;  /* 0x80000000131b7221 */ /* 0x000fe20000000000 */
[-C--:B------:R-:W-:Y:S01]  /*0e70*/  FFMA.SAT R29, R23, R8.reuse, 0.5 ;  /* 0x3f000000171d7423 */ /* 0x080fe20000002008 */
[----:B------:R-:W-:Y:S01]  /*0e80*/  FADD R20, R13, -12583039 ;  /* 0xcb40007f0d147421 */ /* 0x000fe20000000000 */
[----:B------:R-:W-:Y:S01]  /*0e90*/  FFMA R18, R21, 1.925963033500011079e-08, R16 ;  /* 0x32a5706015127823 */ /* 0x000fe20000000010 */
[----:B------:R-:W-:Y:S01]  /*0ea0*/  FFMA.SAT R19, R27, R8, 0.5 ;  /* 0x3f0000001b137423 */ /* 0x000fe20000002008 */
[-C--:B------:R-:W-:Y:S01]  /*0eb0*/  FFMA.RM R16, R29, R10.reuse, 12582913 ;  /* 0x4b4000011d107423 */ /* 0x080fe2000000400a */
[----:B------:R-:W0:Y:S01]  /*0ec0*/  MUFU.EX2 R12, R12 ;  /* 0x0000000c000c7308 */ /* 0x000e220000000800 */
[----:B------:R-:W-:Y:S01]  /*0ed0*/  FFMA R20, R25, 1.4426950216293334961, -R20 ;  /* 0x3fb8aa3b19147823 */ /* 0x000fe20000000814 */
[----:B------:R-:W-:Y:S01]  /*0ee0*/  FFMA.RM R19, R19, R10, 12582913 ;  /* 0x4b40000113137423 */ /* 0x000fe2000000400a */
[----:B------:R-:W-:Y:S01]  /*0ef0*/  FADD R22, R16, -12583039 ;  /* 0xcb40007f10167421 */ /* 0x000fe20000000000 */
[----:B------:R-:W-:Y:S01]  /*0f00*/  FADD R21, R15, -R0 ;  /* 0x800000000f157221 */ /* 0x000fe20000000000 */
[----:B------:R-:W-:Y:S01]  /*0f10*/  FFMA R25, R25, 1.925963033500011079e-08, R20 ;  /* 0x32a5706019197823 */ /* 0x000fe20000000014 */
[----:B------:R-:W-:Y:S01]  /*0f20*/  FADD R24, R19, -12583039 ;  /* 0xcb40007f13187421 */ /* 0x000fe20000000000 */
[----:B------:R-:W-:Y:S01]  /*0f30*/  FFMA R22, R23, 1.4426950216293334961, -R22 ;  /* 0x3fb8aa3b17167823 */ /* 0x000fe20000000816 */
[----:B------:R-:W-:Y:S01]  /*0f40*/  FFMA.SAT R29, R21, R8, 0.5 ;  /* 0x3f000000151d7423 */ /* 0x000fe20000002008 */
[----:B------:R-:W1:Y:S01]  /*0f50*/  MUFU.EX2 R14, R14 ;  /* 0x0000000e000e7308 */ /* 0x000e620000000800 */
[----:B------:R-:W-:Y:S01]  /*0f60*/  FFMA R24, R27, 1.4426950216293334961, -R24 ;  /* 0x3fb8aa3b1b187823 */ /* 0x000fe20000000818 */
[----:B------:R-:W-:Y:S01]  /*0f70*/  FFMA R20, R23, 1.925963033500011079e-08, R22 ;  /* 0x32a5706017147823 */ /* 0x000fe20000000016 */
[----:B------:R-:W-:Y:S01]  /*0f80*/  FADD R23, R17, -R0 ;  /* 0x8000000011177221 */ /* 0x000fe20000000000 */
[----:B------:R-:W-:Y:S01]  /*0f90*/  FFMA.RM R17, R29, R10, 12582913 ;  /* 0x4b4000011d117423 */ /* 0x000fe2000000400a */
[----:B------:R-:W-:Y:S01]  /*0fa0*/  FFMA R24, R27, 1.925963033500011079e-08, R24 ;  /* 0x32a570601b187823 */ /* 0x000fe20000000018 */
[----:B------:R-:W-:-:S02]  /*0fb0*/  IMAD.SHL.U32 R13, R13, 0x800000, RZ ;  /* 0x008000000d0d7824 */ /* 0x000fc400078e00ff */
[----:B------:R-:W-:Y:S01]  /*0fc0*/  FFMA.SAT R27, R23, R8, 0.5 ;  /* 0x3f000000171b7423 */ /* 0x000fe20000002008 */
[----:B------:R-:W2:Y:S01]  /*0fd0*/  MUFU.EX2 R18, R18 ;  /* 0x0000001200127308 */ /* 0x000ea20000000800 */
[----:B------:R-:W-:Y:S02]  /*0fe0*/  IMAD.SHL.U32 R8, R5, 0x800000, RZ ;  /* 0x0080000005087824 */ /* 0x000fe400078e00ff */
[----:B------:R-:W-:Y:S01]  /*0ff0*/  FADD R22, R17, -12583039 ;  /* 0xcb40007f11167421 */ /* 0x000fe20000000000 */
[----:B------:R-:W-:Y:S01]  /*1000*/  FFMA.RM R10, R27, R10, 12582913 ;  /* 0x4b4000011b0a7423 */ /* 0x000fe2000000400a */
[----:B------:R-:W-:Y:S01]  /*1010*/  SHF.L.U32 R16, R16, 0x17, RZ ;  /* 0x0000001710107819 */ /* 0x000fe200000006ff */
[----:B0-----:R-:W-:Y:S01]  /*1020*/  FFMA R9, R8, R12, R9 ;  /* 0x0000000c08097223 */ /* 0x001fe20000000009 */
[----:B------:R-:W-:Y:S01]  /*1030*/  FFMA R26, R21, 1.4426950216293334961, -R22 ;  /* 0x3fb8aa3b151a7823 */ /* 0x000fe20000000816 */
[----:B------:R-:W-:Y:S01]  /*1040*/  FADD R12, R10, -12583039 ;  /* 0xcb40007f0a0c7421 */ /* 0x000fe20000000000 */
[----:B------:R-:W0:Y:S01]  /*1050*/  MUFU.EX2 R15, R25 ;  /* 0x00000019000f7308 */ /* 0x000e220000000800 */
[----:B------:R-:W-:Y:S01]  /*1060*/  SHF.L.U32 R22, R7, 0x17, RZ ;  /* 0x0000001707167819 */ /* 0x000fe200000006ff */
[----:B------:R-:W-:Y:S01]  /*1070*/  FFMA R26, R21, 1.925963033500011079e-08, R26 ;  /* 0x32a57060151a7823 */ /* 0x000fe2000000001a */
[----:B------:R-:W-:Y:S01]  /*1080*/  FFMA R12, R23, 1.4426950216293334961, -R12 ;  /* 0x3fb8aa3b170c7823 */ /* 0x000fe2000000080c */
[----:B------:R-:W-:-:S02]  /*1090*/  SHF.L.U32 R8, R11, 0x17, RZ ;  /* 0x000000170b087819 */ /* 0x000fc400000006ff */
[----:B-1----:R-:W-:Y:S01]  /*10a0*/  FFMA R9, R22, R14, R9 ;  /* 0x0000000e16097223 */ /* 0x002fe20000000009 */
[----:B------:R-:W-:Y:S01]  /*10b0*/  FFMA R12, R23, 1.925963033500011079e-08, R12 ;  /* 0x32a57060170c7823 */ /* 0x000fe2000000000c */
[----:B------:R-:W1:Y:S01]  /*10c0*/  MUFU.EX2 R20, R20 ;  /* 0x0000001400147308 */ /* 0x000e620000000800 */
[----:B------:R-:W-:Y:S01]  /*10d0*/  SHF.L.U32 R19, R19, 0x17, RZ ;  /* 0x0000001713137819 */ /* 0x000fe200000006ff */
[----:B--2---:R-:W-:Y:S01]  /*10e0*/  FFMA R8, R8, R18, R9 ;  /* 0x0000001208087223 */ /* 0x004fe20000000009 */
[----:B------:R-:W-:-:S05]  /*10f0*/  SHF.L.U32 R10, R10, 0x17, RZ ;  /* 0x000000170a0a7819 */ /* 0x000fca00000006ff */
[----:B------:R-:W2:Y:S01]  /*1100*/  MUFU.EX2 R5, R24 ;  /* 0x0000001800057308 */ /* 0x000ea20000000800 */
[----:B0-----:R-:W-:Y:S01]  /*1110*/  FFMA R13, R13, R15, R8 ;  /* 0x0000000f0d0d7223 */ /* 0x001fe20000000008 */
[----:B------:R-:W-:-:S06]  /*1120*/  IMAD.SHL.U32 R8, R17, 0x800000, RZ ;  /* 0x0080000011087824 */ /* 0x000fcc00078e00ff */
[----:B------:R-:W0:Y:S01]  /*1130*/  MUFU.EX2 R26, R26 ;  /* 0x0000001a001a7308 */ /* 0x000e220000000800 */
[----:B-1----:R-:W-:-:S07]  /*1140*/  FFMA R16, R16, R20, R13 ;  /* 0x0000001410107223 */ /* 0x002fce000000000d */
[----:B------:R-:W1:Y:S01]  /*1150*/  MUFU.EX2 R12, R12 ;  /* 0x0000000c000c7308 */ /* 0x000e620000000800 */
[----:B--2---:R-:W-:-:S04]  /*1160*/  FFMA R5, R19, R5, R16 ;  /* 0x0000000513057223 */ /* 0x004fc80000000010 */
[----:B0-----:R-:W-:-:S04]  /*1170*/  FFMA R5, R8, R26, R5 ;  /* 0x0000001a08057223 */ /* 0x001fc80000000005 */
[----:B-1----:R-:W-:Y:S01]  /*1180*/  FFMA R9, R10, R12, R5 ;  /* 0x0000000c0a097223 */ /* 0x002fe20000000005 */
[----:B------:R-:W-:Y:S06]  /*1190*/  BRA.U UP1, `(.L_x_206) ;  /* 0xfffffff9019c7547 */ /* 0x000fec000b83ffff */
.L_x_205:
[----:B------:R-:W-:Y:S05]  /*11a0*/  BRA.U !UP0, `(.L_x_207) ;  /* 0x0000000508847547 */ /* 0x000fea000b800000 */
[----:B------:R-:W-:Y:S02]  /*11b0*/  UISETP.GE.U32.AND UP0, UPT, UR12, 0x4, UPT ;  /* 0x000000040c00788c */ /* 0x000fe4000bf06070 */
[----:B------:R-:W-:-:S04]  /*11c0*/  ULOP3.LUT UR6, UR7, 0x3, URZ, 0xc0, !UPT ;  /* 0x0000000307067892 */ /* 0x000fc8000f8ec0ff */
[----:B------:R-:W-:-:S03]  /*11d0*/  UISETP.NE.AND UP1, UPT, UR6, URZ, UPT ;  /* 0x000000ff0600728c */ /* 0x000fc6000bf25270 */
[----:B------:R-:W-:Y:S08]  /*11e0*/  BRA.U !UP0, `(.L_x_208) ;  /* 0x0000000108b87547 */ /* 0x000ff0000b800000 */
[----:B------:R-:W0:Y:S01]  /*11f0*/  LDC.64 R10, c[0x0][0x380] ;  /* 0x0000e000ff0a7b82 */ /* 0x000e220000000a00 */
[----:B------:R-:W-:-:S04]  /*1200*/  VIADD R5, R3, UR4 ;  /* 0x0000000403057c36 */ /* 0x000fc80008000000 */
[----:B0-----:R-:W-:-:S05]  /*1210*/  IMAD.WIDE R10, R5, 0x4, R10 ;  /* 0x00000004050a7825 */ /* 0x001fca00078e020a */
[----:B------:R-:W2:Y:S04]  /*1220*/  LDG.E R5, desc[UR10][R10.64] ;  /* 0x0000000a0a057981 */ /* 0x000ea8000c1e1900 */
[----:B------:R-:W3:Y:S04]  /*1230*/  LDG.E R13, desc[UR10][R10.64+0x4] ;  /* 0x0000040a0a0d7981 */ /* 0x000ee8000c1e1900 */
[----:B------:R-:W4:Y:S04]  /*1240*/  LDG.E R15, desc[UR10][R10.64+0x8] ;  /* 0x0000080a0a0f7981 */ /* 0x000f28000c1e1900 */
[----:B------:R0:W4:Y:S01]  /*1250*/  LDG.E R17, desc[UR10][R10.64+0xc] ;  /* 0x00000c0a0a117981 */ /* 0x000122000c1e1900 */
[----:B------:R-:W-:Y:S01]  /*1260*/  HFMA2 R14, -RZ, RZ, 0.96630859375, -0.0022525787353515625 ;  /* 0x3bbb989dff0e7431 */ /* 0x000fe200000001ff */
[----:B------:R-:W-:Y:S01]  /*1270*/  MOV R16, 0x437c0000 ;  /* 0x437c000000107802 */ /* 0x000fe20000000f00 */
[----:B------:R-:W-:Y:S01]  /*1280*/  UIADD3 UR4, UPT, UPT, UR4, 0x4, URZ ;  /* 0x0000000404047890 */ /* 0x000fe2000fffe0ff */
[----:B--2---:R-:W-:-:S04]  /*1290*/  FADD R7, R5, -R0 ;  /* 0x8000000005077221 */ /* 0x004fc80000000000 */
[----:B------:R-:W-:Y:S01]  /*12a0*/  FFMA.SAT R5, R7, R14, 0.5 ;  /* 0x3f00000007057423 */ /* 0x000fe2000000200e */
[----:B---3--:R-:W-:-:S03]  /*12b0*/  FADD R13, R13, -R0 ;  /* 0x800000000d0d7221 */ /* 0x008fc60000000000 */
[----:B------:R-:W-:Y:S01]  /*12c0*/  FFMA.RM R5, R5, R16, 12582913 ;  /* 0x4b40000105057423 */ /* 0x000fe20000004010 */
[----:B------:R-:W-:Y:S01]  /*12d0*/  FFMA.SAT R6, R13, R14, 0.5 ;  /* 0x3f0000000d067423 */ /* 0x000fe2000000200e */
[--C-:B----4-:R-:W-:Y:S02]  /*12e0*/  FADD R8, R15, -R0.reuse ;  /* 0x800000000f087221 */ /* 0x110fe40000000000 */
[----:B------:R-:W-:Y:S01]  /*12f0*/  FADD R12, R5, -12583039 ;  /* 0xcb40007f050c7421 */ /* 0x000fe20000000000 */
[----:B------:R-:W-:Y:S01]  /*1300*/  FFMA.RM R6, R6, R16, 12582913 ;  /* 0x4b40000106067423 */ /* 0x000fe20000004010 */
[-C--:B0-----:R-:W-:Y:S01]  /*1310*/  FFMA.SAT R11, R8, R14.reuse, 0.5 ;  /* 0x3f000000080b7423 */ /* 0x081fe2000000200e */
[----:B------:R-:W-:Y:S01]  /*1320*/  FADD R17, R17, -R0 ;  /* 0x8000000011117221 */ /* 0x000fe20000000000 */
[----:B------:R-:W-:Y:S01]  /*1330*/  FFMA R12, R7, 1.4426950216293334961, -R12 ;  /* 0x3fb8aa3b070c7823 */ /* 0x000fe2000000080c */
[----:B------:R-:W-:Y:S02]  /*1340*/  FADD R10, R6, -12583039 ;  /* 0xcb40007f060a7421 */ /* 0x000fe40000000000 */
[----:B------:R-:W-:Y:S01]  /*1350*/  FFMA.SAT R14, R17, R14, 0.5 ;  /* 0x3f000000110e7423 */ /* 0x000fe2000000200e */
[----:B------:R-:W-:Y:S01]  /*1360*/  FFMA R12, R7, 1.925963033500011079e-08, R12 ;  /* 0x32a57060070c7823 */ /* 0x000fe2000000000c */
[-C--:B------:R-:W-:Y:S01]  /*1370*/  FFMA.RM R7, R11, R16.reuse, 12582913 ;  /* 0x4b4000010b077423 */ /* 0x080fe20000004010 */
[----:B------:R-:W-:Y:S01]  /*1380*/  FFMA R10, R13, 1.4426950216293334961, -R10 ;  /* 0x3fb8aa3b0d0a7823 */ /* 0x000fe2000000080a */
[----:B------:R-:W-:-:S02]  /*1390*/  FFMA.RM R14, R14, R16, 12582913 ;  /* 0x4b4000010e0e7423 */ /* 0x000fc40000004010 */
[----:B------:R-:W-:Y:S01]  /*13a0*/  FADD R11, R7, -12583039 ;  /* 0xcb40007f070b7421 */ /* 0x000fe20000000000 */
[----:B------:R-:W-:Y:S01]  /*13b0*/  FFMA R10, R13, 1.925963033500011079e-08, R10 ;  /* 0x32a570600d0a7823 */ /* 0x000fe2000000000a */
[----:B------:R-:W-:Y:S01]  /*13c0*/  FADD R16, R14, -12583039 ;  /* 0xcb40007f0e107421 */ /* 0x000fe20000000000 */
[----:B------:R-:W0:Y:S01]  /*13d0*/  MUFU.EX2 R12, R12 ;  /* 0x0000000c000c7308 */ /* 0x000e220000000800 */
[----:B------:R-:W-:Y:S01]  /*13e0*/  FFMA R11, R8, 1.4426950216293334961, -R11 ;  /* 0x3fb8aa3b080b7823 */ /* 0x000fe2000000080b */
[----:B------:R-:W-:Y:S02]  /*13f0*/  IMAD.SHL.U32 R14, R14, 0x800000, RZ ;  /* 0x008000000e0e7824 */ /* 0x000fe400078e00ff */
[----:B------:R-:W-:Y:S01]  /*1400*/  FFMA R16, R17, 1.4426950216293334961, -R16 ;  /* 0x3fb8aa3b11107823 */ /* 0x000fe20000000810 */
[----:B------:R-:W-:Y:S01]  /*1410*/  FFMA R11, R8, 1.925963033500011079e-08, R11 ;  /* 0x32a57060080b7823 */ /* 0x000fe2000000000b */
[----:B------:R-:W-:Y:S02]  /*1420*/  IMAD.SHL.U32 R8, R5, 0x800000, RZ ;  /* 0x0080000005087824 */ /* 0x000fe400078e00ff */
[----:B------:R-:W-:Y:S01]  /*1430*/  FFMA R16, R17, 1.925963033500011079e-08, R16 ;  /* 0x32a5706011107823 */ /* 0x000fe20000000010 */
[----:B------:R-:W1:Y:S01]  /*1440*/  MUFU.EX2 R10, R10 ;  /* 0x0000000a000a7308 */ /* 0x000e620000000800 */
[----:B------:R-:W-:-:S02]  /*1450*/  SHF.L.U32 R5, R6, 0x17, RZ ;  /* 0x0000001706057819 */ /* 0x000fc400000006ff */
[----:B------:R-:W-:-:S05]  /*1460*/  SHF.L.U32 R6, R7, 0x17, RZ ;  /* 0x0000001707067819 */ /* 0x000fca00000006ff */
[----:B------:R-:W2:Y:S01]  /*1470*/  MUFU.EX2 R11, R11 ;  /* 0x0000000b000b7308 */ /* 0x000ea20000000800 */
[----:B0-----:R-:W-:-:S07]  /*1480*/  FFMA R8, R8, R12, R9 ;  /* 0x0000000c08087223 */ /* 0x001fce0000000009 */
[----:B------:R-:W0:Y:S01]  /*1490*/  MUFU.EX2 R16, R16 ;  /* 0x0000001000107308 */ /* 0x000e220000000800 */
[----:B-1----:R-:W-:-:S04]  /*14a0*/  FFMA R5, R5, R10, R8 ;  /* 0x0000000a05057223 */ /* 0x002fc80000000008 */
[----:B--2---:R-:W-:-:S04]  /*14b0*/  FFMA R5, R6, R11, R5 ;  /* 0x0000000b06057223 */ /* 0x004fc80000000005 */
[----:B0-----:R-:W-:-:S07]  /*14c0*/  FFMA R9, R14, R16, R5 ;  /* 0x000000100e097223 */ /* 0x001fce0000000005 */
.L_x_208:
[----:B------:R-:W-:Y:S05]  /*14d0*/  BRA.U !UP1, `(.L_x_207) ;  /* 0x0000000109b87547 */ /* 0x000fea000b800000 */
[----:B------:R-:W-:Y:S02]  /*14e0*/  UISETP.NE.AND UP0, UPT, UR6, 0x1, UPT ;  /* 0x000000010600788c */ /* 0x000fe4000bf05270 */
[----:B------:R-:W-:-:S04]  /*14f0*/  ULOP3.LUT UR5, UR7, 0x1, URZ, 0xc0, !UPT ;  /* 0x0000000107057892 */ /* 0x000fc8000f8ec0ff */
[----:B------:R-:W-:-:S03]  /*1500*/  UISETP.NE.U32.AND UP1, UPT, UR5, 0x1, UPT ;  /* 0x000000010500788c */ /* 0x000fc6000bf25070 */
[----:B------:R-:W-:Y:S08]  /*1510*/  BRA.U !UP0, `(.L_x_209) ;  /* 0x0000000108687547 */ /* 0x000ff0000b800000 */
[----:B------:R-:W0:Y:S01]  /*1520*/  LDC.64 R6, c[0x0][0x380] ;  /* 0x0000e000ff067b82 */ /* 0x000e220000000a00 */
[----:B------:R-:W-:-:S05]  /*1530*/  IADD3 R5, PT, PT, R3, UR4, RZ ;  /* 0x0000000403057c10 */ /* 0x000fca000fffe0ff */
[----:B0-----:R-:W-:-:S05]  /*1540*/  IMAD.WIDE R6, R5, 0x4, R6 ;  /* 0x0000000405067825 */ /* 0x001fca00078e0206 */
[----:B------:R-:W2:Y:S04]  /*1550*/  LDG.E R5, desc[UR10][R6.64] ;  /* 0x0000000a06057981 */ /* 0x000ea8000c1e1900 */
[----:B------:R-:W3:Y:S01]  /*1560*/  LDG.E R13, desc[UR10][R6.64+0x4] ;  /* 0x0000040a060d7981 */ /* 0x000ee2000c1e1900 */
[----:B------:R-:W-:Y:S02]  /*1570*/  HFMA2 R8, -RZ, RZ, 0.96630859375, -0.0022525787353515625 ;  /* 0x3bbb989dff087431 */ /* 0x000fe400000001ff */
[----:B------:R-:W-:Y:S01]  /*1580*/  IMAD.MOV.U32 R11, RZ, RZ, 0x437c0000 ;  /* 0x437c0000ff0b7424 */ /* 0x000fe200078e00ff */
[----:B------:R-:W-:Y:S01]  /*1590*/  UIADD3 UR4, UPT, UPT, UR4, 0x2, URZ ;  /* 0x0000000204047890 */ /* 0x000fe2000fffe0ff */
[----:B--2---:R-:W-:-:S04]  /*15a0*/  FADD R5, R5, -R0 ;  /* 0x8000000005057221 */ /* 0x004fc80000000000 */
[----:B------:R-:W-:Y:S01]  /*15b0*/  FFMA.SAT R10, R5, R8, 0.5 ;  /* 0x3f000000050a7423 */ /* 0x000fe20000002008 */
[----:B---3--:R-:W-:-:S03]  /*15c0*/  FADD R13, R13, -R0 ;  /* 0x800000000d0d7221 */ /* 0x008fc60000000000 */
[----:B------:R-:W-:Y:S01]  /*15d0*/  FFMA.RM R10, R10, R11, 12582913 ;  /* 0x4b4000010a0a7423 */ /* 0x000fe2000000400b */
[----:B------:R-:W-:-:S03]  /*15e0*/  FFMA.SAT R12, R13, R8, 0.5 ;  /* 0x3f0000000d0c7423 */ /* 0x000fc60000002008 */
[----:B------:R-:W-:Y:S01]  /*15f0*/  FADD R8, R10, -12583039 ;  /* 0xcb40007f0a087421 */ /* 0x000fe20000000000 */
[----:B------:R-:W-:Y:S01]  /*1600*/  FFMA.RM R12, R12, R11, 12582913 ;  /* 0x4b4000010c0c7423 */ /* 0x000fe2000000400b */
[----:B------:R-:W-:Y:S02]  /*1610*/  SHF.L.U32 R10, R10, 0x17, RZ ;  /* 0x000000170a0a7819 */ /* 0x000fe400000006ff */
[C---:B------:R-:W-:Y:S01]  /*1620*/  FFMA R8, R5.reuse, 1.4426950216293334961, -R8 ;  /* 0x3fb8aa3b05087823 */ /* 0x040fe20000000808 */
[C---:B------:R-:W-:Y:S01]  /*1630*/  FADD R6, R12.reuse, -12583039 ;  /* 0xcb40007f0c067421 */ /* 0x040fe20000000000 */
[----:B------:R-:W-:Y:S02]  /*1640*/  SHF.L.U32 R12, R12, 0x17, RZ ;  /* 0x000000170c0c7819 */ /* 0x000fe400000006ff */
[----:B------:R-:W-:Y:S01]  /*1650*/  FFMA R8, R5, 1.925963033500011079e-08, R8 ;  /* 0x32a5706005087823 */ /* 0x000fe20000000008 */
[----:B------:R-:W-:-:S04]  /*1660*/  FFMA R6, R13, 1.4426950216293334961, -R6 ;  /* 0x3fb8aa3b0d067823 */ /* 0x000fc80000000806 */
[----:B------:R-:W-:Y:S01]  /*1670*/  FFMA R6, R13, 1.925963033500011079e-08, R6 ;  /* 0x32a570600d067823 */ /* 0x000fe20000000006 */
[----:B------:R-:W0:Y:S08]  /*1680*/  MUFU.EX2 R8, R8 ;  /* 0x0000000800087308 */ /* 0x000e300000000800 */
[----:B------:R-:W1:Y:S01]  /*1690*/  MUFU.EX2 R6, R6 ;  /* 0x0000000600067308 */ /* 0x000e620000000800 */
[----:B0-----:R-:W-:-:S04]  /*16a0*/  FFMA R9, R10, R8, R9 ;  /* 0x000000080a097223 */ /* 0x001fc80000000009 */
[----:B-1----:R-:W-:-:S07]  /*16b0*/  FFMA R9, R12, R6, R9 ;  /* 0x000000060c097223 */ /* 0x002fce0000000009 */
.L_x_209:
[----:B------:R-:W-:Y:S05]  /*16c0*/  BRA.U UP1, `(.L_x_207) ;  /* 0x00000001013c7547 */ /* 0x000fea000b800000 */
[----:B------:R-:W0:Y:S01]  /*16d0*/  LDC.64 R6, c[0x0][0x380] ;  /* 0x0000e000ff067b82 */ /* 0x000e220000000a00 */
[----:B------:R-:W-:-:S04]  /*16e0*/  VIADD R3, R3, UR4 ;  /* 0x0000000403037c36 */ /* 0x000fc80008000000 */
[----:B0-----:R-:W-:-:S06]  /*16f0*/  IMAD.WIDE R6, R3, 0x4, R6 ;  /* 0x0000000403067825 */ /* 0x001fcc00078e0206 */
[----:B------:R-:W2:Y:S01]  /*1700*/  LDG.E R7, desc[UR10][R6.64] ;  /* 0x0000000a06077981 */ /* 0x000ea2000c1e1900 */
[----:B------:R-:W-:Y:S01]  /*1710*/  HFMA2 R10, -RZ, RZ, 3.7421875, 0 ;  /* 0x437c0000ff0a7431 */ /* 0x000fe200000001ff */
[----:B------:R-:W-:Y:S01]  /*1720*/  MOV R8, 0x3bbb989d ;  /* 0x3bbb989d00087802 */ /* 0x000fe20000000f00 */
[----:B--2---:R-:W-:-:S04]  /*1730*/  FADD R3, R7, -R0 ;  /* 0x8000000007037221 */ /* 0x004fc80000000000 */
[----:B------:R-:W-:-:S04]  /*1740*/  FFMA.SAT R5, R3, R8, 0.5 ;  /* 0x3f00000003057423 */ /* 0x000fc80000002008 */
[----:B------:R-:W-:-:S04]  /*1750*/  FFMA.RM R5, R5, R10, 12582913 ;  /* 0x4b40000105057423 */ /* 0x000fc8000000400a */
[C---:B------:R-:W-:Y:S01]  /*1760*/  FADD R8, R5.reuse, -12583039 ;  /* 0xcb40007f05087421 */ /* 0x040fe20000000000 */
[----:B------:R-:W-:-:S03]  /*1770*/  IMAD.SHL.U32 R10, R5, 0x800000, RZ ;  /* 0x00800000050a7824 */ /* 0x000fc600078e00ff */
[----:B------:R-:W-:-:S04]  /*1780*/  FFMA R8, R3, 1.4426950216293334961, -R8 ;  /* 0x3fb8aa3b03087823 */ /* 0x000fc80000000808 */
[----:B------:R-:W-:-:S06]  /*1790*/  FFMA R8, R3, 1.925963033500011079e-08, R8 ;  /* 0x32a5706003087823 */ /* 0x000fcc0000000008 */
[----:B------:R-:W0:Y:S02]  /*17a0*/  MUFU.EX2 R8, R8 ;  /* 0x0000000800087308 */ /* 0x000e240000000800 */
[----:B0-----:R-:W-:-:S07]  /*17b0*/  FFMA R9, R10, R8, R9 ;  /* 0x000000080a097223 */ /* 0x001fce0000000009 */
.L_x_207:
[----:B------:R-:W-:-:S07]  /*17c0*/  FADD R3, R9, 9.9999999600419720025e-13 ;  /* 0x2b8cbccc09037421 */ /* 0x000fce0000000000 */
.L_x_204:
[----:B------:R-:W0:Y:S02]  /*17d0*/  LDC.64 R6, c[0x0][0x380] ;  /* 0x0000e000ff067b82 */ /* 0x000e240000000a00 */
[----:B0-----:R-:W-:-:S06]  /*17e0*/  IMAD.WIDE R6, R2, 0x4, R6 ;  /* 0x0000000402067825 */ /* 0x001fcc00078e0206 */
[----:B------:R-:W2:Y:S01]  /*17f0*/  LDG.E R7, desc[UR10][R6.64] ;  /* 0x0000000a06077981 */ /* 0x000ea2000c1e1900 */
[----:B------:R-:W-:Y:S01]  /*1800*/  MOV R5, 0x3bbb989d ;  /* 0x3bbb989d00057802 */ /* 0x000fe20000000f00 */
[----:B------:R-:W-:Y:S01]  /*1810*/  BSSY.RECONVERGENT B0, `(.L_x_210) ;  /* 0x0000016000007945 */ /* 0x000fe20003800200 */
[----:B------:R-:W-:Y:S01]  /*1820*/  MOV R8, 0x437c0000 ;  /* 0x437c000000087802 */ /* 0x000fe20000000f00 */
[----:B--2---:R-:W-:-:S04]  /*1830*/  FADD R0, R7, -R0 ;  /* 0x8000000007007221 */ /* 0x004fc80000000000 */
[----:B------:R-:W-:-:S04]  /*1840*/  FFMA.SAT R5, R0, R5, 0.5 ;  /* 0x3f00000000057423 */ /* 0x000fc80000002005 */
[----:B------:R-:W-:Y:S02]  /*1850*/  FFMA.RM R5, R5, R8, 12582913 ;  /* 0x4b40000105057423 */ /* 0x000fe40000004008 */
[----:B------:R-:W0:Y:S02]  /*1860*/  MUFU.RCP R8, R3 ;  /* 0x0000000300087308 */ /* 0x000e240000001000 */
[----:B------:R-:W-:-:S04]  /*1870*/  FADD R9, R5, -12583039 ;  /* 0xcb40007f05097421 */ /* 0x000fc80000000000 */
[----:B------:R-:W-:-:S04]  /*1880*/  FFMA R9, R0, 1.4426950216293334961, -R9 ;  /* 0x3fb8aa3b00097823 */ /* 0x000fc80000000809 */
[----:B------:R-:W-:Y:S01]  /*1890*/  FFMA R9, R0, 1.925963033500011079e-08, R9 ;  /* 0x32a5706000097823 */ /* 0x000fe20000000009 */
[----:B------:R-:W-:-:S05]  /*18a0*/  IMAD.SHL.U32 R0, R5, 0x800000, RZ ;  /* 0x0080000005007824 */ /* 0x000fca00078e00ff */
[----:B------:R-:W1:Y:S01]  /*18b0*/  MUFU.EX2 R9, R9 ;  /* 0x0000000900097308 */ /* 0x000e620000000800 */
[----:B0-----:R-:W-:-:S04]  /*18c0*/  FFMA R5, R8, -R3, 1 ;  /* 0x3f80000008057423 */ /* 0x001fc80000000803 */
[----:B------:R-:W-:Y:S01]  /*18d0*/  FFMA R5, R8, R5, R8 ;  /* 0x0000000508057223 */ /* 0x000fe20000000008 */
[----:B-1----:R-:W-:-:S04]  /*18e0*/  FMUL R0, R0, R9 ;  /* 0x0000000900007220 */ /* 0x002fc80000400000 */
[----:B------:R-:W0:Y:S01]  /*18f0*/  FCHK P0, R0, R3 ;  /* 0x0000000300007302 */ /* 0x000e220000000000 */
[----:B------:R-:W-:-:S04]  /*1900*/  FFMA R6, R0, R5, RZ ;  /* 0x0000000500067223 */ /* 0x000fc800000000ff */
[----:B------:R-:W-:-:S04]  /*1910*/  FFMA R7, R6, -R3, R0 ;  /* 0x8000000306077223 */ /* 0x000fc80000000000 */
[----:B------:R-:W-:Y:S01]  /*1920*/  FFMA R5, R5, R7, R6 ;  /* 0x0000000705057223 */ /* 0x000fe20000000006 */
[----:B0-----:R-:W-:Y:S06]  /*1930*/  @!P0 BRA `(.L_x_211) ;  /* 0x00000000000c8947 */ /* 0x001fec0003800000 */
[----:B------:R-:W-:-:S07]  /*1940*/  MOV R6, 0x1960 ;  /* 0x0000196000067802 */ /* 0x000fce0000000f00 */
[----:B-----5:R-:W-:Y:S05]  /*1950*/  CALL.REL.NOINC `($__internal_8_$__cuda_sm3x_div_rn_noftz_f32_slowpath) ;  /* 0x0000000000cc7944 */ /* 0x020fea0003c00000 */
[----:B------:R-:W-:-:S07]  /*1960*/  MOV R5, R0 ;  /* 0x0000000000057202 */ /* 0x000fce0000000f00 */
.L_x_211:
[----:B------:R-:W-:Y:S05]  /*1970*/  BSYNC.RECONVERGENT B0 ;  /* 0x0000000000007941 */ /* 0x000fea0003800200 */
.L_x_210:
[----:B------:R-:W0:Y:S01]  /*1980*/  LDC R10, c[0x0][0x39c] ;  /* 0x0000e700ff0a7b82 */ /* 0x000e220000000800 */
[----:B------:R-:W-:Y:S01]  /*1990*/  IABS R8, R2 ;  /* 0x0000000200087213 */ /* 0x000fe20000000000 */
[----:B------:R-:W-:Y:S01]  /*19a0*/  UMOV UR4, 0x3dcccccd ;  /* 0x3dcccccd00047882 */ /* 0x000fe20000000000 */
[----:B------:R-:W-:Y:S02]  /*19b0*/  ISETP.GE.AND P1, PT, R2, RZ, PT ;  /* 0x000000ff0200720c */ /* 0x000fe40003f26270 */
[----:B0-----:R-:W-:Y:S02]  /*19c0*/  IABS R0, R10 ;  /* 0x0000000a00007213 */ /* 0x001fe40000000000 */
[----:B------:R-:W-:Y:S02]  /*19d0*/  ISETP.NE.AND P2, PT, R10, RZ, PT ;  /* 0x000000ff0a00720c */ /* 0x000fe40003f45270 */
[----:B------:R-:W0:Y:S08]  /*19e0*/  I2F.RP R3, R0 ;  /* 0x0000000000037306 */ /* 0x000e300000209400 */
[----:B0-----:R-:W0:Y:S02]  /*19f0*/  MUFU.RCP R3, R3 ;  /* 0x0000000300037308 */ /* 0x001e240000001000 */
[----:B0-----:R-:W-:-:S06]  /*1a00*/  IADD3 R6, PT, PT, R3, 0xffffffe, RZ ;  /* 0x0ffffffe03067810 */ /* 0x001fcc0007ffe0ff */
[----:B------:R0:W1:Y:S02]  /*1a10*/  F2I.FTZ.U32.TRUNC.NTZ R7, R6 ;  /* 0x0000000600077305 */ /* 0x000064000021f000 */
[----:B0-----:R-:W-:Y:S02]  /*1a20*/  HFMA2 R6, -RZ, RZ, 0, 0 ;  /* 0x00000000ff067431 */ /* 0x001fe400000001ff */
[----:B-1----:R-:W-:-:S04]  /*1a30*/  IMAD.MOV R9, RZ, RZ, -R7 ;  /* 0x000000ffff097224 */ /* 0x002fc800078e0a07 */
[----:B------:R-:W-:-:S04]  /*1a40*/  IMAD R9, R9, R0, RZ ;  /* 0x0000000009097224 */ /* 0x000fc800078e02ff */
[----:B------:R-:W-:Y:S01]  /*1a50*/  IMAD.HI.U32 R9, R7, R9, R6 ;  /* 0x0000000907097227 */ /* 0x000fe200078e0006 */
[----:B------:R-:W-:Y:S02]  /*1a60*/  MOV R7, R8 ;  /* 0x0000000800077202 */ /* 0x000fe40000000f00 */
[----:B------:R-:W-:-:S03]  /*1a70*/  I2FP.F32.S32 R6, R10 ;  /* 0x0000000a00067245 */ /* 0x000fc60000201400 */
[----:B------:R-:W-:-:S04]  /*1a80*/  IMAD.HI.U32 R9, R9, R7, RZ ;  /* 0x0000000709097227 */ /* 0x000fc800078e00ff */
[----:B------:R-:W-:-:S04]  /*1a90*/  IMAD.MOV R9, RZ, RZ, -R9 ;  /* 0x000000ffff097224 */ /* 0x000fc800078e0a09 */
[C---:B------:R-:W-:Y:S01]  /*1aa0*/  IMAD R3, R0.reuse, R9, R7 ;  /* 0x0000000900037224 */ /* 0x040fe200078e0207 */
[----:B------:R-:W-:Y:S01]  /*1ab0*/  MOV R9, UR4 ;  /* 0x0000000400097c02 */ /* 0x000fe20008000f00 */
[----:B------:R-:W0:Y:S03]  /*1ac0*/  MUFU.RCP R7, R6 ;  /* 0x0000000600077308 */ /* 0x000e260000001000 */
[----:B------:R-:W-:-:S13]  /*1ad0*/  ISETP.GT.U32.AND P0, PT, R0, R3, PT ;  /* 0x000000030000720c */ /* 0x000fda0003f04070 */
[----:B------:R-:W-:-:S04]  /*1ae0*/  @!P0 IADD3 R3, PT, PT, R3, -R0, RZ ;  /* 0x8000000003038210 */ /* 0x000fc80007ffe0ff */
[----:B------:R-:W-:-:S13]  /*1af0*/  ISETP.GT.U32.AND P0, PT, R0, R3, PT ;  /* 0x000000030000720c */ /* 0x000fda0003f04070 */
[----:B------:R-:W-:Y:S01]  /*1b00*/  @!P0 IADD3 R3, PT, PT, R3, -R0, RZ ;  /* 0x8000000003038210 */ /* 0x000fe20007ffe0ff */
[----:B------:R-:W1:Y:S01]  /*1b10*/  FCHK P0, R9, R6 ;  /* 0x0000000609007302 */ /* 0x000e620000000000 */
[----:B0-----:R-:W-:-:S03]  /*1b20*/  FFMA R0, -R6, R7, 1 ;  /* 0x3f80000006007423 */ /* 0x001fc60000000107 */
[----:B------:R-:W-:Y:S02]  /*1b30*/  @!P1 IMAD.MOV R3, RZ, RZ, -R3 ;  /* 0x000000ffff039224 */ /* 0x000fe400078e0a03 */
[----:B------:R-:W-:Y:S01]  /*1b40*/  FFMA R0, R7, R0, R7 ;  /* 0x0000000007007223 */ /* 0x000fe20000000007 */
[----:B------:R-:W-:-:S03]  /*1b50*/  @!P2 LOP3.LUT R3, RZ, R10, RZ, 0x33, !PT ;  /* 0x0000000aff03a212 */ /* 0x000fc600078e33ff */
[----:B------:R-:W-:Y:S01]  /*1b60*/  FFMA R7, R0, 0.10000000149011611938, RZ ;  /* 0x3dcccccd00077823 */ /* 0x000fe200000000ff */
[----:B-----5:R-:W-:-:S03]  /*1b70*/  ISETP.NE.AND P1, PT, R3, R4, PT ;  /* 0x000000040300720c */ /* 0x020fc60003f25270 */
[----:B------:R-:W-:Y:S01]  /*1b80*/  FFMA R3, -R6, R7, 0.10000000149011611938 ;  /* 0x3dcccccd06037423 */ /* 0x000fe20000000107 */
[----:B------:R-:W-:-:S03]  /*1b90*/  FSEL R4, RZ, 0.89999997615814208984, P1 ;  /* 0x3f666666ff047808 */ /* 0x000fc60000800000 */
[----:B------:R-:W-:Y:S01]  /*1ba0*/  FFMA R3, R0, R3, R7 ;  /* 0x0000000300037223 */ /* 0x000fe20000000007 */
[----:B-1----:R-:W-:Y:S06]  /*1bb0*/  @!P0 BRA `(.L_x_212) ;  /* 0x0000000000148947 */ /* 0x002fec0003800000 */
[----:B------:R-:W-:Y:S01]  /*1bc0*/  MOV R3, R6 ;  /* 0x0000000600037202 */ /* 0x000fe20000000f00 */
[----:B------:R-:W-:Y:S01]  /*1bd0*/  IMAD.MOV.U32 R0, RZ, RZ, 0x3dcccccd ;  /* 0x3dcccccdff007424 */ /* 0x000fe200078e00ff */
[----:B------:R-:W-:-:S07]  /*1be0*/  MOV R6, 0x1c00 ;  /* 0x00001c0000067802 */ /* 0x000fce0000000f00 */
[----:B------:R-:W-:Y:S05]  /*1bf0*/  CALL.REL.NOINC `($__internal_8_$__cuda_sm3x_div_rn_noftz_f32_slowpath) ;  /* 0x0000000000247944 */ /* 0x000fea0003c00000 */
[----:B------:R-:W-:-:S07]  /*1c00*/  MOV R3, R0 ;  /* 0x0000000000037202 */ /* 0x000fce0000000f00 */
.L_x_212:
[----:B------:R-:W0:Y:S01]  /*1c10*/  LDC.64 R6, c[0x0][0x390] ;  /* 0x0000e400ff067b82 */ /* 0x000e220000000a00 */
[----:B------:R-:W1:Y:S01]  /*1c20*/  LDCU UR4, c[0x0][0x3a0] ;  /* 0x00007400ff0477ac */ /* 0x000e620008000800 */
[----:B------:R-:W-:-:S04]  /*1c30*/  FADD R4, R4, R3 ;  /* 0x0000000304047221 */ /* 0x000fc80000000000 */
[----:B------:R-:W-:-:S04]  /*1c40*/  FADD R4, -R4, R5 ;  /* 0x0000000504047221 */ /* 0x000fc80000000100 */
[----:B-1----:R-:W-:Y:S01]  /*1c50*/  FMUL R5, R4, UR4 ;  /* 0x0000000404057c20 */ /* 0x002fe20008400000 */
[----:B0-----:R-:W-:-:S05]  /*1c60*/  IMAD.WIDE R2, R2, 0x4, R6 ;  /* 0x0000000402027825 */ /* 0x001fca00078e0206 */
[----:B------:R-:W-:Y:S01]  /*1c70*/  STG.E desc[UR10][R2.64], R5 ;  /* 0x0000000502007986 */ /* 0x000fe2000c10190a */
[----:B------:R-:W-:Y:S05]  /*1c80*/  EXIT ;  /* 0x000000000000794d */ /* 0x000fea0003800000 */
        .weak           $__internal_8_$__cuda_sm3x_div_rn_noftz_f32_slowpath
        .type           $__internal_8_$__cuda_sm3x_div_rn_noftz_f32_slowpath,@function
        .size           $__internal_8_$__cuda_sm3x_div_rn_noftz_f32_slowpath,(.L_x_547 - $__internal_8_$__cuda_sm3x_div_rn_noftz_f32_slowpath)
$__internal_8_$__cuda_sm3x_div_rn_noftz_f32_slowpath:
[----:B------:R-:W-:Y:S01]  /*1c90*/  SHF.R.U32.HI R8, RZ, 0x17, R3 ;  /* 0x00000017ff087819 */ /* 0x000fe20000011603 */
[----:B------:R-:W-:Y:S01]  /*1ca0*/  BSSY.RECONVERGENT B1, `(.L_x_213) ;  /* 0x0000062000017945 */ /* 0x000fe20003800200 */
[----:B------:R-:W-:Y:S02]  /*1cb0*/  SHF.R.U32.HI R7, RZ, 0x17, R0 ;  /* 0x00000017ff077819 */ /* 0x000fe40000011600 */
[----:B------:R-:W-:Y:S02]  /*1cc0*/  LOP3.LUT R12, R8, 0xff, RZ, 0xc0, !PT ;  /* 0x000000ff080c7812 */ /* 0x000fe400078ec0ff */
[----:B------:R-:W-:Y:S02]  /*1cd0*/  LOP3.LUT R10, R7, 0xff, RZ, 0xc0, !PT ;  /* 0x000000ff070a7812 */ /* 0x000fe400078ec0ff */
[----:B------:R-:W-:-:S03]  /*1ce0*/  IADD3 R9, PT, PT, R12, -0x1, RZ ;  /* 0xffffffff0c097810 */ /* 0x000fc60007ffe0ff */
[----:B------:R-:W-:Y:S01]  /*1cf0*/  VIADD R8, R10, 0xffffffff ;  /* 0xffffffff0a087836 */ /* 0x000fe20000000000 */
        /* <DEDUP_REMOVED lines=27> */
.L_x_214:
[----:B------:R-:W-:Y:S01]  /*1eb0*/  LEA R8, R12, 0xc0800000, 0x17 ;  /* 0xc08000000c087811 */ /* 0x000fe200078eb8ff */
[----:B------:R-:W-:Y:S03]  /*1ec0*/  BSSY.RECONVERGENT B2, `(.L_x_219) ;  /* 0x0000036000027945 */ /* 0x000fe60003800200 */
[----:B------:R-:W-:Y:S01]  /*1ed0*/  IADD3 R8, PT, PT, -R8, R3, RZ ;  /* 0x0000000308087210 */ /* 0x000fe20007ffe1ff */
[----:B------:R-:W-:-:S03]  /*1ee0*/  VIADD R3, R10, 0xffffff81 ;  /* 0xffffff810a037836 */ /* 0x000fc60000000000 */
[----:B------:R0:W1:Y:S01]  /*1ef0*/  MUFU.RCP R9, R8 ;  /* 0x0000000800097308 */ /* 0x0000620000001000 */
[----:B------:R-:W-:Y:S01]  /*1f00*/  FADD.FTZ R11, -R8, -RZ ;  /* 0x800000ff080b7221 */ /* 0x000fe20000010100 */
        /* <DEDUP_REMOVED lines=41> */
[----:B------:R-:W-:-:S05]  /*21a0*/  LOP3.LUT R3, R3, R8, RZ, 0xc0, !PT ;  /* 0x0000000803037212 */ /* 0x000fca00078ec0ff */
[----:B------:R-:W-:-:S05]  /*21b0*/  IMAD.IADD R3, R10, 0x1, R3 ;  /* 0x000000010a037824 */ /* 0x000fca00078e0203 */
[----:B------:R-:W-:Y:S01]  /*21c0*/  LOP3.LUT R0, R3, R0, RZ, 0xfc, !PT ;  /* 0x0000000003007212 */ /* 0x000fe200078efcff */
[----:B------:R-:W-:Y:S06]  /*21d0*/  BRA `(.L_x_222) ;  /* 0x0000000000107947 */ /* 0x000fec0003800000 */
.L_x_221:
[----:B------:R-:W-:-:S04]  /*21e0*/  LOP3.LUT R0, R0, 0x80000000, RZ, 0xc0, !PT ;  /* 0x8000000000007812 */ /* 0x000fc800078ec0ff */
[----:B------:R-:W-:Y:S01]  /*21f0*/  LOP3.LUT R0, R0, 0x7f800000, RZ, 0xfc, !PT ;  /* 0x7f80000000007812 */ /* 0x000fe200078efcff */
[----:B------:R-:W-:Y:S06]  /*2200*/  BRA `(.L_x_222) ;  /* 0x0000000000047947 */ /* 0x000fec0003800000 */
.L_x_220:
[----:B------:R-:W-:-:S07]  /*2210*/  LEA R0, R8, R0, 0x17 ;  /* 0x0000000008007211 */ /* 0x000fce00078eb8ff */
.L_x_222:
[----:B------:R-:W-:Y:S05]  /*2220*/  BSYNC.RECONVERGENT B2 ;  /* 0x0000000000027941 */ /* 0x000fea0003800200 */
.L_x_219:
[----:B------:R-:W-:Y:S05]  /*2230*/  BRA `(.L_x_223) ;  /* 0x0000000000207947 */ /* 0x000fea0003800000 */
.L_x_218:
[----:B------:R-:W-:-:S04]  /*2240*/  LOP3.LUT R0, R3, 0x80000000, R0, 0x48, !PT ;  /* 0x8000000003007812 */ /* 0x000fc800078e4800 */
[----:B------:R-:W-:Y:S01]  /*2250*/  LOP3.LUT R0, R0, 0x7f800000, RZ, 0xfc, !PT ;  /* 0x7f80000000007812 */ /* 0x000fe200078efcff */
[----:B------:R-:W-:Y:S06]  /*2260*/  BRA `(.L_x_223) ;  /* 0x0000000000147947 */ /* 0x000fec0003800000 */
.L_x_217:
[----:B------:R-:W-:Y:S01]  /*2270*/  LOP3.LUT R0, R3, 0x80000000, R0, 0x48, !PT ;  /* 0x8000000003007812 */ /* 0x000fe200078e4800 */
[----:B------:R-:W-:Y:S06]  /*2280*/  BRA `(.L_x_223) ;  /* 0x00000000000c7947 */ /* 0x000fec0003800000 */
.L_x_216:
[----:B------:R-:W0:Y:S01]  /*2290*/  MUFU.RSQ R0, -QNAN ;  /* 0xffc0000000007908 */ /* 0x000e220000001400 */
[----:B------:R-:W-:Y:S05]  /*22a0*/  BRA `(.L_x_223) ;  /* 0x0000000000047947 */ /* 0x000fea0003800000 */
.L_x_215:
[----:B------:R-:W-:-:S07]  /*22b0*/  FADD.FTZ R0, R0, R3 ;  /* 0x0000000300007221 */ /* 0x000fce0000010000 */
.L_x_223:
[----:B------:R-:W-:Y:S05]  /*22c0*/  BSYNC.RECONVERGENT B1 ;  /* 0x0000000000017941 */ /* 0x000fea0003800200 */
.L_x_213:
[----:B------:R-:W-:-:S04]  /*22d0*/  HFMA2 R7, -RZ, RZ, 0, 0 ;  /* 0x00000000ff077431 */ /* 0x000fc800000001ff */
[----:B0-----:R-:W-:Y:S05]  /*22e0*/  RET.REL.NODEC R6 `(_Z17cross_entropy_bwdPfPiS_iif) ;  /* 0xffffffdc06447950 */ /* 0x001fea0003c3ffff */
.L_x_224:
        /* <DEDUP_REMOVED lines=9> */
.L_x_547:


//--------------------- .text._Z17cross_entropy_fwdPfPiS_ii --------------------------
	.section	.text._Z17cross_entropy_fwdPfPiS_ii,"ax",@progbits
	.align	128
        .global         _Z17cross_entropy_fwdPfPiS_ii
        .type           _Z17cross_entropy_fwdPfPiS_ii,@function
        .size           _Z17cross_entropy_fwdPfPiS_ii,(.L_x_548 - _Z17cross_entropy_fwdPfPiS_ii)
        .other          _Z17cross_entropy_fwdPfPiS_ii,@"STO_CUDA_ENTRY STV_DEFAULT"
_Z17cross_entropy_fwdPfPiS_ii:
.text._Z17cross_entropy_fwdPfPiS_ii:
        /* <DEDUP_REMOVED lines=9> */
[----:B------:R-:W-:Y:S01]  /*0090*/  HFMA2 R7, -RZ, RZ, 0, 0 ;  /* 0x00000000ff077431 */ /* 0x000fe200000001ff */
[----:B------:R-:W-:Y:S01]  /*00a0*/  MOV R3, 0xf149f2ca ;  /* 0xf149f2ca00037802 */ /* 0x000fe20000000f00 */
[----:B------:R-:W1:Y:S01]  /*00b0*/  LDCU.64 UR10, c[0x0][0x358] ;  /* 0x00006b00ff0a77ac */ /* 0x000e620008000a00 */
[----:B0-----:R-:W-:-:S09]  /*00c0*/  UISETP.GE.AND UP0, UPT, UR5, 0x1, UPT ;  /* 0x000000010500788c */ /* 0x001fd2000bf06270 */
[----:B-1----:R-:W-:Y:S05]  /*00d0*/  BRA.U !UP0, `(.L_x_225) ;  /* 0x00000009089c7547 */ /* 0x002fea000b800000 */
[----:B------:R-:W-:Y:S02]  /*00e0*/  UISETP.GE.U32.AND UP1, UPT, UR5, 0x10, UPT ;  /* 0x000000100500788c */ /* 0x000fe4000bf26070 */
[----:B------:R-:W-:Y:S01]  /*00f0*/  IMAD R0, R2, UR5, RZ ;  /* 0x0000000502007c24 */ /* 0x000fe2000f8e02ff */
[----:B------:R-:W-:Y:S01]  /*0100*/  ULOP3.LUT UR8, UR5, 0xf, URZ, 0xc0, !UPT ;  /* 0x0000000f05087892 */ /* 0x000fe2000f8ec0ff */
[----:B------:R-:W-:Y:S01]  /*0110*/  MOV R3, 0xf149f2ca ;  /* 0xf149f2ca00037802 */ /* 0x000fe20000000f00 */
[----:B------:R-:W-:Y:S01]  /*0120*/  UMOV UR4, URZ ;  /* 0x000000ff00047c82 */ /* 0x000fe20008000000 */
[----:B------:R-:W-:Y:S01]  /*0130*/  MOV R7, RZ ;  /* 0x000000ff00077202 */ /* 0x000fe20000000f00 */
[----:B------:R-:W-:Y:S02]  /*0140*/  UISETP.NE.AND UP0, UPT, UR8, URZ, UPT ;  /* 0x000000ff0800728c */ /* 0x000fe4000bf05270 */
[----:B------:R-:W-:Y:S09]  /*0150*/  BRA.U !UP1, `(.L_x_226) ;  /* 0x00000005093c7547 */ /* 0x000ff2000b800000 */
[----:B------:R-:W0:Y:S01]  /*0160*/  LDCU.64 UR6, c[0x0][0x380] ;  /* 0x00007000ff0677ac */ /* 0x000e220008000a00 */
[----:B------:R-:W-:Y:S01]  /*0170*/  HFMA2 R3, -RZ, RZ, -10824, -13904 ;  /* 0xf149f2caff037431 */ /* 0x000fe200000001ff */
[----:B------:R-:W-:Y:S01]  /*0180*/  MOV R7, RZ ;  /* 0x000000ff00077202 */ /* 0x000fe20000000f00 */
[----:B------:R-:W-:Y:S01]  /*0190*/  ULOP3.LUT UR4, UR5, 0x7ffffff0, URZ, 0xc0, !UPT ;  /* 0x7ffffff005047892 */ /* 0x000fe2000f8ec0ff */
[----:B------:R-:W-:-:S03]  /*01a0*/  MOV R6, R0 ;  /* 0x0000000000067202 */ /* 0x000fc60000000f00 */
[----:B------:R-:W-:Y:S02]  /*01b0*/  UIADD3 UR9, UPT, UPT, -UR4, URZ, URZ ;  /* 0x000000ff04097290 */ /* 0x000fe4000fffe1ff */
[----:B0-----:R-:W-:-:S04]  /*01c0*/  UIADD3 UR5, UP1, UPT, UR6, 0x20, URZ ;  /* 0x0000002006057890 */ /* 0x001fc8000ff3e0ff */
[----:B------:R-:W-:-:S12]  /*01d0*/  UIADD3.X UR6, UPT, UPT, URZ, UR7, URZ, UP1, !UPT ;  /* 0x00000007ff067290 */ /* 0x000fd80008ffe4ff */
.L_x_227:
        /* <DEDUP_REMOVED lines=18> */
[----:B------:R0:W5:Y:S01]  /*0300*/  LDG.E R20, desc[UR10][R4.64+0x1c] ;  /* 0x00001c0a04147981 */ /* 0x000162000c1e1900 */
[----:B------:R-:W-:Y:S01]  /*0310*/  UIADD3 UR9, UPT, UPT, UR9, 0x10, URZ ;  /* 0x0000001009097890 */ /* 0x000fe2000fffe0ff */
[----:B------:R-:W-:-:S03]  /*0320*/  IADD3 R6, PT, PT, R6, 0x10, RZ ;  /* 0x0000001006067810 */ /* 0x000fc60007ffe0ff */
[----:B------:R-:W-:Y:S01]  /*0330*/  UISETP.NE.AND UP1, UPT, UR9, URZ, UPT ;  /* 0x000000ff0900728c */ /* 0x000fe2000bf25270 */
[C---:B--2---:R-:W-:Y:S01]  /*0340*/  FSETP.GT.AND P0, PT, R24.reuse, R3, PT ;  /* 0x000000031800720b */ /* 0x044fe20003f04000 */
[----:B------:R-:W-:-:S03]  /*0350*/  FADD R7, R24, R7 ;  /* 0x0000000718077221 */ /* 0x000fc60000000000 */
[----:B------:R-:W-:-:S04]  /*0360*/  FSEL R3, R24, R3, P0 ;  /* 0x0000000318037208 */ /* 0x000fc80000000000 */
[----:B---3--:R-:W-:-:S04]  /*0370*/  FSETP.GT.AND P0, PT, R22, R3, PT ;  /* 0x000000031600720b */ /* 0x008fc80003f04000 */
[----:B------:R-:W-:Y:S01]  /*0380*/  FSEL R26, R22, R3, P0 ;  /* 0x00000003161a7208 */ /* 0x000fe20000000000 */
[----:B------:R-:W-:-:S03]  /*0390*/  FADD R22, R7, R22 ;  /* 0x0000001607167221 */ /* 0x000fc60000000000 */
[----:B----4-:R-:W-:Y:S01]  /*03a0*/  FSETP.GT.AND P0, PT, R21, R26, PT ;  /* 0x0000001a1500720b */ /* 0x010fe20003f04000 */
[----:B------:R-:W-:-:S03]  /*03b0*/  FADD R22, R22, R21 ;  /* 0x0000001516167221 */ /* 0x000fc60000000000 */
[----:B------:R-:W-:Y:S01]  /*03c0*/  FSEL R26, R21, R26, P0 ;  /* 0x0000001a151a7208 */ /* 0x000fe20000000000 */
[----:B-----5:R-:W-:-:S03]  /*03d0*/  FADD R22, R22, R19 ;  /* 0x0000001316167221 */ /* 0x020fc60000000000 */
[----:B------:R-:W-:-:S04]  /*03e0*/  FSETP.GT.AND P0, PT, R19, R26, PT ;  /* 0x0000001a1300720b */ /* 0x000fc80003f04000 */
[----:B------:R-:W-:-:S04]  /*03f0*/  FSEL R26, R19, R26, P0 ;  /* 0x0000001a131a7208 */ /* 0x000fc80000000000 */
[----:B------:R-:W-:-:S04]  /*0400*/  FSETP.GT.AND P0, PT, R17, R26, PT ;  /* 0x0000001a1100720b */ /* 0x000fc80003f04000 */
[----:B------:R-:W-:Y:S01]  /*0410*/  FSEL R3, R17, R26, P0 ;  /* 0x0000001a11037208 */ /* 0x000fe20000000000 */
[----:B------:R-:W-:-:S03]  /*0420*/  FADD R17, R22, R17 ;  /* 0x0000001116117221 */ /* 0x000fc60000000000 */
[----:B------:R-:W-:-:S04]  /*0430*/  FSETP.GT.AND P0, PT, R18, R3, PT ;  /* 0x000000031200720b */ /* 0x000fc80003f04000 */
[----:B0-----:R-:W-:Y:S01]  /*0440*/  FSEL R4, R18, R3, P0 ;  /* 0x0000000312047208 */ /* 0x001fe20000000000 */
[----:B------:R-:W-:-:S03]  /*0450*/  FADD R18, R17, R18 ;  /* 0x0000001211127221 */ /* 0x000fc60000000000 */
[----:B------:R-:W-:-:S04]  /*0460*/  FSETP.GT.AND P0, PT, R15, R4, PT ;  /* 0x000000040f00720b */ /* 0x000fc80003f04000 */
[----:B------:R-:W-:Y:S01]  /*0470*/  FSEL R3, R15, R4, P0 ;  /* 0x000000040f037208 */ /* 0x000fe20000000000 */
        /* <DEDUP_REMOVED lines=19> */
[----:B------:R-:W-:Y:S01]  /*05b0*/  FSETP.GT.AND P0, PT, R10, R3, PT ;  /* 0x000000030a00720b */ /* 0x000fe20003f04000 */
[----:B------:R-:W-:-:S03]  /*05c0*/  FADD R9, R9, R10 ;  /* 0x0000000a09097221 */ /* 0x000fc60000000000 */
[----:B------:R-:W-:Y:S01]  /*05d0*/  FSEL R3, R10, R3, P0 ;  /* 0x000000030a037208 */ /* 0x000fe20000000000 */
[----:B------:R-:W-:-:S03]  /*05e0*/  FADD R9, R9, R8 ;  /* 0x0000000809097221 */ /* 0x000fc60000000000 */
[----:B------:R-:W-:Y:S01]  /*05f0*/  FSETP.GT.AND P0, PT, R8, R3, PT ;  /* 0x000000030800720b */ /* 0x000fe20003f04000 */
[----:B------:R-:W-:-:S03]  /*0600*/  FADD R7, R9, R20 ;  /* 0x0000001409077221 */ /* 0x000fc60000000000 */
[----:B------:R-:W-:-:S04]  /*0610*/  FSEL R3, R8, R3, P0 ;  /* 0x0000000308037208 */ /* 0x000fc80000000000 */
[----:B------:R-:W-:-:S04]  /*0620*/  FSETP.GT.AND P0, PT, R20, R3, PT ;  /* 0x000000031400720b */ /* 0x000fc80003f04000 */
[----:B------:R-:W-:Y:S01]  /*0630*/  FSEL R3, R20, R3, P0 ;  /* 0x0000000314037208 */ /* 0x000fe20000000000 */
[----:B------:R-:W-:Y:S08]  /*0640*/  BRA.U UP1, `(.L_x_227) ;  /* 0xfffffff901e47547 */ /* 0x000ff0000b83ffff */
.L_x_226:
        /* <DEDUP_REMOVED lines=19> */
[----:B------:R-:W-:Y:S01]  /*0780*/  FSEL R3, R6, R3, P0 ;  /* 0x0000000306037208 */ /* 0x000fe20000000000 */
[----:B------:R-:W-:-:S03]  /*0790*/  FADD R6, R7, R6 ;  /* 0x0000000607067221 */ /* 0x000fc60000000000 */
[----:B---3--:R-:W-:Y:S01]  /*07a0*/  FSETP.GT.AND P0, PT, R8, R3, PT ;  /* 0x000000030800720b */ /* 0x008fe20003f04000 */
[----:B------:R-:W-:-:S03]  /*07b0*/  FADD R6, R6, R8 ;  /* 0x0000000806067221 */ /* 0x000fc60000000000 */
[----:B------:R-:W-:Y:S01]  /*07c0*/  FSEL R3, R8, R3, P0 ;  /* 0x0000000308037208 */ /* 0x000fe20000000000 */
[----:B----4-:R-:W-:-:S03]  /*07d0*/  FADD R6, R6, R10 ;  /* 0x0000000a06067221 */ /* 0x010fc60000000000 */
[----:B------:R-:W-:Y:S01]  /*07e0*/  FSETP.GT.AND P0, PT, R10, R3, PT ;  /* 0x000000030a00720b */ /* 0x000fe20003f04000 */
[----:B-----5:R-:W-:-:S03]  /*07f0*/  FADD R6, R6, R12 ;  /* 0x0000000c06067221 */ /* 0x020fc60000000000 */
        /* <DEDUP_REMOVED lines=10> */
[----:B------:R-:W-:-:S04]  /*08a0*/  FSEL R3, R16, R3, P0 ;  /* 0x0000000310037208 */ /* 0x000fc80000000000 */
[----:B------:R-:W-:-:S04]  /*08b0*/  FSETP.GT.AND P0, PT, R18, R3, PT ;  /* 0x000000031200720b */ /* 0x000fc80003f04000 */
[----:B------:R-:W-:-:S04]  /*08c0*/  FSEL R3, R18, R3, P0 ;  /* 0x0000000312037208 */ /* 0x000fc80000000000 */
[----:B------:R-:W-:-:S04]  /*08d0*/  FSETP.GT.AND P0, PT, R20, R3, PT ;  /* 0x000000031400720b */ /* 0x000fc80003f04000 */
[----:B------:R-:W-:-:S09]  /*08e0*/  FSEL R3, R20, R3, P0 ;  /* 0x0000000314037208 */ /* 0x000fd20000000000 */
.L_x_228:
        /* <DEDUP_REMOVED lines=22> */
[----:B------:R-:W-:-:S04]  /*0a50*/  FSEL R3, R10, R3, P0 ;  /* 0x000000030a037208 */ /* 0x000fc80000000000 */
[----:B------:R-:W-:-:S04]  /*0a60*/  FSETP.GT.AND P0, PT, R12, R3, PT ;  /* 0x000000030c00720b */ /* 0x000fc80003f04000 */
[----:B------:R-:W-:-:S09]  /*0a70*/  FSEL R3, R12, R3, P0 ;  /* 0x000000030c037208 */ /* 0x000fd20000000000 */
.L_x_229:
[----:B------:R-:W-:Y:S05]  /*0a80*/  BRA.U !UP1, `(.L_x_225) ;  /* 0x0000000109307547 */ /* 0x000fea000b800000 */
[----:B------:R-:W0:Y:S01]  /*0a90*/  LDC.64 R8, c[0x0][0x380] ;  /* 0x0000e000ff087b82 */ /* 0x000e220000000a00 */
[----:B------:R-:W-:Y:S01]  /*0aa0*/  IADD3 R11, PT, PT, R0, UR4, RZ ;  /* 0x00000004000b7c10 */ /* 0x000fe2000fffe0ff */
[----:B------:R-:W-:-:S12]  /*0ab0*/  UIADD3 UR5, UPT, UPT, -UR5, URZ, URZ ;  /* 0x000000ff05057290 */ /* 0x000fd8000fffe1ff */
.L_x_230:
[----:B0-----:R-:W-:-:S06]  /*0ac0*/  IMAD.WIDE R4, R11, 0x4, R8 ;  /* 0x000000040b047825 */ /* 0x001fcc00078e0208 */
[----:B------:R-:W2:Y:S01]  /*0ad0*/  LDG.E R4, desc[UR10][R4.64] ;  /* 0x0000000a04047981 */ /* 0x000ea2000c1e1900 */
[----:B------:R-:W-:Y:S01]  /*0ae0*/  UIADD3 UR5, UPT, UPT, UR5, 0x1, URZ ;  /* 0x0000000105057890 */ /* 0x000fe2000fffe0ff */
[----:B------:R-:W-:-:S03]  /*0af0*/  IADD3 R11, PT, PT, R11, 0x1, RZ ;  /* 0x000000010b0b7810 */ /* 0x000fc60007ffe0ff */
[----:B------:R-:W-:Y:S01]  /*0b00*/  UISETP.NE.AND UP0, UPT, UR5, URZ, UPT ;  /* 0x000000ff0500728c */ /* 0x000fe2000bf05270 */
[C---:B--2---:R-:W-:Y:S01]  /*0b10*/  FSETP.GT.AND P0, PT, R4.reuse, R3, PT ;  /* 0x000000030400720b */ /* 0x044fe20003f04000 */
[----:B------:R-:W-:-:S03]  /*0b20*/  FADD R7, R4, R7 ;  /* 0x0000000704077221 */ /* 0x000fc60000000000 */
[----:B------:R-:W-:-:S04]  /*0b30*/  FSEL R3, R4, R3, P0 ;  /* 0x0000000304037208 */ /* 0x000fc80000000000 */
[----:B------:R-:W-:Y:S05]  /*0b40*/  BRA.U UP0, `(.L_x_230) ;  /* 0xfffffffd00dc7547 */ /* 0x000fea000b83ffff */
.L_x_225:
        /* <DEDUP_REMOVED lines=11> */
[----:B------:R-:W0:Y:S01]  /*0c00*/  LDCU.64 UR6, c[0x0][0x380] ;  /* 0x00007000ff0677ac */ /* 0x000e220008000a00 */
[----:B------:R-:W-:Y:S02]  /*0c10*/  MOV R9, RZ ;  /* 0x000000ff00097202 */ /* 0x000fe40000000f00 */
[----:B------:R-:W-:Y:S01]  /*0c20*/  MOV R5, R0 ;  /* 0x0000000000057202 */ /* 0x000fe20000000f00 */
[----:B------:R-:W-:-:S04]  /*0c30*/  ULOP3.LUT UR4, UR9, 0x7ffffff8, URZ, 0xc0, !UPT ;  /* 0x7ffffff809047892 */ /* 0x000fc8000f8ec0ff */
[----:B------:R-:W-:Y:S02]  /*0c40*/  UIADD3 UR8, UPT, UPT, -UR4, URZ, URZ ;  /* 0x000000ff04087290 */ /* 0x000fe4000fffe1ff */
[----:B0-----:R-:W-:-:S04]  /*0c50*/  UIADD3 UR5, UP1, UPT, UR6, 0x10, URZ ;  /* 0x0000001006057890 */ /* 0x001fc8000ff3e0ff */
[----:B------:R-:W-:-:S12]  /*0c60*/  UIADD3.X UR6, UPT, UPT, URZ, UR7, URZ, UP1, !UPT ;  /* 0x00000007ff067290 */ /* 0x000fd80008ffe4ff */
.L_x_233:
        /* <DEDUP_REMOVED lines=10> */
[----:B------:R0:W5:Y:S01]  /*0d10*/  LDG.E R18, desc[UR10][R22.64+0xc] ;  /* 0x00000c0a16127981 */ /* 0x000162000c1e1900 */
[----:B------:R-:W-:Y:S01]  /*0d20*/  HFMA2 R10, -RZ, RZ, 3.7421875, 0 ;  /* 0x437c0000ff0a7431 */ /* 0x000fe200000001ff */
[----:B------:R-:W-:Y:S01]  /*0d30*/  MOV R8, 0x3bbb989d ;  /* 0x3bbb989d00087802 */ /* 0x000fe20000000f00 */
[----:B------:R-:W-:Y:S01]  /*0d40*/  UIADD3 UR8, UPT, UPT, UR8, 0x8, URZ ;  /* 0x0000000808087890 */ /* 0x000fe2000fffe0ff */
[----:B------:R-:W-:-:S03]  /*0d50*/  IADD3 R5, PT, PT, R5, 0x8, RZ ;  /* 0x0000000805057810 */ /* 0x000fc60007ffe0ff */
[----:B------:R-:W-:Y:S01]  /*0d60*/  UISETP.NE.AND UP1, UPT, UR8, URZ, UPT ;  /* 0x000000ff0800728c */ /* 0x000fe2000bf25270 */
        /* <DEDUP_REMOVED lines=8> */
[----:B------:R-:W-:Y:S01]  /*0df0*/  FFMA.SAT R17, R15, R8, 0.5 ;  /* 0x3f0000000f117423 */ /* 0x000fe20000002008 */
[--C-:B-----5:R-:W-:Y:S01]  /*0e00*/  FADD R19, R12, -R3.reuse ;  /* 0x800000030c137221 */ /* 0x120fe20000000000 */
[C---:B------:R-:W-:Y:S01]  /*0e10*/  FFMA R24, R11.reuse, 1.4426950216293334961, -R24 ;  /* 0x3fb8aa3b0b187823 */ /* 0x040fe20000000818 */
[----:B0-----:R-:W-:Y:S01]  /*0e20*/  FADD R22, R6, -12583039 ;  /* 0xcb40007f06167421 */ /* 0x001fe20000000000 */
[--C-:B------:R-:W-:Y:S01]  /*0e30*/  FADD R23, R14, -R3.reuse ;  /* 0x800000030e177221 */ /* 0x100fe20000000000 */
[----:B------:R-:W-:Y:S01]  /*0e40*/  SHF.L.U32 R6, R6, 0x17, RZ ;  /* 0x0000001706067819 */ /* 0x000fe200000006ff */
[----:B------:R-:W-:Y:S01]  /*0e50*/  FFMA R24, R11, 1.925963033500011079e-08, R24 ;  /* 0x32a570600b187823 */ /* 0x000fe20000000018 */
[----:B------:R-:W-:Y:S01]  /*0e60*/  FFMA.RM R11, R17, R10, 12582913 ;  /* 0x4b400001110b7423 */ /* 0x000fe2000000400a */
[----:B------:R-:W-:Y:S01]  /*0e70*/  FFMA R22, R13, 1.4426950216293334961, -R22 ;  /* 0x3fb8aa3b0d167823 */ /* 0x000fe20000000816 */
[-C--:B------:R-:W-:Y:S01]  /*0e80*/  FFMA.SAT R17, R19, R8.reuse, 0.5 ;  /* 0x3f00000013117423 */ /* 0x080fe20000002008 */
[----:B------:R-:W-:Y:S01]  /*0e90*/  FFMA.SAT R21, R23, R8, 0.5 ;  /* 0x3f00000017157423 */ /* 0x000fe20000002008 */
[----:B------:R-:W-:Y:S01]  /*0ea0*/  FADD R26, R11, -12583039 ;  /* 0xcb40007f0b1a7421 */ /* 0x000fe20000000000 */
[----:B------:R-:W-:Y:S01]  /*0eb0*/  FFMA R22, R13, 1.925963033500011079e-08, R22 ;  /* 0x32a570600d167823 */ /* 0x000fe20000000016 */
[-C--:B------:R-:W-:Y:S01]  /*0ec0*/  FFMA.RM R13, R17, R10.reuse, 12582913 ;  /* 0x4b400001110d7423 */ /* 0x080fe2000000400a */
[----:B------:R-:W-:Y:S01]  /*0ed0*/  FADD R25, R20, -R3 ;  /* 0x8000000314197221 */ /* 0x000fe20000000000 */
[----:B------:R-:W-:Y:S01]  /*0ee0*/  FFMA R26, R15, 1.4426950216293334961, -R26 ;  /* 0x3fb8aa3b0f1a7823 */ /* 0x000fe2000000081a */
[----:B------:R-:W0:Y:S01]  /*0ef0*/  MUFU.EX2 R12, R24 ;  /* 0x00000018000c7308 */ /* 0x000e220000000800 */
[----:B------:R-:W-:Y:S01]  /*0f00*/  FADD R28, R13, -12583039 ;  /* 0xcb40007f0d1c7421 */ /* 0x000fe20000000000 */
[----:B------:R-:W-:Y:S01]  /*0f10*/  SHF.L.U32 R11, R11, 0x17, RZ ;  /* 0x000000170b0b7819 */ /* 0x000fe200000006ff */
[----:B------:R-:W-:Y:S01]  /*0f20*/  FFMA R17, R15, 1.925963033500011079e-08, R26 ;  /* 0x32a570600f117823 */ /* 0x000fe2000000001a */
[----:B------:R-:W-:Y:S01]  /*0f30*/  FFMA.RM R15, R21, R10, 12582913 ;  /* 0x4b400001150f7423 */ /* 0x000fe2000000400a */
[----:B------:R-:W-:Y:S01]  /*0f40*/  FFMA R28, R19, 1.4426950216293334961, -R28 ;  /* 0x3fb8aa3b131c7823 */ /* 0x000fe2000000081c */
[----:B------:R-:W-:-:S02]  /*0f50*/  FFMA.SAT R21, R25, R8, 0.5 ;  /* 0x3f00000019157423 */ /* 0x000fc40000002008 */
[----:B------:R-:W-:Y:S01]  /*0f60*/  FADD R20, R15, -12583039 ;  /* 0xcb40007f0f147421 */ /* 0x000fe20000000000 */
[----:B------:R-:W-:Y:S01]  /*0f70*/  FFMA R28, R19, 1.925963033500011079e-08, R28 ;  /* 0x32a57060131c7823 */ /* 0x000fe2000000001c */
[----:B------:R-:W-:Y:S01]  /*0f80*/  FFMA.RM R19, R21, R10, 12582913 ;  /* 0x4b40000115137423 */ /* 0x000fe2000000400a */
[----:B------:R1:W2:Y:S01]  /*0f90*/  MUFU.EX2 R14, R22 ;  /* 0x00000016000e7308 */ /* 0x0002a20000000800 */
[----:B------:R-:W-:Y:S01]  /*0fa0*/  FFMA R20, R23, 1.4426950216293334961, -R20 ;  /* 0x3fb8aa3b17147823 */ /* 0x000fe20000000814 */
[----:B------:R-:W-:-:S03]  /*0fb0*/  FADD R21, R16, -R3 ;  /* 0x8000000310157221 */ /* 0x000fc60000000000 */
[----:B------:R-:W-:Y:S01]  /*0fc0*/  FFMA R20, R23, 1.925963033500011079e-08, R20 ;  /* 0x32a5706017147823 */ /* 0x000fe20000000014 */
[----:B------:R-:W-:Y:S01]  /*0fd0*/  FFMA.SAT R27, R21, R8, 0.5 ;  /* 0x3f000000151b7423 */ /* 0x000fe20000002008 */
[----:B------:R-:W-:Y:S01]  /*0fe0*/  FADD R23, R18, -R3 ;  /* 0x8000000312177221 */ /* 0x000fe20000000000 */
[----:B------:R-:W3:Y:S01]  /*0ff0*/  MUFU.EX2 R17, R17 ;  /* 0x0000001100117308 */ /* 0x000ee20000000800 */
[----:B-1----:R-:W-:Y:S01]  /*1000*/  FADD R22, R19, -12583039 ;  /* 0xcb40007f13167421 */ /* 0x002fe20000000000 */
[----:B------:R-:W-:-:S03]  /*1010*/  FFMA.RM R18, R27, R10, 12582913 ;  /* 0x4b4000011b127423 */ /* 0x000fc6000000400a */
[C---:B------:R-:W-:Y:S01]  /*1020*/  FFMA R22, R25.reuse, 1.4426950216293334961, -R22 ;  /* 0x3fb8aa3b19167823 */ /* 0x040fe20000000816 */
[----:B------:R-:W-:Y:S02]  /*1030*/  FADD R24, R18, -12583039 ;  /* 0xcb40007f12187421 */ /* 0x000fe40000000000 */
[----:B------:R-:W1:Y:S01]  /*1040*/  MUFU.EX2 R16, R28 ;  /* 0x0000001c00107308 */ /* 0x000e620000000800 */
[----:B------:R-:W-:Y:S01]  /*1050*/  FFMA R22, R25, 1.925963033500011079e-08, R22 ;  /* 0x32a5706019167823 */ /* 0x000fe20000000016 */
[----:B------:R-:W-:Y:S01]  /*1060*/  FFMA.SAT R25, R23, R8, 0.5 ;  /* 0x3f00000017197423 */ /* 0x000fe20000002008 */
[----:B------:R-:W-:Y:S01]  /*1070*/  SHF.L.U32 R8, R4, 0x17, RZ ;  /* 0x0000001704087819 */ /* 0x000fe200000006ff */
[----:B------:R-:W-:Y:S02]  /*1080*/  FFMA R24, R21, 1.4426950216293334961, -R24 ;  /* 0x3fb8aa3b15187823 */ /* 0x000fe40000000818 */
[----:B------:R-:W-:Y:S02]  /*1090*/  FFMA.RM R10, R25, R10, 12582913 ;  /* 0x4b400001190a7423 */ /* 0x000fe4000000400a */
[----:B0-----:R-:W-:Y:S01]  /*10a0*/  FFMA R9, R8, R12, R9 ;  /* 0x0000000c08097223 */ /* 0x001fe20000000009 */
[----:B------:R-:W0:Y:S01]  /*10b0*/  MUFU.EX2 R20, R20 ;  /* 0x0000001400147308 */ /* 0x000e220000000800 */
[----:B------:R-:W-:Y:S01]  /*10c0*/  FADD R8, R10, -12583039 ;  /* 0xcb40007f0a087421 */ /* 0x000fe20000000000 */
[----:B------:R-:W-:Y:S01]  /*10d0*/  FFMA R24, R21, 1.925963033500011079e-08, R24 ;  /* 0x32a5706015187823 */ /* 0x000fe20000000018 */
[----:B--2---:R-:W-:Y:S01]  /*10e0*/  FFMA R6, R6, R14, R9 ;  /* 0x0000000e06067223 */ /* 0x004fe20000000009 */
[----:B------:R-:W-:Y:S01]  /*10f0*/  SHF.L.U32 R9, R18, 0x17, RZ ;  /* 0x0000001712097819 */ /* 0x000fe200000006ff */
[----:B------:R-:W-:Y:S01]  /*1100*/  FFMA R12, R23, 1.4426950216293334961, -R8 ;  /* 0x3fb8aa3b170c7823 */ /* 0x000fe20000000808 */
[----:B------:R-:W-:Y:S01]  /*1110*/  SHF.L.U32 R8, R13, 0x17, RZ ;  /* 0x000000170d087819 */ /* 0x000fe200000006ff */
[----:B---3--:R-:W-:Y:S01]  /*1120*/  FFMA R11, R11, R17, R6 ;  /* 0x000000110b0b7223 */ /* 0x008fe20000000006 */
[----:B------:R-:W2:Y:S01]  /*1130*/  MUFU.EX2 R4, R22 ;  /* 0x0000001600047308 */ /* 0x000ea20000000800 */
[----:B------:R-:W-:Y:S01]  /*1140*/  FFMA R12, R23, 1.925963033500011079e-08, R12 ;  /* 0x32a57060170c7823 */ /* 0x000fe2000000000c */
[----:B------:R-:W-:Y:S01]  /*1150*/  SHF.L.U32 R6, R15, 0x17, RZ ;  /* 0x000000170f067819 */ /* 0x000fe200000006ff */
[----:B-1----:R-:W-:Y:S01]  /*1160*/  FFMA R11, R8, R16, R11 ;  /* 0x00000010080b7223 */ /* 0x002fe2000000000b */
[----:B------:R-:W-:-:S02]  /*1170*/  SHF.L.U32 R8, R19, 0x17, RZ ;  /* 0x0000001713087819 */ /* 0x000fc400000006ff */
[----:B------:R-:W-:Y:S02]  /*1180*/  SHF.L.U32 R10, R10, 0x17, RZ ;  /* 0x000000170a0a7819 */ /* 0x000fe400000006ff */
[----:B------:R-:W1:Y:S01]  /*1190*/  MUFU.EX2 R24, R24 ;  /* 0x0000001800187308 */ /* 0x000e620000000800 */
[----:B0-----:R-:W-:-:S07]  /*11a0*/  FFMA R11, R6, R20, R11 ;  /* 0x00000014060b7223 */ /* 0x001fce000000000b */
[----:B------:R-:W0:Y:S01]  /*11b0*/  MUFU.EX2 R12, R12 ;  /* 0x0000000c000c7308 */ /* 0x000e220000000800 */
[----:B--2---:R-:W-:-:S04]  /*11c0*/  FFMA R4, R8, R4, R11 ;  /* 0x0000000408047223 */ /* 0x004fc8000000000b */
[----:B-1----:R-:W-:-:S04]  /*11d0*/  FFMA R9, R9, R24, R4 ;  /* 0x0000001809097223 */ /* 0x002fc80000000004 */
[----:B0-----:R-:W-:Y:S01]  /*11e0*/  FFMA R9, R10, R12, R9 ;  /* 0x0000000c0a097223 */ /* 0x001fe20000000009 */
[----:B------:R-:W-:Y:S06]  /*11f0*/  BRA.U UP1, `(.L_x_233) ;  /* 0xfffffff9019c7547 */ /* 0x000fec000b83ffff */
.L_x_232:
        /* <DEDUP_REMOVED lines=11> */
[----:B------:R0:W5:Y:S01]  /*12b0*/  LDG.E R16, desc[UR10][R10.64+0xc] ;  /* 0x00000c0a0a107981 */ /* 0x000162000c1e1900 */
[----:B------:R-:W-:Y:S01]  /*12c0*/  HFMA2 R17, -RZ, RZ, 3.7421875, 0 ;  /* 0x437c0000ff117431 */ /* 0x000fe200000001ff */
[----:B------:R-:W-:Y:S01]  /*12d0*/  MOV R15, 0x3bbb989d ;  /* 0x3bbb989d000f7802 */ /* 0x000fe20000000f00 */
[----:B------:R-:W-:Y:S01]  /*12e0*/  UIADD3 UR4, UPT, UPT, UR4, 0x4, URZ ;  /* 0x0000000404047890 */ /* 0x000fe2000fffe0ff */
[----:B--2---:R-:W-:-:S04]  /*12f0*/  FADD R6, R4, -R3 ;  /* 0x8000000304067221 */ /* 0x004fc80000000000 */
[----:B------:R-:W-:Y:S01]  /*1300*/  FFMA.SAT R4, R6, R15, 0.5 ;  /* 0x3f00000006047423 */ /* 0x000fe2000000200f */
[----:B---3--:R-:W-:-:S03]  /*1310*/  FADD R12, R8, -R3 ;  /* 0x80000003080c7221 */ /* 0x008fc60000000000 */
[----:B------:R-:W-:Y:S01]  /*1320*/  FFMA.RM R4, R4, R17, 12582913 ;  /* 0x4b40000104047423 */ /* 0x000fe20000004011 */
[--C-:B----4-:R-:W-:Y:S01]  /*1330*/  FADD R8, R14, -R3.reuse ;  /* 0x800000030e087221 */ /* 0x110fe20000000000 */
[-C--:B------:R-:W-:Y:S02]  /*1340*/  FFMA.SAT R5, R12, R15.reuse, 0.5 ;  /* 0x3f0000000c057423 */ /* 0x080fe4000000200f */
[----:B------:R-:W-:Y:S01]  /*1350*/  FADD R13, R4, -12583039 ;  /* 0xcb40007f040d7421 */ /* 0x000fe20000000000 */
[----:B0-----:R-:W-:Y:S01]  /*1360*/  FFMA.SAT R10, R8, R15, 0.5 ;  /* 0x3f000000080a7423 */ /* 0x001fe2000000200f */
[-C--:B------:R-:W-:Y:S01]  /*1370*/  FFMA.RM R5, R5, R17.reuse, 12582913 ;  /* 0x4b40000105057423 */ /* 0x080fe20000004011 */
[----:B-----5:R-:W-:Y:S01]  /*1380*/  FADD R16, R16, -R3 ;  /* 0x8000000310107221 */ /* 0x020fe20000000000 */
[----:B------:R-:W-:Y:S01]  /*1390*/  FFMA R13, R6, 1.4426950216293334961, -R13 ;  /* 0x3fb8aa3b060d7823 */ /* 0x000fe2000000080d */
[----:B------:R-:W-:Y:S01]  /*13a0*/  SHF.L.U32 R4, R4, 0x17, RZ ;  /* 0x0000001704047819 */ /* 0x000fe200000006ff */
[C---:B------:R-:W-:Y:S01]  /*13b0*/  FADD R11, R5.reuse, -12583039 ;  /* 0xcb40007f050b7421 */ /* 0x040fe20000000000 */
[----:B------:R-:W-:Y:S01]  /*13c0*/  SHF.L.U32 R5, R5, 0x17, RZ ;  /* 0x0000001705057819 */ /* 0x000fe200000006ff */
[----:B------:R-:W-:Y:S01]  /*13d0*/  FFMA R13, R6, 1.925963033500011079e-08, R13 ;  /* 0x32a57060060d7823 */ /* 0x000fe2000000000d */
[----:B------:R-:W-:Y:S01]  /*13e0*/  FFMA.RM R6, R10, R17, 12582913 ;  /* 0x4b4000010a067423 */ /* 0x000fe20000004011 */
[----:B------:R-:W-:Y:S01]  /*13f0*/  FFMA.SAT R10, R16, R15, 0.5 ;  /* 0x3f000000100a7423 */ /* 0x000fe2000000200f */
[----:B------:R-:W-:-:S02]  /*1400*/  FFMA R11, R12, 1.4426950216293334961, -R11 ;  /* 0x3fb8aa3b0c0b7823 */ /* 0x000fc4000000080b */
[----:B------:R-:W-:Y:S01]  /*1410*/  FADD R15, R6, -12583039 ;  /* 0xcb40007f060f7421 */ /* 0x000fe20000000000 */
[----:B------:R-:W-:Y:S01]  /*1420*/  FFMA.RM R10, R10, R17, 12582913 ;  /* 0x4b4000010a0a7423 */ /* 0x000fe20000004011 */
[----:B------:R-:W-:Y:S01]  /*1430*/  FFMA R11, R12, 1.925963033500011079e-08, R11 ;  /* 0x32a570600c0b7823 */ /* 0x000fe2000000000b */
[----:B------:R-:W0:Y:S01]  /*1440*/  MUFU.EX2 R13, R13 ;  /* 0x0000000d000d7308 */ /* 0x000e220000000800 */
[----:B------:R-:W-:Y:S01]  /*1450*/  FFMA R15, R8, 1.4426950216293334961, -R15 ;  /* 0x3fb8aa3b080f7823 */ /* 0x000fe2000000080f */
[C---:B------:R-:W-:Y:S01]  /*1460*/  FADD R17, R10.reuse, -12583039 ;  /* 0xcb40007f0a117421 */ /* 0x040fe20000000000 */
[----:B------:R-:W-:Y:S02]  /*1470*/  SHF.L.U32 R10, R10, 0x17, RZ ;  /* 0x000000170a0a7819 */ /* 0x000fe400000006ff */
[----:B------:R-:W-:Y:S01]  /*1480*/  FFMA R15, R8, 1.925963033500011079e-08, R15 ;  /* 0x32a57060080f7823 */ /* 0x000fe2000000000f */
[C---:B------:R-:W-:Y:S02]  /*1490*/  FFMA R17, R16.reuse, 1.4426950216293334961, -R17 ;  /* 0x3fb8aa3b10117823 */ /* 0x040fe40000000811 */
[----:B------:R-:W1:Y:S02]  /*14a0*/  MUFU.EX2 R11, R11 ;  /* 0x0000000b000b7308 */ /* 0x000e640000000800 */
[----:B------:R-:W-:-:S06]  /*14b0*/  FFMA R17, R16, 1.925963033500011079e-08, R17 ;  /* 0x32a5706010117823 */ /* 0x000fcc0000000011 */
[----:B------:R-:W2:Y:S01]  /*14c0*/  MUFU.EX2 R15, R15 ;  /* 0x0000000f000f7308 */ /* 0x000ea20000000800 */
[----:B0-----:R-:W-:Y:S01]  /*14d0*/  FFMA R4, R4, R13, R9 ;  /* 0x0000000d04047223 */ /* 0x001fe20000000009 */
[----:B------:R-:W-:-:S06]  /*14e0*/  SHF.L.U32 R9, R6, 0x17, RZ ;  /* 0x0000001706097819 */ /* 0x000fcc00000006ff */
[----:B------:R-:W0:Y:S01]  /*14f0*/  MUFU.EX2 R17, R17 ;  /* 0x0000001100117308 */ /* 0x000e220000000800 */
[----:B-1----:R-:W-:-:S04]  /*1500*/  FFMA R4, R5, R11, R4 ;  /* 0x0000000b05047223 */ /* 0x002fc80000000004 */
[----:B--2---:R-:W-:-:S04]  /*1510*/  FFMA R9, R9, R15, R4 ;  /* 0x0000000f09097223 */ /* 0x004fc80000000004 */
[----:B0-----:R-:W-:-:S07]  /*1520*/  FFMA R9, R10, R17, R9 ;  /* 0x000000110a097223 */ /* 0x001fce0000000009 */
.L_x_235:
        /* <DEDUP_REMOVED lines=10> */
[----:B------:R-:W-:Y:S01]  /*15d0*/  HFMA2 R13, -RZ, RZ, 3.7421875, 0 ;  /* 0x437c0000ff0d7431 */ /* 0x000fe200000001ff */
[----:B------:R-:W-:Y:S01]  /*15e0*/  MOV R11, 0x3bbb989d ;  /* 0x3bbb989d000b7802 */ /* 0x000fe20000000f00 */
        /* <DEDUP_REMOVED lines=9> */
[----:B------:R-:W-:Y:S01]  /*1680*/  FFMA R11, R6, 1.4426950216293334961, -R11 ;  /* 0x3fb8aa3b060b7823 */ /* 0x000fe2000000080b */
        /* <DEDUP_REMOVED lines=9> */
.L_x_236:
[----:B------:R-:W-:Y:S05]  /*1720*/  BRA.U UP1, `(.L_x_234) ;  /* 0x00000001013c7547 */ /* 0x000fea000b800000 */
[----:B------:R-:W0:Y:S01]  /*1730*/  LDC.64 R4, c[0x0][0x380] ;  /* 0x0000e000ff047b82 */ /* 0x000e220000000a00 */
[----:B------:R-:W-:-:S05]  /*1740*/  IADD3 R11, PT, PT, R0, UR4, RZ ;  /* 0x00000004000b7c10 */ /* 0x000fca000fffe0ff */
        /* <DEDUP_REMOVED lines=10> */
[----:B------:R-:W-:-:S06]  /*17f0*/  FFMA R11, R0, 1.925963033500011079e-08, R11 ;  /* 0x32a57060000b7823 */ /* 0x000fcc000000000b */
[----:B------:R-:W0:Y:S02]  /*1800*/  MUFU.EX2 R11, R11 ;  /* 0x0000000b000b7308 */ /* 0x000e240000000800 */
[----:B0-----:R-:W-:-:S07]  /*1810*/  FFMA R9, R6, R11, R9 ;  /* 0x0000000b06097223 */ /* 0x001fce0000000009 */
.L_x_234:
[----:B------:R-:W-:-:S07]  /*1820*/  FADD R0, R9, 9.9999999600419720025e-13 ;  /* 0x2b8cbccc09007421 */ /* 0x000fce0000000000 */
.L_x_231:
[----:B------:R-:W0:Y:S08]  /*1830*/  LDC.64 R8, c[0x0][0x388] ;  /* 0x0000e200ff087b82 */ /* 0x000e300000000a00 */
[----:B------:R-:W1:Y:S01]  /*1840*/  LDC.64 R4, c[0x0][0x380] ;  /* 0x0000e000ff047b82 */ /* 0x000e620000000a00 */
[----:B0-----:R-:W-:-:S06]  /*1850*/  IMAD.WIDE R8, R2, 0x4, R8 ;  /* 0x0000000402087825 */ /* 0x001fcc00078e0208 */
[----:B------:R0:W2:Y:S01]  /*1860*/  LDG.E R9, desc[UR10][R8.64] ;  /* 0x0000000a08097981 */ /* 0x0000a2000c1e1900 */
[----:B------:R-:W-:-:S04]  /*1870*/  MOV R13, R0 ;  /* 0x00000000000d7202 */ /* 0x000fc80000000f00 */
[----:B------:R-:W-:-:S13]  /*1880*/  FSETP.GEU.AND P0, PT, R13, 1.175494350822287508e-38, PT ;  /* 0x008000000d00780b */ /* 0x000fda0003f0e000 */
[----:B------:R-:W-:-:S05]  /*1890*/  @!P0 FMUL R13, R13, 8388608 ;  /* 0x4b0000000d0d8820 */ /* 0x000fca0000400000 */
[----:B------:R-:W-:-:S04]  /*18a0*/  IADD3 R0, PT, PT, R13, -0x3f2aaaab, RZ ;  /* 0xc0d555550d007810 */ /* 0x000fc80007ffe0ff */
[----:B------:R-:W-:-:S04]  /*18b0*/  LOP3.LUT R10, R0, 0xff800000, RZ, 0xc0, !PT ;  /* 0xff800000000a7812 */ /* 0x000fc800078ec0ff */
[----:B------:R-:W-:-:S05]  /*18c0*/  IADD3 R0, PT, PT, R13, -R10, RZ ;  /* 0x8000000a0d007210 */ /* 0x000fca0007ffe0ff */
[----:B0-----:R-:W-:Y:S01]  /*18d0*/  FADD R8, R0, -1 ;  /* 0xbf80000000087421 */ /* 0x001fe20000000000 */
[----:B--2---:R-:W-:-:S04]  /*18e0*/  IMAD R11, R2, UR9, R9 ;  /* 0x00000009020b7c24 */ /* 0x004fc8000f8e0209 */
[----:B-1----:R-:W-:-:S06]  /*18f0*/  IMAD.WIDE R4, R11, 0x4, R4 ;  /* 0x000000040b047825 */ /* 0x002fcc00078e0204 */
[----:B------:R0:W2:Y:S01]  /*1900*/  LDG.E R4, desc[UR10][R4.64] ;  /* 0x0000000a04047981 */ /* 0x0000a2000c1e1900 */
[----:B------:R-:W-:Y:S01]  /*1910*/  HFMA2 R9, -RZ, RZ, 1.5048828125, 33.21875 ;  /* 0x3e055027ff097431 */ /* 0x000fe200000001ff */
[----:B------:R-:W-:Y:S01]  /*1920*/  I2FP.F32.S32 R6, UR9 ;  /* 0x0000000900067c45 */ /* 0x000fe20008201400 */
[----:B------:R-:W-:Y:S01]  /*1930*/  BSSY.RECONVERGENT B0, `(.L_x_237) ;  /* 0x0000021000007945 */ /* 0x000fe20003800200 */
[----:B------:R-:W-:Y:S02]  /*1940*/  FSEL R0, RZ, -23, P0 ;  /* 0xc1b80000ff007808 */ /* 0x000fe40000000000 */
[----:B------:R-:W-:Y:S01]  /*1950*/  ISETP.GT.U32.AND P0, PT, R13, 0x7f7fffff, PT ;  /* 0x7f7fffff0d00780c */ /* 0x000fe20003f04070 */
[----:B------:R-:W1:Y:S01]  /*1960*/  MUFU.RCP R11, R6 ;  /* 0x00000006000b7308 */ /* 0x000e620000001000 */
[----:B0-----:R-:W-:Y:S01]  /*1970*/  I2FP.F32.S32 R5, R10 ;  /* 0x0000000a00057245 */ /* 0x001fe20000201400 */
[----:B------:R-:W-:Y:S01]  /*1980*/  FFMA R9, R8, -R9, 0.14084610342979431152 ;  /* 0x3e1039f608097423 */ /* 0x000fe20000000809 */
[----:B------:R-:W-:-:S03]  /*1990*/  MOV R10, 0x7f800000 ;  /* 0x7f800000000a7802 */ /* 0x000fc60000000f00 */
[----:B------:R-:W-:Y:S01]  /*19a0*/  FFMA R9, R8, R9, -0.12148627638816833496 ;  /* 0xbdf8cdcc08097423 */ /* 0x000fe20000000009 */
[----:B------:R-:W-:-:S03]  /*19b0*/  FFMA R0, R5, 1.1920928955078125e-07, R0 ;  /* 0x3400000005007823 */ /* 0x000fc60000000000 */
[----:B------:R-:W-:-:S04]  /*19c0*/  FFMA R9, R8, R9, 0.13980610668659210205 ;  /* 0x3e0f295508097423 */ /* 0x000fc80000000009 */
[----:B------:R-:W-:-:S04]  /*19d0*/  FFMA R9, R8, R9, -0.16684235632419586182 ;  /* 0xbe2ad8b908097423 */ /* 0x000fc80000000009 */
[----:B------:R-:W-:-:S04]  /*19e0*/  FFMA R9, R8, R9, 0.20012299716472625732 ;  /* 0x3e4ced0b08097423 */ /* 0x000fc80000000009 */
[----:B------:R-:W-:-:S04]  /*19f0*/  FFMA R9, R8, R9, -0.24999669194221496582 ;  /* 0xbe7fff2208097423 */ /* 0x000fc80000000009 */
[----:B------:R-:W-:-:S04]  /*1a00*/  FFMA R9, R8, R9, 0.33333182334899902344 ;  /* 0x3eaaaa7808097423 */ /* 0x000fc80000000009 */
[----:B------:R-:W-:-:S04]  /*1a10*/  FFMA R9, R8, R9, -0.5 ;  /* 0xbf00000008097423 */ /* 0x000fc80000000009 */
[----:B------:R-:W-:-:S04]  /*1a20*/  FMUL R9, R8, R9 ;  /* 0x0000000908097220 */ /* 0x000fc80000400000 */
[----:B------:R-:W-:Y:S01]  /*1a30*/  FFMA R9, R8, R9, R8 ;  /* 0x0000000908097223 */ /* 0x000fe20000000008 */
[----:B-1----:R-:W-:-:S03]  /*1a40*/  FFMA R8, -R6, R11, 1 ;  /* 0x3f80000006087423 */ /* 0x002fc6000000010b */
[----:B------:R-:W-:Y:S01]  /*1a50*/  FFMA R9, R0, 0.69314718246459960938, R9 ;  /* 0x3f31721800097823 */ /* 0x000fe20000000009 */
[C---:B------:R-:W-:Y:S01]  /*1a60*/  @P0 FFMA R9, R13.reuse, R10, +INF ;  /* 0x7f8000000d090423 */ /* 0x040fe2000000000a */
[----:B------:R-:W-:Y:S01]  /*1a70*/  FSETP.NEU.AND P0, PT, R13, RZ, PT ;  /* 0x000000ff0d00720b */ /* 0x000fe20003f0d000 */
[----:B------:R-:W-:-:S03]  /*1a80*/  FFMA R0, R11, R8, R11 ;  /* 0x000000080b007223 */ /* 0x000fc6000000000b */
[----:B------:R-:W-:Y:S01]  /*1a90*/  FSEL R8, R9, -INF , P0 ;  /* 0xff80000009087808 */ /* 0x000fe20000000000 */
[----:B------:R-:W-:-:S04]  /*1aa0*/  FFMA R11, R0, R7, RZ ;  /* 0x00000007000b7223 */ /* 0x000fc800000000ff */
[----:B------:R-:W-:Y:S01]  /*1ab0*/  FFMA R9, -R6, R11, R7 ;  /* 0x0000000b06097223 */ /* 0x000fe20000000107 */
[----:B------:R-:W-:Y:S02]  /*1ac0*/  FADD R5, R8, R3 ;  /* 0x0000000308057221 */ /* 0x000fe40000000000 */
[----:B------:R-:W0:Y:S01]  /*1ad0*/  FCHK P0, R7, R6 ;  /* 0x0000000607007302 */ /* 0x000e220000000000 */
[----:B------:R-:W-:Y:S01]  /*1ae0*/  FFMA R0, R0, R9, R11 ;  /* 0x0000000900007223 */ /* 0x000fe2000000000b */
[----:B--2---:R-:W-:Y:S01]  /*1af0*/  FADD R4, R5, -R4 ;  /* 0x8000000405047221 */ /* 0x004fe20000000000 */
[----:B0-----:R-:W-:Y:S06]  /*1b00*/  @!P0 BRA `(.L_x_238) ;  /* 0x00000000000c8947 */ /* 0x001fec0003800000 */
[----:B------:R-:W-:Y:S02]  /*1b10*/  MOV R3, R7 ;  /* 0x0000000700037202 */ /* 0x000fe40000000f00 */
[----:B------:R-:W-:-:S07]  /*1b20*/  MOV R8, 0x1b40 ;  /* 0x00001b4000087802 */ /* 0x000fce0000000f00 */
[----:B------:R-:W-:Y:S05]  /*1b30*/  CALL.REL.NOINC `($__internal_9_$__cuda_sm3x_div_rn_noftz_f32_slowpath) ;  /* 0x0000000000207944 */ /* 0x000fea0003c00000 */
.L_x_238:
[----:B------:R-:W-:Y:S05]  /*1b40*/  BSYNC.RECONVERGENT B0 ;  /* 0x0000000000007941 */ /* 0x000fea0003800200 */
.L_x_237:
[----:B------:R-:W0:Y:S01]  /*1b50*/  LDC.64 R6, c[0x0][0x390] ;  /* 0x0000e400ff067b82 */ /* 0x000e220000000a00 */
[----:B------:R-:W-:Y:S01]  /*1b60*/  FADD R0, R5, -R0 ;  /* 0x8000000005007221 */ /* 0x000fe20000000000 */
[----:B------:R-:W-:-:S04]  /*1b70*/  FMUL R3, R4, 0.89999997615814208984 ;  /* 0x3f66666604037820 */ /* 0x000fc80000400000 */
[----:B------:R-:W-:Y:S01]  /*1b80*/  FFMA R5, R0, 0.10000000149011611938, R3 ;  /* 0x3dcccccd00057823 */ /* 0x000fe20000000003 */
[----:B0-----:R-:W-:-:S05]  /*1b90*/  IMAD.WIDE R2, R2, 0x4, R6 ;  /* 0x0000000402027825 */ /* 0x001fca00078e0206 */
[----:B------:R-:W-:Y:S01]  /*1ba0*/  STG.E desc[UR10][R2.64], R5 ;  /* 0x0000000502007986 */ /* 0x000fe2000c10190a */
[----:B------:R-:W-:Y:S05]  /*1bb0*/  EXIT ;  /* 0x000000000000794d */ /* 0x000fea0003800000 */
        .weak           $__internal_9_$__cuda_sm3x_div_rn_noftz_f32_slowpath
        .type           $__internal_9_$__cuda_sm3x_div_rn_noftz_f32_slowpath,@function
        .size           $__internal_9_$__cuda_sm3x_div_rn_noftz_f32_slowpath,(.L_x_548 - $__internal_9_$__cuda_sm3x_div_rn_noftz_f32_slowpath)
$__internal_9_$__cuda_sm3x_div_rn_noftz_f32_slowpath:
        /* <DEDUP_REMOVED lines=12> */
[----:B------:R-:W-:Y:S02]  /*1c80*/  FSETP.GTU.FTZ.AND P1, PT, |R6|, +INF , PT ;  /* 0x7f8000000600780b */ /* 0x000fe40003f3c200 */
[----:B------:R-:W-:Y:S02]  /*1c90*/  MOV R0, R6 ;  /* 0x0000000600007202 */ /* 0x000fe40000000f00 */
        /* <DEDUP_REMOVED lines=21> */
.L_x_240:
[----:B------:R-:W-:Y:S01]  /*1df0*/  LEA R11, R7, 0xc0800000, 0x17 ;  /* 0xc0800000070b7811 */ /* 0x000fe200078eb8ff */
[----:B------:R-:W-:Y:S03]  /*1e00*/  BSSY.RECONVERGENT B2, `(.L_x_245) ;  /* 0x0000036000027945 */ /* 0x000fe60003800200 */
[----:B------:R-:W-:Y:S02]  /*1e10*/  IADD3 R11, PT, PT, -R11, R6, RZ ;  /* 0x000000060b0b7210 */ /* 0x000fe40007ffe1ff */
[----:B------:R-:W-:Y:S02]  /*1e20*/  IADD3 R6, PT, PT, R12, -0x7f, RZ ;  /* 0xffffff810c067810 */ /* 0x000fe40007ffe0ff */
[----:B------:R-:W0:Y:S01]  /*1e30*/  MUFU.RCP R10, R11 ;  /* 0x0000000b000a7308 */ /* 0x000e220000001000 */
[----:B------:R-:W-:Y:S02]  /*1e40*/  FADD.FTZ R13, -R11, -RZ ;  /* 0x800000ff0b0d7221 */ /* 0x000fe40000010100 */
[C---:B------:R-:W-:Y:S01]  /*1e50*/  IMAD R0, R6.reuse, -0x800000, R3 ;  /* 0xff80000006007824 */ /* 0x040fe200078e0203 */
[----:B------:R-:W-:-:S04]  /*1e60*/  IADD3 R6, PT, PT, R6, 0x7f, -R7 ;  /* 0x0000007f06067810 */ /* 0x000fc80007ffe807 */
[----:B------:R-:W-:Y:S01]  /*1e70*/  IADD3 R6, PT, PT, R6, R9, RZ ;  /* 0x0000000906067210 */ /* 0x000fe20007ffe0ff */
        /* <DEDUP_REMOVED lines=42> */
.L_x_247:
[----:B------:R-:W-:-:S04]  /*2120*/  LOP3.LUT R0, R0, 0x80000000, RZ, 0xc0, !PT ;  /* 0x8000000000007812 */ /* 0x000fc800078ec0ff */
[----:B------:R-:W-:Y:S01]  /*2130*/  LOP3.LUT R0, R0, 0x7f800000, RZ, 0xfc, !PT ;  /* 0x7f80000000007812 */ /* 0x000fe200078efcff */
[----:B------:R-:W-:Y:S06]  /*2140*/  BRA `(.L_x_248) ;  /* 0x0000000000047947 */ /* 0x000fec0003800000 */
.L_x_246:
[----:B------:R-:W-:-:S07]  /*2150*/  LEA R0, R6, R0, 0x17 ;  /* 0x0000000006007211 */ /* 0x000fce00078eb8ff */
.L_x_248:
[----:B------:R-:W-:Y:S05]  /*2160*/  BSYNC.RECONVERGENT B2 ;  /* 0x0000000000027941 */ /* 0x000fea0003800200 */
.L_x_245:
[----:B------:R-:W-:Y:S05]  /*2170*/  BRA `(.L_x_249) ;  /* 0x0000000000207947 */ /* 0x000fea0003800000 */
.L_x_244:
[----:B------:R-:W-:-:S04]  /*2180*/  LOP3.LUT R0, R6, 0x80000000, R3, 0x48, !PT ;  /* 0x8000000006007812 */ /* 0x000fc800078e4803 */
[----:B------:R-:W-:Y:S01]  /*2190*/  LOP3.LUT R0, R0, 0x7f800000, RZ, 0xfc, !PT ;  /* 0x7f80000000007812 */ /* 0x000fe200078efcff */
[----:B------:R-:W-:Y:S06]  /*21a0*/  BRA `(.L_x_249) ;  /* 0x0000000000147947 */ /* 0x000fec0003800000 */
.L_x_243:
[----:B------:R-:W-:Y:S01]  /*21b0*/  LOP3.LUT R0, R6, 0x80000000, R3, 0x48, !PT ;  /* 0x8000000006007812 */ /* 0x000fe200078e4803 */
[----:B------:R-:W-:Y:S06]  /*21c0*/  BRA `(.L_x_249) ;  /* 0x00000000000c7947 */ /* 0x000fec0003800000 */
.L_x_242:
[----:B------:R-:W0:Y:S01]  /*21d0*/  MUFU.RSQ R0, -QNAN ;  /* 0xffc0000000007908 */ /* 0x000e220000001400 */
[----:B------:R-:W-:Y:S05]  /*21e0*/  BRA `(.L_x_249) ;  /* 0x0000000000047947 */ /* 0x000fea0003800000 */
.L_x_241:
[----:B------:R-:W-:-:S07]  /*21f0*/  FADD.FTZ R0, R3, R0 ;  /* 0x0000000003007221 */ /* 0x000fce0000010000 */
.L_x_249:
[----:B------:R-:W-:Y:S05]  /*2200*/  BSYNC.RECONVERGENT B1 ;  /* 0x0000000000017941 */ /* 0x000fea0003800200 */
.L_x_239:
[----:B------:R-:W-:-:S04]  /*2210*/  HFMA2 R9, -RZ, RZ, 0, 0 ;  /* 0x00000000ff097431 */ /* 0x000fc800000001ff */
[----:B0-----:R-:W-:Y:S05]  /*2220*/  RET.REL.NODEC R8 `(_Z17cross_entropy_fwdPfPiS_ii) ;  /* 0xffffffdc08747950 */ /* 0x001fea0003c3ffff */
.L_x_250:
        /* <DEDUP_REMOVED lines=13> */
.L_x_548:


//--------------------- .text._Z13embedding_bwdPiPfS0_S0_ii --------------------------
	.section	.text._Z13embedding_bwdPiPfS0_S0_ii,"ax",@progbits
	.align	128
        .global         _Z13embedding_bwdPiPfS0_S0_ii
        .type           _Z13embedding_bwdPiPfS0_S0_ii,@function
        .size           _Z13embedding_bwdPiPfS0_S0_ii,(.L_x_580 - _Z13embedding_bwdPiPfS0_S0_ii)
        .other          _Z13embedding_bwdPiPfS0_S0_ii,@"STO_CUDA_ENTRY STV_DEFAULT"
_Z13embedding_bwdPiPfS0_S0_ii:
.text._Z13embedding_bwdPiPfS0_S0_ii:
        /* <DEDUP_REMOVED lines=25> */
[----:B------:R-:W-:Y:S01]  /*0190*/  @!P2 IMAD.IADD R2, R2, 0x1, -R7 ;  /* 0x000000010202a824 */ /* 0x000fe200078e0a07 */
[----:B------:R-:W-:Y:S02]  /*01a0*/  @!P2 IADD3 R8, PT, PT, R8, 0x1, RZ ;  /* 0x000000010808a810 */ /* 0x000fe40007ffe0ff */
[----:B------:R-:W-:Y:S02]  /*01b0*/  ISETP.NE.AND P2, PT, R3, RZ, PT ;  /* 0x000000ff0300720c */ /* 0x000fe40003f45270 */
[----:B------:R-:W-:Y:S02]  /*01c0*/  ISETP.GE.U32.AND P0, PT, R2, R7, PT ;  /* 0x000000070200720c */ /* 0x000fe40003f06070 */
[----:B------:R-:W-:Y:S01]  /*01d0*/  LOP3.LUT R2, R0, R3, RZ, 0x3c, !PT ;  /* 0x0000000300027212 */ /* 0x000fe200078e3cff */
[----:B------:R-:W2:Y:S03]  /*01e0*/  LDC.64 R6, c[0x0][0x388] ;  /* 0x0000e200ff067b82 */ /* 0x000ea60000000a00 */
[----:B------:R-:W-:-:S07]  /*01f0*/  ISETP.GE.AND P1, PT, R2, RZ, PT ;  /* 0x000000ff0200720c */ /* 0x000fce0003f26270 */
[----:B------:R-:W-:-:S05]  /*0200*/  @P0 IADD3 R8, PT, PT, R8, 0x1, RZ ;  /* 0x0000000108080810 */ /* 0x000fca0007ffe0ff */
[----:B------:R-:W-:Y:S02]  /*0210*/  IMAD.MOV.U32 R11, RZ, RZ, R8 ;  /* 0x000000ffff0b7224 */ /* 0x000fe400078e0008 */
[----:B------:R-:W3:Y:S03]  /*0220*/  LDC.64 R8, c[0x0][0x390] ;  /* 0x0000e400ff087b82 */ /* 0x000ee60000000a00 */
[----:B------:R-:W-:Y:S02]  /*0230*/  @!P1 IADD3 R11, PT, PT, -R11, RZ, RZ ;  /* 0x000000ff0b0b9210 */ /* 0x000fe40007ffe1ff */
[----:B------:R-:W-:-:S05]  /*0240*/  @!P2 LOP3.LUT R11, RZ, R3, RZ, 0x33, !PT ;  /* 0x00000003ff0ba212 */ /* 0x000fca00078e33ff */
[----:B-1----:R-:W-:-:S06]  /*0250*/  IMAD.WIDE R4, R11, 0x4, R4 ;  /* 0x000000040b047825 */ /* 0x002fcc00078e0204 */
[----:B0-----:R-:W4:Y:S01]  /*0260*/  LDG.E R4, desc[UR4][R4.64] ;  /* 0x0000000404047981 */ /* 0x001f22000c1e1900 */
[----:B--2---:R-:W-:-:S05]  /*0270*/  IMAD.WIDE R6, R0, 0x4, R6 ;  /* 0x0000000400067825 */ /* 0x004fca00078e0206 */
[----:B------:R-:W2:Y:S01]  /*0280*/  LDG.E R13, desc[UR4][R6.64] ;  /* 0x00000004060d7981 */ /* 0x000ea2000c1e1900 */
[----:B------:R-:W-:-:S05]  /*0290*/  IADD3 R2, PT, PT, -R11, RZ, RZ ;  /* 0x000000ff0b027210 */ /* 0x000fca0007ffe1ff */
[----:B------:R-:W-:-:S04]  /*02a0*/  IMAD R2, R3, R2, R0 ;  /* 0x0000000203027224 */ /* 0x000fc800078e0200 */
[----:B----4-:R-:W-:-:S04]  /*02b0*/  IMAD R3, R4, R3, R2 ;  /* 0x0000000304037224 */ /* 0x010fc800078e0202 */
[----:B---3--:R-:W-:Y:S02]  /*02c0*/  IMAD.WIDE R2, R3, 0x4, R8 ;  /* 0x0000000403027825 */ /* 0x008fe400078e0208 */
[----:B------:R-:W0:Y:S03]  /*02d0*/  LDC.64 R8, c[0x0][0x398] ;  /* 0x0000e600ff087b82 */ /* 0x000e260000000a00 */
[----:B--2---:R-:W-:Y:S04]  /*02e0*/  REDG.E.ADD.F32.FTZ.RN.STRONG.GPU desc[UR4][R2.64], R13 ;  /* 0x0000000d020079a6 */ /* 0x004fe8000c12f304 */
[----:B------:R-:W2:Y:S01]  /*02f0*/  LDG.E R11, desc[UR4][R6.64] ;  /* 0x00000004060b7981 */ /* 0x000ea2000c1e1900 */
[----:B0-----:R-:W-:-:S05]  /*0300*/  IMAD.WIDE R4, R0, 0x4, R8 ;  /* 0x0000000400047825 */ /* 0x001fca00078e0208 */
[----:B--2---:R-:W-:Y:S01]  /*0310*/  REDG.E.ADD.F32.FTZ.RN.STRONG.GPU desc[UR4][R4.64], R11 ;  /* 0x0000000b040079a6 */ /* 0x004fe2000c12f304 */
[----:B------:R-:W-:Y:S05]  /*0320*/  EXIT ;  /* 0x000000000000794d */ /* 0x000fea0003800000 */
.L_x_251:
        /* <DEDUP_REMOVED lines=13> */
.L_x_580:


//--------------------- .text._Z13embedding_fwdPiPfS0_S0_ii --------------------------
	.section	.text._Z13embedding_fwdPiPfS0_S0_ii,"ax",@progbits
	.align	128
        .global         _Z13embedding_fwdPiPfS0_S0_ii
        .type           _Z13embedding_fwdPiPfS0_S0_ii,@function
        .size           _Z13embedding_fwdPiPfS0_S0_ii,(.L_x_581 - _Z13embedding_fwdPiPfS0_S0_ii)
        .other          _Z13embedding_fwdPiPfS0_S0_ii,@"STO_CUDA_ENTRY STV_DEFAULT"
_Z13embedding_fwdPiPfS0_S0_ii:
.text._Z13embedding_fwdPiPfS0_S0_ii:
        /* <DEDUP_REMOVED lines=10> */
[----:B------:R-:W0:Y:S01]  /*00a0*/  LDCU.64 UR4, c[0x0][0x358] ;  /* 0x00006b00ff0477ac */ /* 0x000e220008000a00 */
[----:B------:R-:W-:Y:S02]  /*00b0*/  IABS R8, R0 ;  /* 0x0000000000087213 */ /* 0x000fe40000000000 */
[----:B------:R-:W1:Y:S08]  /*00c0*/  I2F.RP R2, R7 ;  /* 0x0000000700027306 */ /* 0x000e700000209400 */
[----:B-1----:R-:W1:Y:S02]  /*00d0*/  MUFU.RCP R2, R2 ;  /* 0x0000000200027308 */ /* 0x002e640000001000 */
[----:B-1----:R-:W-:-:S06]  /*00e0*/  IADD3 R4, PT, PT, R2, 0xffffffe, RZ ;  /* 0x0ffffffe02047810 */ /* 0x002fcc0007ffe0ff */
[----:B------:R1:W2:Y:S02]  /*00f0*/  F2I.FTZ.U32.TRUNC.NTZ R5, R4 ;  /* 0x0000000400057305 */ /* 0x0002a4000021f000 */
[----:B-1----:R-:W-:Y:S01]  /*0100*/  IMAD.MOV.U32 R4, RZ, RZ, RZ ;  /* 0x000000ffff047224 */ /* 0x002fe200078e00ff */
[----:B--2---:R-:W-:-:S05]  /*0110*/  IADD3 R6, PT, PT, RZ, -R5, RZ ;  /* 0x80000005ff067210 */ /* 0x004fca0007ffe0ff */
[----:B------:R-:W-:-:S04]  /*0120*/  IMAD R9, R6, R7, RZ ;  /* 0x0000000706097224 */ /* 0x000fc800078e02ff */
[----:B------:R-:W-:-:S06]  /*0130*/  IMAD.HI.U32 R5, R5, R9, R4 ;  /* 0x0000000905057227 */ /* 0x000fcc00078e0004 */
[----:B------:R-:W-:Y:S02]  /*0140*/  IMAD.HI.U32 R6, R5, R8, RZ ;  /* 0x0000000805067227 */ /* 0x000fe400078e00ff */
[----:B------:R-:W1:Y:S03]  /*0150*/  LDC.64 R4, c[0x0][0x380] ;  /* 0x0000e000ff047b82 */ /* 0x000e660000000a00 */
[----:B------:R-:W-:-:S05]  /*0160*/  IADD3 R2, PT, PT, -R6, RZ, RZ ;  /* 0x000000ff06027210 */ /* 0x000fca0007ffe1ff */
[C---:B------:R-:W-:Y:S02]  /*0170*/  IMAD R2, R7.reuse, R2, R8 ;  /* 0x0000000207027224 */ /* 0x040fe400078e0208 */
[----:B------:R-:W2:Y:S03]  /*0180*/  LDC.64 R8, c[0x0][0x388] ;  /* 0x0000e200ff087b82 */ /* 0x000ea60000000a00 */
[----:B------:R-:W-:-:S13]  /*0190*/  ISETP.GT.U32.AND P2, PT, R7, R2, PT ;  /* 0x000000020700720c */ /* 0x000fda0003f44070 */
[----:B------:R-:W-:Y:S01]  /*01a0*/  @!P2 IMAD.IADD R2, R2, 0x1, -R7 ;  /* 0x000000010202a824 */ /* 0x000fe200078e0a07 */
[----:B------:R-:W-:Y:S02]  /*01b0*/  @!P2 IADD3 R6, PT, PT, R6, 0x1, RZ ;  /* 0x000000010606a810 */ /* 0x000fe40007ffe0ff */
[----:B------:R-:W-:Y:S02]  /*01c0*/  ISETP.NE.AND P2, PT, R3, RZ, PT ;  /* 0x000000ff0300720c */ /* 0x000fe40003f45270 */
[----:B------:R-:W-:Y:S02]  /*01d0*/  ISETP.GE.U32.AND P0, PT, R2, R7, PT ;  /* 0x000000070200720c */ /* 0x000fe40003f06070 */
[----:B------:R-:W-:-:S04]  /*01e0*/  LOP3.LUT R2, R0, R3, RZ, 0x3c, !PT ;  /* 0x0000000300027212 */ /* 0x000fc800078e3cff */
        /* <DEDUP_REMOVED lines=8> */
[----:B------:R-:W-:-:S05]  /*0270*/  IADD3 R2, PT, PT, -R11, RZ, RZ ;  /* 0x000000ff0b027210 */ /* 0x000fca0007ffe1ff */
[----:B------:R-:W-:Y:S02]  /*0280*/  IMAD R2, R3, R2, R0 ;  /* 0x0000000203027224 */ /* 0x000fe400078e0200 */
[----:B---3--:R-:W-:-:S06]  /*0290*/  IMAD.WIDE R6, R0, 0x4, R6 ;  /* 0x0000000400067825 */ /* 0x008fcc00078e0206 */
[----:B------:R-:W3:Y:S01]  /*02a0*/  LDG.E R7, desc[UR4][R6.64] ;  /* 0x0000000406077981 */ /* 0x000ee2000c1e1900 */
[----:B----4-:R-:W-:-:S04]  /*02b0*/  IMAD R3, R4, R3, R2 ;  /* 0x0000000304037224 */ /* 0x010fc800078e0202 */
[----:B--2---:R-:W-:Y:S02]  /*02c0*/  IMAD.WIDE R2, R3, 0x4, R8 ;  /* 0x0000000403027825 */ /* 0x004fe400078e0208 */
[----:B------:R-:W0:Y:S04]  /*02d0*/  LDC.64 R8, c[0x0][0x398] ;  /* 0x0000e600ff087b82 */ /* 0x000e280000000a00 */
[----:B------:R-:W3:Y:S01]  /*02e0*/  LDG.E R2, desc[UR4][R2.64] ;  /* 0x0000000402027981 */ /* 0x000ee2000c1e1900 */
[----:B0-----:R-:W-:-:S04]  /*02f0*/  IMAD.WIDE R4, R0, 0x4, R8 ;  /* 0x0000000400047825 */ /* 0x001fc800078e0208 */
[----:B---3--:R-:W-:-:S05]  /*0300*/  FADD R9, R2, R7 ;  /* 0x0000000702097221 */ /* 0x008fca0000000000 */
[----:B------:R-:W-:Y:S01]  /*0310*/  STG.E desc[UR4][R4.64], R9 ;  /* 0x0000000904007986 */ /* 0x000fe2000c101904 */
[----:B------:R-:W-:Y:S05]  /*0320*/  EXIT ;  /* 0x000000000000794d */ /* 0x000fea0003800000 */
.L_x_252:
        /* <DEDUP_REMOVED lines=13> */
.L_x_581:


//--------------------- .text._Z13layernorm_bwdPfS_S_S_S_S_iif --------------------------
	.section	.text._Z13layernorm_bwdPfS_S_S_S_S_iif,"ax",@progbits
	.align	128
        .global         _Z13layernorm_bwdPfS_S_S_S_S_iif
        .type           _Z13layernorm_bwdPfS_S_S_S_S_iif,@function
        .size           _Z13layernorm_bwdPfS_S_S_S_S_iif,(.L_x_551 - _Z13layernorm_bwdPfS_S_S_S_S_iif)
        .other          _Z13layernorm_bwdPfS_S_S_S_S_iif,@"STO_CUDA_ENTRY STV_DEFAULT"
_Z13layernorm_bwdPfS_S_S_S_S_iif:
.text._Z13layernorm_bwdPfS_S_S_S_S_iif:
[----:B------:R-:W-:Y:S08]  /*0000*/  LDC R1, c[0x0][0x37c] ;  /* 0x0000df00ff017b82 */ /* 0x000ff00000000800 */
[----:B------:R-:W0:Y:S08]  /*0010*/  S2UR UR25, SR_CTAID.X ;  /* 0x00000000001979c3 */ /* 0x000e300000002500 */
[----:B------:R-:W0:Y:S02]  /*0020*/  LDC R0, c[0x0][0x3b0] ;  /* 0x0000ec00ff007b82 */ /* 0x000e240000000800 */
[----:B0-----:R-:W-:-:S13]  /*0030*/  ISETP.LE.AND P0, PT, R0, UR25, PT ;  /* 0x0000001900007c0c */ /* 0x001fda000bf03270 */
[----:B------:R-:W-:Y:S05]  /*0040*/  @P0 EXIT ;  /* 0x000000000000094d */ /* 0x000fea0003800000 */
[----:B------:R-:W0:Y:S01]  /*0050*/  LDCU UR10, c[0x0][0x3b4] ;  /* 0x00007680ff0a77ac */ /* 0x000e220008000800 */
[----:B------:R-:W-:Y:S01]  /*0060*/  HFMA2 R4, -RZ, RZ, 0, 0 ;  /* 0x00000000ff047431 */ /* 0x000fe200000001ff */
[----:B------:R-:W1:Y:S01]  /*0070*/  LDCU.64 UR18, c[0x0][0x358] ;  /* 0x00006b00ff1277ac */ /* 0x000e620008000a00 */
[----:B0-----:R-:W-:-:S09]  /*0080*/  UISETP.GE.AND UP0, UPT, UR10, 0x1, UPT ;  /* 0x000000010a00788c */ /* 0x001fd2000bf06270 */
[----:B-1----:R-:W-:Y:S05]  /*0090*/  BRA.U !UP0, `(.L_x_253) ;  /* 0x0000000508e07547 */ /* 0x002fea000b800000 */
[----:B------:R-:W-:Y:S01]  /*00a0*/  UISETP.GE.U32.AND UP2, UPT, UR10, 0x10, UPT ;  /* 0x000000100a00788c */ /* 0x000fe2000bf46070 */
[----:B------:R-:W-:Y:S01]  /*00b0*/  MOV R4, RZ ;  /* 0x000000ff00047202 */ /* 0x000fe20000000f00 */
[----:B------:R-:W-:Y:S01]  /*00c0*/  ULOP3.LUT UR7, UR10, 0xf, URZ, 0xc0, !UPT ;  /* 0x0000000f0a077892 */ /* 0x000fe2000f8ec0ff */
[----:B------:R-:W-:Y:S01]  /*00d0*/  MOV R0, RZ ;  /* 0x000000ff00007202 */ /* 0x000fe20000000f00 */
[----:B------:R-:W-:Y:S02]  /*00e0*/  UIMAD UR6, UR25, UR10, URZ ;  /* 0x0000000a190672a4 */ /* 0x000fe4000f8e02ff */
[----:B------:R-:W-:-:S03]  /*00f0*/  UISETP.NE.AND UP1, UPT, UR7, URZ, UPT ;  /* 0x000000ff0700728c */ /* 0x000fc6000bf25270 */
[----:B------:R-:W-:Y:S08]  /*0100*/  BRA.U !UP2, `(.L_x_254) ;  /* 0x000000010abc7547 */ /* 0x000ff0000b800000 */
[----:B------:R-:W0:Y:S01]  /*0110*/  LDCU.64 UR4, c[0x0][0x380] ;  /* 0x00007000ff0477ac */ /* 0x000e220008000a00 */
[----:B------:R-:W-:Y:S01]  /*0120*/  MOV R4, RZ ;  /* 0x000000ff00047202 */ /* 0x000fe20000000f00 */
[----:B------:R-:W-:-:S06]  /*0130*/  ULOP3.LUT UR8, UR10, 0x7ffffff0, URZ, 0xc0, !UPT ;  /* 0x7ffffff00a087892 */ /* 0x000fcc000f8ec0ff */
[----:B------:R-:W-:Y:S01]  /*0140*/  MOV R0, UR8 ;  /* 0x0000000800007c02 */ /* 0x000fe20008000f00 */
[----:B0-----:R-:W-:-:S04]  /*0150*/  UIMAD.WIDE.U32 UR4, UR6, 0x4, UR4 ;  /* 0x00000004060478a5 */ /* 0x001fc8000f8e0004 */
[----:B------:R-:W-:-:S04]  /*0160*/  UIADD3 UR9, UP2, UPT, UR4, 0x20, URZ ;  /* 0x0000002004097890 */ /* 0x000fc8000ff5e0ff */
[----:B------:R-:W-:Y:S02]  /*0170*/  UIADD3.X UR4, UPT, UPT, URZ, UR5, URZ, UP2, !UPT ;  /* 0x00000005ff047290 */ /* 0x000fe400097fe4ff */
[----:B------:R-:W-:Y:S01]  /*0180*/  MOV R2, UR9 ;  /* 0x0000000900027c02 */ /* 0x000fe20008000f00 */
[----:B------:R-:W-:-:S03]  /*0190*/  UIADD3 UR5, UPT, UPT, -UR8, URZ, URZ ;  /* 0x000000ff08057290 */ /* 0x000fc6000fffe1ff */
[----:B------:R-:W-:-:S09]  /*01a0*/  MOV R3, UR4 ;  /* 0x0000000400037c02 */ /* 0x000fd20008000f00 */
.L_x_255:
        /* <DEDUP_REMOVED lines=16> */
[----:B------:R-:W-:-:S04]  /*02b0*/  UIADD3 UR5, UPT, UPT, UR5, 0x10, URZ ;  /* 0x0000001005057890 */ /* 0x000fc8000fffe0ff */
[----:B------:R-:W-:Y:S01]  /*02c0*/  UISETP.NE.AND UP2, UPT, UR5, URZ, UPT ;  /* 0x000000ff0500728c */ /* 0x000fe2000bf45270 */
[----:B0-----:R-:W-:-:S04]  /*02d0*/  IADD3 R2, P0, PT, R2, 0x40, RZ ;  /* 0x0000004002027810 */ /* 0x001fc80007f1e0ff */
[----:B------:R-:W-:Y:S01]  /*02e0*/  IADD3.X R3, PT, PT, RZ, R3, RZ, P0, !PT ;  /* 0x00000003ff037210 */ /* 0x000fe200007fe4ff */
[----:B--2---:R-:W-:-:S04]  /*02f0*/  FADD R11, R11, R4 ;  /* 0x000000040b0b7221 */ /* 0x004fc80000000000 */
[----:B---3--:R-:W-:-:S04]  /*0300*/  FADD R11, R11, R12 ;  /* 0x0000000c0b0b7221 */ /* 0x008fc80000000000 */
[----:B----4-:R-:W-:-:S04]  /*0310*/  FADD R11, R11, R14 ;  /* 0x0000000e0b0b7221 */ /* 0x010fc80000000000 */
[----:B-----5:R-:W-:-:S04]  /*0320*/  FADD R11, R11, R16 ;  /* 0x000000100b0b7221 */ /* 0x020fc80000000000 */
[----:B------:R-:W-:-:S04]  /*0330*/  FADD R11, R11, R18 ;  /* 0x000000120b0b7221 */ /* 0x000fc80000000000 */
        /* <DEDUP_REMOVED lines=10> */
[----:B------:R-:W-:Y:S01]  /*03e0*/  FADD R4, R6, R5 ;  /* 0x0000000506047221 */ /* 0x000fe20000000000 */
[----:B------:R-:W-:Y:S06]  /*03f0*/  BRA.U UP2, `(.L_x_255) ;  /* 0xfffffffd026c7547 */ /* 0x000fec000b83ffff */
.L_x_254:
[----:B------:R-:W-:Y:S05]  /*0400*/  BRA.U !UP1, `(.L_x_253) ;  /* 0x0000000509047547 */ /* 0x000fea000b800000 */
[----:B------:R-:W-:Y:S02]  /*0410*/  UISETP.GE.U32.AND UP1, UPT, UR7, 0x8, UPT ;  /* 0x000000080700788c */ /* 0x000fe4000bf26070 */
[----:B------:R-:W-:-:S04]  /*0420*/  ULOP3.LUT UR5, UR10, 0x7, URZ, 0xc0, !UPT ;  /* 0x000000070a057892 */ /* 0x000fc8000f8ec0ff */
[----:B------:R-:W-:-:S03]  /*0430*/  UISETP.NE.AND UP2, UPT, UR5, URZ, UPT ;  /* 0x000000ff0500728c */ /* 0x000fc6000bf45270 */
[----:B------:R-:W-:Y:S08]  /*0440*/  BRA.U !UP1, `(.L_x_256) ;  /* 0x0000000109647547 */ /* 0x000ff0000b800000 */
[----:B------:R-:W0:Y:S01]  /*0450*/  LDC.64 R6, c[0x0][0x380] ;  /* 0x0000e000ff067b82 */ /* 0x000e220000000a00 */
[C---:B------:R-:W-:Y:S02]  /*0460*/  IADD3 R3, PT, PT, R0.reuse, UR6, RZ ;  /* 0x0000000600037c10 */ /* 0x040fe4000fffe0ff */
[----:B------:R-:W-:-:S04]  /*0470*/  IADD3 R5, P0, PT, R0, UR6, RZ ;  /* 0x0000000600057c10 */ /* 0x000fc8000ff1e0ff */
[----:B------:R-:W-:Y:S01]  /*0480*/  IADD3.X R8, PT, PT, RZ, RZ, RZ, P0, !PT ;  /* 0x000000ffff087210 */ /* 0x000fe200007fe4ff */
[----:B------:R-:W1:Y:S01]  /*0490*/  LDC.64 R10, c[0x0][0x380] ;  /* 0x0000e000ff0a7b82 */ /* 0x000e620000000a00 */
[----:B0-----:R-:W-:-:S06]  /*04a0*/  IMAD.WIDE.U32 R6, R3, 0x4, R6 ;  /* 0x0000000403067825 */ /* 0x001fcc00078e0006 */
[----:B------:R-:W2:Y:S01]  /*04b0*/  LDG.E R7, desc[UR18][R6.64] ;  /* 0x0000001206077981 */ /* 0x000ea2000c1e1900 */
[----:B-1----:R-:W-:-:S04]  /*04c0*/  LEA R2, P0, R5, R10, 0x2 ;  /* 0x0000000a05027211 */ /* 0x002fc800078010ff */
[----:B------:R-:W-:-:S05]  /*04d0*/  LEA.HI.X R3, R5, R11, R8, 0x2, P0 ;  /* 0x0000000b05037211 */ /* 0x000fca00000f1408 */
[----:B------:R-:W3:Y:S04]  /*04e0*/  LDG.E R5, desc[UR18][R2.64+0x4] ;  /* 0x0000041202057981 */ /* 0x000ee8000c1e1900 */
[----:B------:R-:W4:Y:S04]  /*04f0*/  LDG.E R9, desc[UR18][R2.64+0x8] ;  /* 0x0000081202097981 */ /* 0x000f28000c1e1900 */
[----:B------:R-:W5:Y:S04]  /*0500*/  LDG.E R11, desc[UR18][R2.64+0xc] ;  /* 0x00000c12020b7981 */ /* 0x000f68000c1e1900 */
[----:B------:R-:W5:Y:S04]  /*0510*/  LDG.E R13, desc[UR18][R2.64+0x10] ;  /* 0x00001012020d7981 */ /* 0x000f68000c1e1900 */
[----:B------:R-:W5:Y:S04]  /*0520*/  LDG.E R15, desc[UR18][R2.64+0x14] ;  /* 0x00001412020f7981 */ /* 0x000f68000c1e1900 */
[----:B------:R-:W5:Y:S04]  /*0530*/  LDG.E R17, desc[UR18][R2.64+0x18] ;  /* 0x0000181202117981 */ /* 0x000f68000c1e1900 */
[----:B------:R-:W5:Y:S01]  /*0540*/  LDG.E R19, desc[UR18][R2.64+0x1c] ;  /* 0x00001c1202137981 */ /* 0x000f62000c1e1900 */
[----:B------:R-:W-:Y:S01]  /*0550*/  IADD3 R0, PT, PT, R0, 0x8, RZ ;  /* 0x0000000800007810 */ /* 0x000fe20007ffe0ff */
[----:B--2---:R-:W-:-:S04]  /*0560*/  FADD R4, R4, R7 ;  /* 0x0000000704047221 */ /* 0x004fc80000000000 */
[----:B---3--:R-:W-:-:S04]  /*0570*/  FADD R4, R4, R5 ;  /* 0x0000000504047221 */ /* 0x008fc80000000000 */
[----:B----4-:R-:W-:-:S04]  /*0580*/  FADD R4, R4, R9 ;  /* 0x0000000904047221 */ /* 0x010fc80000000000 */
[----:B-----5:R-:W-:-:S04]  /*0590*/  FADD R4, R4, R11 ;  /* 0x0000000b04047221 */ /* 0x020fc80000000000 */
[----:B------:R-:W-:-:S04]  /*05a0*/  FADD R4, R4, R13 ;  /* 0x0000000d04047221 */ /* 0x000fc80000000000 */
[----:B------:R-:W-:-:S04]  /*05b0*/  FADD R4, R4, R15 ;  /* 0x0000000f04047221 */ /* 0x000fc80000000000 */
[----:B------:R-:W-:-:S04]  /*05c0*/  FADD R4, R4, R17 ;  /* 0x0000001104047221 */ /* 0x000fc80000000000 */
[----:B------:R-:W-:-:S07]  /*05d0*/  FADD R4, R4, R19 ;  /* 0x0000001304047221 */ /* 0x000fce0000000000 */
.L_x_256:
        /* <DEDUP_REMOVED lines=16> */
[----:B------:R-:W5:Y:S01]  /*06e0*/  LDG.E R11, desc[UR18][R6.64+0xc] ;  /* 0x00000c12060b7981 */ /* 0x000f62000c1e1900 */
[----:B------:R-:W-:Y:S01]  /*06f0*/  IADD3 R0, PT, PT, R0, 0x4, RZ ;  /* 0x0000000400007810 */ /* 0x000fe20007ffe0ff */
[----:B--2---:R-:W-:-:S04]  /*0700*/  FADD R4, R4, R3 ;  /* 0x0000000304047221 */ /* 0x004fc80000000000 */
[----:B---3--:R-:W-:-:S04]  /*0710*/  FADD R4, R4, R5 ;  /* 0x0000000504047221 */ /* 0x008fc80000000000 */
[----:B----4-:R-:W-:-:S04]  /*0720*/  FADD R4, R4, R9 ;  /* 0x0000000904047221 */ /* 0x010fc80000000000 */
[----:B-----5:R-:W-:-:S07]  /*0730*/  FADD R4, R4, R11 ;  /* 0x0000000b04047221 */ /* 0x020fce0000000000 */
.L_x_257:
[----:B------:R-:W-:Y:S05]  /*0740*/  BRA.U !UP2, `(.L_x_253) ;  /* 0x000000010a347547 */ /* 0x000fea000b800000 */
[----:B------:R-:W0:Y:S01]  /*0750*/  LDC.64 R2, c[0x0][0x380] ;  /* 0x0000e000ff027b82 */ /* 0x000e220000000a00 */
[----:B------:R-:W-:Y:S01]  /*0760*/  IADD3 R5, PT, PT, R0, UR6, RZ ;  /* 0x0000000600057c10 */ /* 0x000fe2000fffe0ff */
[----:B------:R-:W-:-:S04]  /*0770*/  UIADD3 UR4, UPT, UPT, -UR4, URZ, URZ ;  /* 0x000000ff04047290 */ /* 0x000fc8000fffe1ff */
[----:B0-----:R-:W-:-:S05]  /*0780*/  IMAD.WIDE.U32 R2, R5, 0x4, R2 ;  /* 0x0000000405027825 */ /* 0x001fca00078e0002 */
[----:B------:R-:W-:-:S07]  /*0790*/  MOV R5, R3 ;  /* 0x0000000300057202 */ /* 0x000fce0000000f00 */
.L_x_258:
[----:B------:R-:W-:-:S06]  /*07a0*/  MOV R3, R5 ;  /* 0x0000000500037202 */ /* 0x000fcc0000000f00 */
[----:B------:R0:W2:Y:S01]  /*07b0*/  LDG.E R3, desc[UR18][R2.64] ;  /* 0x0000001202037981 */ /* 0x0000a2000c1e1900 */
[----:B------:R-:W-:-:S04]  /*07c0*/  UIADD3 UR4, UPT, UPT, UR4, 0x1, URZ ;  /* 0x0000000104047890 */ /* 0x000fc8000fffe0ff */
[----:B------:R-:W-:Y:S01]  /*07d0*/  UISETP.NE.AND UP1, UPT, UR4, URZ, UPT ;  /* 0x000000ff0400728c */ /* 0x000fe2000bf25270 */
[----:B0-----:R-:W-:-:S04]  /*07e0*/  IADD3 R2, P0, PT, R2, 0x4, RZ ;  /* 0x0000000402027810 */ /* 0x001fc80007f1e0ff */
[----:B------:R-:W-:Y:S01]  /*07f0*/  IADD3.X R5, PT, PT, RZ, R5, RZ, P0, !PT ;  /* 0x00000005ff057210 */ /* 0x000fe200007fe4ff */
[----:B--2---:R-:W-:-:S03]  /*0800*/  FADD R4, R3, R4 ;  /* 0x0000000403047221 */ /* 0x004fc60000000000 */
[----:B------:R-:W-:Y:S05]  /*0810*/  BRA.U UP1, `(.L_x_258) ;  /* 0xfffffffd01e07547 */ /* 0x000fea000b83ffff */
.L_x_253:
[----:B------:R-:W-:-:S04]  /*0820*/  I2FP.F32.S32 R3, UR10 ;  /* 0x0000000a00037c45 */ /* 0x000fc80008201400 */
        /* <DEDUP_REMOVED lines=10> */
[----:B------:R-:W-:Y:S05]  /*08d0*/  CALL.REL.NOINC `($__internal_12_$__cuda_sm3x_div_rn_noftz_f32_slowpath) ;  /* 0x00000034004c7944 */ /* 0x000fea0003c00000 */
[----:B------:R-:W-:-:S07]  /*08e0*/  MOV R2, R0 ;  /* 0x0000000000027202 */ /* 0x000fce0000000f00 */
.L_x_259:
[----:B------:R-:W-:Y:S01]  /*08f0*/  HFMA2 R6, -RZ, RZ, 0, 0 ;  /* 0x00000000ff067431 */ /* 0x000fe200000001ff */
[----:B------:R-:W-:Y:S06]  /*0900*/  BRA.U !UP0, `(.L_x_260) ;  /* 0x0000000908587547 */ /* 0x000fec000b800000 */
[----:B------:R-:W0:Y:S01]  /*0910*/  LDCU UR6, c[0x0][0x3b4] ;  /* 0x00007680ff0677ac */ /* 0x000e220008000800 */
[----:B------:R-:W-:Y:S02]  /*0920*/  MOV R6, RZ ;  /* 0x000000ff00067202 */ /* 0x000fe40000000f00 */
[----:B------:R-:W-:Y:S01]  /*0930*/  MOV R0, RZ ;  /* 0x000000ff00007202 */ /* 0x000fe20000000f00 */
[----:B0-----:R-:W-:Y:S02]  /*0940*/  UISETP.GE.U32.AND UP0, UPT, UR6, 0x10, UPT ;  /* 0x000000100600788c */ /* 0x001fe4000bf06070 */
[----:B------:R-:W-:Y:S02]  /*0950*/  ULOP3.LUT UR8, UR6, 0xf, URZ, 0xc0, !UPT ;  /* 0x0000000f06087892 */ /* 0x000fe4000f8ec0ff */
        /* <DEDUP_REMOVED lines=13> */
.L_x_262:
        /* <DEDUP_REMOVED lines=20> */
[----:B--2---:R-:W-:-:S04]  /*0b70*/  FADD R8, R8, -R2 ;  /* 0x8000000208087221 */ /* 0x004fc80000000000 */
[----:B------:R-:W-:Y:S01]  /*0b80*/  FFMA R6, R8, R8, R6 ;  /* 0x0000000808067223 */ /* 0x000fe20000000006 */
[--C-:B---3--:R-:W-:Y:S01]  /*0b90*/  FADD R10, R10, -R2.reuse ;  /* 0x800000020a0a7221 */ /* 0x108fe20000000000 */
[----:B----4-:R-:W-:-:S03]  /*0ba0*/  FADD R12, R12, -R2 ;  /* 0x800000020c0c7221 */ /* 0x010fc60000000000 */
[----:B------:R-:W-:Y:S01]  /*0bb0*/  FFMA R6, R10, R10, R6 ;  /* 0x0000000a0a067223 */ /* 0x000fe20000000006 */
[----:B-----5:R-:W-:-:S03]  /*0bc0*/  FADD R14, R14, -R2 ;  /* 0x800000020e0e7221 */ /* 0x020fc60000000000 */
[----:B------:R-:W-:Y:S01]  /*0bd0*/  FFMA R6, R12, R12, R6 ;  /* 0x0000000c0c067223 */ /* 0x000fe20000000006 */
[----:B------:R-:W-:-:S03]  /*0be0*/  FADD R29, R29, -R2 ;  /* 0x800000021d1d7221 */ /* 0x000fc60000000000 */
        /* <DEDUP_REMOVED lines=22> */
[----:B------:R-:W-:-:S04]  /*0d50*/  FFMA R6, R11, R11, R6 ;  /* 0x0000000b0b067223 */ /* 0x000fc80000000006 */
[----:B------:R-:W-:Y:S01]  /*0d60*/  FFMA R6, R7, R7, R6 ;  /* 0x0000000707067223 */ /* 0x000fe20000000006 */
[----:B------:R-:W-:Y:S06]  /*0d70*/  BRA.U UP0, `(.L_x_262) ;  /* 0xfffffffd002c7547 */ /* 0x000fec000b83ffff */
.L_x_261:
        /* <DEDUP_REMOVED lines=22> */
[----:B--2---:R-:W-:-:S04]  /*0ee0*/  FADD R7, R9, -R2 ;  /* 0x8000000209077221 */ /* 0x004fc80000000000 */
[----:B------:R-:W-:Y:S01]  /*0ef0*/  FFMA R6, R7, R7, R6 ;  /* 0x0000000707067223 */ /* 0x000fe20000000006 */
[----:B---3--:R-:W-:-:S04]  /*0f00*/  FADD R11, R11, -R2 ;  /* 0x800000020b0b7221 */ /* 0x008fc80000000000 */
[----:B------:R-:W-:Y:S01]  /*0f10*/  FFMA R6, R11, R11, R6 ;  /* 0x0000000b0b067223 */ /* 0x000fe20000000006 */
[--C-:B----4-:R-:W-:Y:S01]  /*0f20*/  FADD R13, R13, -R2.reuse ;  /* 0x800000020d0d7221 */ /* 0x110fe20000000000 */
        /* <DEDUP_REMOVED lines=10> */
[----:B------:R-:W-:-:S07]  /*0fd0*/  FFMA R6, R23, R23, R6 ;  /* 0x0000001717067223 */ /* 0x000fce0000000006 */
.L_x_263:
        /* <DEDUP_REMOVED lines=18> */
[----:B--2---:R-:W-:-:S04]  /*1100*/  FADD R7, R5, -R2 ;  /* 0x8000000205077221 */ /* 0x004fc80000000000 */
[----:B------:R-:W-:Y:S01]  /*1110*/  FFMA R6, R7, R7, R6 ;  /* 0x0000000707067223 */ /* 0x000fe20000000006 */
[--C-:B---3--:R-:W-:Y:S01]  /*1120*/  FADD R11, R11, -R2.reuse ;  /* 0x800000020b0b7221 */ /* 0x108fe20000000000 */
[----:B----4-:R-:W-:-:S03]  /*1130*/  FADD R13, R13, -R2 ;  /* 0x800000020d0d7221 */ /* 0x010fc60000000000 */
[----:B------:R-:W-:Y:S01]  /*1140*/  FFMA R6, R11, R11, R6 ;  /* 0x0000000b0b067223 */ /* 0x000fe20000000006 */
[----:B-----5:R-:W-:-:S03]  /*1150*/  FADD R15, R15, -R2 ;  /* 0x800000020f0f7221 */ /* 0x020fc60000000000 */
[----:B------:R-:W-:-:S04]  /*1160*/  FFMA R6, R13, R13, R6 ;  /* 0x0000000d0d067223 */ /* 0x000fc80000000006 */
[----:B------:R-:W-:-:S07]  /*1170*/  FFMA R6, R15, R15, R6 ;  /* 0x0000000f0f067223 */ /* 0x000fce0000000006 */
.L_x_264:
[----:B------:R-:W-:Y:S05]  /*1180*/  BRA.U !UP1, `(.L_x_260) ;  /* 0x0000000109387547 */ /* 0x000fea000b800000 */
[----:B------:R-:W0:Y:S01]  /*1190*/  LDC.64 R4, c[0x0][0x380] ;  /* 0x0000e000ff047b82 */ /* 0x000e220000000a00 */
[----:B------:R-:W-:Y:S01]  /*11a0*/  IADD3 R7, PT, PT, R0, UR7, RZ ;  /* 0x0000000700077c10 */ /* 0x000fe2000fffe0ff */
[----:B------:R-:W-:-:S04]  /*11b0*/  UIADD3 UR4, UPT, UPT, -UR4, URZ, URZ ;  /* 0x000000ff04047290 */ /* 0x000fc8000fffe1ff */
[----:B0-----:R-:W-:-:S05]  /*11c0*/  IMAD.WIDE.U32 R4, R7, 0x4, R4 ;  /* 0x0000000407047825 */ /* 0x001fca00078e0004 */
[----:B------:R-:W-:-:S07]  /*11d0*/  MOV R9, R5 ;  /* 0x0000000500097202 */ /* 0x000fce0000000f00 */
.L_x_265:
[----:B------:R-:W-:-:S06]  /*11e0*/  MOV R5, R9 ;  /* 0x0000000900057202 */ /* 0x000fcc0000000f00 */
[----:B------:R0:W2:Y:S01]  /*11f0*/  LDG.E R5, desc[UR18][R4.64] ;  /* 0x0000001204057981 */ /* 0x0000a2000c1e1900 */
[----:B------:R-:W-:-:S04]  /*1200*/  UIADD3 UR4, UPT, UPT, UR4, 0x1, URZ ;  /* 0x0000000104047890 */ /* 0x000fc8000fffe0ff */
[----:B------:R-:W-:Y:S01]  /*1210*/  UISETP.NE.AND UP0, UPT, UR4, URZ, UPT ;  /* 0x000000ff0400728c */ /* 0x000fe2000bf05270 */
[----:B0-----:R-:W-:-:S04]  /*1220*/  IADD3 R4, P0, PT, R4, 0x4, RZ ;  /* 0x0000000404047810 */ /* 0x001fc80007f1e0ff */
[----:B------:R-:W-:Y:S01]  /*1230*/  IADD3.X R9, PT, PT, RZ, R9, RZ, P0, !PT ;  /* 0x00000009ff097210 */ /* 0x000fe200007fe4ff */
[----:B--2---:R-:W-:-:S04]  /*1240*/  FADD R7, R5, -R2 ;  /* 0x8000000205077221 */ /* 0x004fc80000000000 */
[----:B------:R-:W-:Y:S01]  /*1250*/  FFMA R6, R7, R7, R6 ;  /* 0x0000000707067223 */ /* 0x000fe20000000006 */
[----:B------:R-:W-:Y:S06]  /*1260*/  BRA.U UP0, `(.L_x_265) ;  /* 0xfffffffd00dc7547 */ /* 0x000fec000b83ffff */
.L_x_260:
[----:B------:R-:W0:Y:S01]  /*1270*/  MUFU.RCP R0, R3 ;  /* 0x0000000300007308 */ /* 0x000e220000001000 */
[----:B------:R-:W1:Y:S07]  /*1280*/  LDCU UR4, c[0x0][0x3b4] ;  /* 0x00007680ff0477ac */ /* 0x000e6e0008000800 */
[----:B------:R-:W2:Y:S01]  /*1290*/  FCHK P0, R6, R3 ;  /* 0x0000000306007302 */ /* 0x000ea20000000000 */
[----:B0-----:R-:W-:Y:S01]  /*12a0*/  FFMA R5, -R3, R0, 1 ;  /* 0x3f80000003057423 */ /* 0x001fe20000000100 */
[----:B-1----:R-:W-:-:S03]  /*12b0*/  UISETP.GE.AND UP0, UPT, UR4, 0x1, UPT ;  /* 0x000000010400788c */ /* 0x002fc6000bf06270 */
[----:B------:R-:W-:-:S04]  /*12c0*/  FFMA R0, R0, R5, R0 ;  /* 0x0000000500007223 */ /* 0x000fc80000000000 */
[----:B------:R-:W-:-:S04]  /*12d0*/  FFMA R5, R0, R6, RZ ;  /* 0x0000000600057223 */ /* 0x000fc800000000ff */
[----:B------:R-:W-:-:S04]  /*12e0*/  FFMA R4, -R3, R5, R6 ;  /* 0x0000000503047223 */ /* 0x000fc80000000106 */
[----:B------:R-:W-:Y:S01]  /*12f0*/  FFMA R0, R0, R4, R5 ;  /* 0x0000000400007223 */ /* 0x000fe20000000005 */
[----:B--2---:R-:W-:Y:S06]  /*1300*/  @!P0 BRA `(.L_x_266) ;  /* 0x00000000000c8947 */ /* 0x004fec0003800000 */
[----:B------:R-:W-:Y:S02]  /*1310*/  MOV R0, R6 ;  /* 0x0000000600007202 */ /* 0x000fe40000000f00 */
[----:B------:R-:W-:-:S07]  /*1320*/  MOV R4, 0x1340 ;  /* 0x0000134000047802 */ /* 0x000fce0000000f00 */
[----:B------:R-:W-:Y:S05]  /*1330*/  CALL.REL.NOINC `($__internal_12_$__cuda_sm3x_div_rn_noftz_f32_slowpath) ;  /* 0x0000002800b47944 */ /* 0x000fea0003c00000 */
.L_x_266:
[----:B------:R-:W0:Y:S02]  /*1340*/  LDCU UR4, c[0x0][0x3b8] ;  /* 0x00007700ff0477ac */ /* 0x000e240008000800 */
[----:B0-----:R-:W-:-:S04]  /*1350*/  FADD R5, R0, UR4 ;  /* 0x0000000400057e21 */ /* 0x001fc80008000000 */
[----:B------:R0:W1:Y:S01]  /*1360*/  MUFU.RSQ R4, R5 ;  /* 0x0000000500047308 */ /* 0x0000620000001400 */
[----:B------:R-:W-:-:S04]  /*1370*/  IADD3 R0, PT, PT, R5, -0xd000000, RZ ;  /* 0xf300000005007810 */ /* 0x000fc80007ffe0ff */
[----:B------:R-:W-:-:S13]  /*1380*/  ISETP.GT.U32.AND P0, PT, R0, 0x727fffff, PT ;  /* 0x727fffff0000780c */ /* 0x000fda0003f04070 */
[----:B01----:R-:W-:Y:S05]  /*1390*/  @!P0 BRA `(.L_x_267) ;  /* 0x00000000000c8947 */ /* 0x003fea0003800000 */
[----:B------:R-:W-:-:S07]  /*13a0*/  MOV R6, 0x13c0 ;  /* 0x000013c000067802 */ /* 0x000fce0000000f00 */
[----:B------:R-:W-:Y:S05]  /*13b0*/  CALL.REL.NOINC `($__internal_11_$__cuda_sm20_sqrt_rn_f32_slowpath) ;  /* 0x0000002800307944 */ /* 0x000fea0003c00000 */
[----:B------:R-:W-:Y:S05]  /*13c0*/  BRA `(.L_x_268) ;  /* 0x0000000000107947 */ /* 0x000fea0003800000 */
.L_x_267:
[----:B------:R-:W-:Y:S01]  /*13d0*/  FMUL.FTZ R0, R5, R4 ;  /* 0x0000000405007220 */ /* 0x000fe20000410000 */
[----:B------:R-:W-:-:S03]  /*13e0*/  FMUL.FTZ R4, R4, 0.5 ;  /* 0x3f00000004047820 */ /* 0x000fc60000410000 */
[----:B------:R-:W-:-:S04]  /*13f0*/  FFMA R5, -R0, R0, R5 ;  /* 0x0000000000057223 */ /* 0x000fc80000000105 */
[----:B------:R-:W-:-:S07]  /*1400*/  FFMA R0, R5, R4, R0 ;  /* 0x0000000405007223 */ /* 0x000fce0000000000 */
.L_x_268:
[----:B------:R-:W-:-:S04]  /*1410*/  IADD3 R4, PT, PT, R0, 0x1800000, RZ ;  /* 0x0180000000047810 */ /* 0x000fc80007ffe0ff */
[----:B------:R-:W-:-:S04]  /*1420*/  LOP3.LUT R4, R4, 0x7f800000, RZ, 0xc0, !PT ;  /* 0x7f80000004047812 */ /* 0x000fc800078ec0ff */
[----:B------:R-:W-:-:S13]  /*1430*/  ISETP.GT.U32.AND P0, PT, R4, 0x1ffffff, PT ;  /* 0x01ffffff0400780c */ /* 0x000fda0003f04070 */
[----:B------:R-:W-:Y:S05]  /*1440*/  @P0 BRA `(.L_x_269) ;  /* 0x00000000000c0947 */ /* 0x000fea0003800000 */
[----:B------:R-:W-:-:S07]  /*1450*/  MOV R4, 0x1470 ;  /* 0x0000147000047802 */ /* 0x000fce0000000f00 */
[----:B------:R-:W-:Y:S05]  /*1460*/  CALL.REL.NOINC `($__internal_10_$__cuda_sm20_rcp_rn_f32_slowpath) ;  /* 0x0000002400347944 */ /* 0x000fea0003c00000 */
[----:B------:R-:W-:Y:S05]  /*1470*/  BRA `(.L_x_270) ;  /* 0x0000000000107947 */ /* 0x000fea0003800000 */
.L_x_269:
[----:B------:R-:W0:Y:S02]  /*1480*/  MUFU.RCP R5, R0 ;  /* 0x0000000000057308 */ /* 0x000e240000001000 */
[----:B0-----:R-:W-:-:S04]  /*1490*/  FFMA R4, R5, R0, -1 ;  /* 0xbf80000005047423 */ /* 0x001fc80000000000 */
[----:B------:R-:W-:-:S04]  /*14a0*/  FADD.FTZ R4, -R4, -RZ ;  /* 0x800000ff04047221 */ /* 0x000fc80000010100 */
[----:B------:R-:W-:-:S07]  /*14b0*/  FFMA R14, R5, R4, R5 ;  /* 0x00000004050e7223 */ /* 0x000fce0000000005 */
.L_x_270:
[----:B------:R-:W-:Y:S01]  /*14c0*/  HFMA2 R16, -RZ, RZ, 0, 0 ;  /* 0x00000000ff107431 */ /* 0x000fe200000001ff */
[----:B------:R-:W-:Y:S01]  /*14d0*/  MOV R15, RZ ;  /* 0x000000ff000f7202 */ /* 0x000fe20000000f00 */
[----:B------:R-:W-:Y:S06]  /*14e0*/  BRA.U !UP0, `(.L_x_271) ;  /* 0x0000001108a87547 */ /* 0x000fec000b800000 */
[----:B------:R-:W0:Y:S01]  /*14f0*/  LDCU UR10, c[0x0][0x3b4] ;  /* 0x00007680ff0a77ac */ /* 0x000e220008000800 */
[----:B------:R-:W-:Y:S02]  /*1500*/  MOV R15, RZ ;  /* 0x000000ff000f7202 */ /* 0x000fe40000000f00 */
[----:B------:R-:W-:Y:S01]  /*1510*/  MOV R0, RZ ;  /* 0x000000ff00007202 */ /* 0x000fe20000000f00 */
[----:B------:R-:W1:Y:S01]  /*1520*/  LDCU UR15, c[0x0][0x3b4] ;  /* 0x00007680ff0f77ac */ /* 0x000e620008000800 */
[----:B------:R-:W-:Y:S01]  /*1530*/  MOV R16, RZ ;  /* 0x000000ff00107202 */ /* 0x000fe20000000f00 */
[----:B0-----:R-:W-:Y:S02]  /*1540*/  UISETP.GE.U32.AND UP1, UPT, UR10, 0x8, UPT ;  /* 0x000000080a00788c */ /* 0x001fe4000bf26070 */
[----:B------:R-:W-:Y:S02]  /*1550*/  UIMAD UR26, UR25, UR10, URZ ;  /* 0x0000000a191a72a4 */ /* 0x000fe4000f8e02ff */
[----:B-1----:R-:W-:-:S05]  /*1560*/  ULOP3.LUT UP0, UR24, UR15, 0x7, URZ, 0xc0, !UPT ;  /* 0x000000070f187892 */ /* 0x002fca000f80c0ff */
[----:B------:R-:W-:Y:S07]  /*1570*/  BRA.U !UP1, `(.L_x_272) ;  /* 0x00000009092c7547 */ /* 0x000fee000b800000 */
[----:B------:R-:W0:Y:S01]  /*1580*/  LDCU.128 UR20, c[0x0][0x380] ;  /* 0x00007000ff1477ac */ /* 0x000e220008000c00 */
[----:B------:R-:W-:Y:S01]  /*1590*/  HFMA2 R15, -RZ, RZ, 0, 0 ;  /* 0x00000000ff0f7431 */ /* 0x000fe200000001ff */
[----:B------:R-:W1:Y:S01]  /*15a0*/  LDCU.128 UR4, c[0x0][0x3a0] ;  /* 0x00007400ff0477ac */ /* 0x000e620008000c00 */
[----:B------:R-:W2:Y:S01]  /*15b0*/  LDCU.64 UR16, c[0x0][0x390] ;  /* 0x00007200ff1077ac */ /* 0x000ea20008000a00 */
[----:B------:R-:W-:Y:S01]  /*15c0*/  UMOV UR8, 0x10 ;  /* 0x0000001000087882 */ /* 0x000fe20000000000 */
[----:B------:R-:W-:Y:S01]  /*15d0*/  UMOV UR9, 0x0 ;  /* 0x0000000000097882 */ /* 0x000fe20000000000 */
[----:B------:R-:W-:Y:S02]  /*15e0*/  ULOP3.LUT UR10, UR10, 0x7ffffff8, URZ, 0xc0, !UPT ;  /* 0x7ffffff80a0a7892 */ /* 0x000fe4000f8ec0ff */
[----:B------:R-:W-:Y:S02]  /*15f0*/  UIMAD.WIDE.U32 UR8, UR26, 0x4, UR8 ;  /* 0x000000041a0878a5 */ /* 0x000fe4000f8e0008 */
[----:B0-----:R-:W-:-:S02]  /*1600*/  UIADD3 UR11, UP2, UPT, UR22, 0x10, URZ ;  /* 0x00000010160b7890 */ /* 0x001fc4000ff5e0ff */
[----:B------:R-:W-:Y:S01]  /*1610*/  UIADD3 UR13, UP1, UPT, UR8, UR20, URZ ;  /* 0x00000014080d7290 */ /* 0x000fe2000ff3e0ff */
[----:B------:R-:W-:Y:S01]  /*1620*/  MOV R0, UR10 ;  /* 0x0000000a00007c02 */ /* 0x000fe20008000f00 */
[----:B------:R-:W-:Y:S02]  /*1630*/  UIADD3.X UR12, UPT, UPT, URZ, UR23, URZ, UP2, !UPT ;  /* 0x00000017ff0c7290 */ /* 0x000fe400097fe4ff */
[----:B------:R-:W-:Y:S01]  /*1640*/  UIADD3.X UR14, UPT, UPT, UR9, UR21, URZ, UP1, !UPT ;  /* 0x00000015090e7290 */ /* 0x000fe20008ffe4ff */
[----:B------:R-:W-:Y:S01]  /*1650*/  MOV R6, UR11 ;  /* 0x0000000b00067c02 */ /* 0x000fe20008000f00 */
[----:B-1----:R-:W-:Y:S01]  /*1660*/  UIADD3 UR4, UP2, UPT, UR4, 0x10, URZ ;  /* 0x0000001004047890 */ /* 0x002fe2000ff5e0ff */
[----:B------:R-:W-:Y:S01]  /*1670*/  MOV R12, UR13 ;  /* 0x0000000d000c7c02 */ /* 0x000fe20008000f00 */
[----:B------:R-:W-:Y:S01]  /*1680*/  UIADD3 UR6, UP3, UPT, UR6, 0x10, URZ ;  /* 0x0000001006067890 */ /* 0x000fe2000ff7e0ff */
[----:B------:R-:W-:Y:S01]  /*1690*/  MOV R7, UR12 ;  /* 0x0000000c00077c02 */ /* 0x000fe20008000f00 */
[----:B--2---:R-:W-:Y:S01]  /*16a0*/  UIADD3 UR8, UP1, UPT, UR8, UR16, URZ ;  /* 0x0000001008087290 */ /* 0x004fe2000ff3e0ff */
[----:B------:R-:W-:Y:S01]  /*16b0*/  MOV R13, UR14 ;  /* 0x0000000e000d7c02 */ /* 0x000fe20008000f00 */
[----:B------:R-:W-:Y:S01]  /*16c0*/  UIADD3.X UR5, UPT, UPT, URZ, UR5, URZ, UP2, !UPT ;  /* 0x00000005ff057290 */ /* 0x000fe200097fe4ff */
[----:B------:R-:W-:Y:S01]  /*16d0*/  MOV R4, UR4 ;  /* 0x0000000400047c02 */ /* 0x000fe20008000f00 */
[----:B------:R-:W-:Y:S01]  /*16e0*/  UIADD3.X UR7, UPT, UPT, URZ, UR7, URZ, UP3, !UPT ;  /* 0x00000007ff077290 */ /* 0x000fe20009ffe4ff */
[----:B------:R-:W-:Y:S01]  /*16f0*/  MOV R10, UR6 ;  /* 0x00000006000a7c02 */ /* 0x000fe20008000f00 */
[----:B------:R-:W-:Y:S01]  /*1700*/  UIADD3.X UR9, UPT, UPT, UR9, UR17, URZ, UP1, !UPT ;  /* 0x0000001109097290 */ /* 0x000fe20008ffe4ff */
[----:B------:R-:W-:Y:S01]  /*1710*/  MOV R8, UR8 ;  /* 0x0000000800087c02 */ /* 0x000fe20008000f00 */
[----:B------:R-:W-:Y:S01]  /*1720*/  UIADD3 UR16, UPT, UPT, -UR10, URZ, URZ ;  /* 0x000000ff0a107290 */ /* 0x000fe2000fffe1ff */
[----:B------:R-:W-:-:S02]  /*1730*/  MOV R5, UR5 ;  /* 0x0000000500057c02 */ /* 0x000fc40008000f00 */
[----:B------:R-:W-:Y:S02]  /*1740*/  MOV R11, UR7 ;  /* 0x00000007000b7c02 */ /* 0x000fe40008000f00 */
[----:B------:R-:W-:-:S07]  /*1750*/  MOV R9, UR9 ;  /* 0x0000000900097c02 */ /* 0x000fce0008000f00 */
.L_x_273:
[----:B------:R-:W2:Y:S04]  /*1760*/  LDG.E R17, desc[UR18][R12.64+-0x10] ;  /* 0xfffff0120c117981 */ /* 0x000ea8000c1e1900 */
[----:B------:R-:W3:Y:S04]  /*1770*/  LDG.E R21, desc[UR18][R8.64+-0x10] ;  /* 0xfffff01208157981 */ /* 0x000ee8000c1e1900 */
[----:B------:R-:W4:Y:S01]  /*1780*/  LDG.E R18, desc[UR18][R6.64+-0x10] ;  /* 0xfffff01206127981 */ /* 0x000f22000c1e1900 */
[----:B--2---:R-:W-:-:S04]  /*1790*/  FADD R17, R17, -R2 ;  /* 0x8000000211117221 */ /* 0x004fc80000000000 */
[----:B------:R-:W-:-:S04]  /*17a0*/  FMUL R22, R17, R14 ;  /* 0x0000000e11167220 */ /* 0x000fc80000400000 */
[----:B---3--:R-:W-:-:S05]  /*17b0*/  FMUL R17, R22, R21 ;  /* 0x0000001516117220 */ /* 0x008fca0000400000 */
[----:B------:R0:W-:Y:S04]  /*17c0*/  REDG.E.ADD.F32.FTZ.RN.STRONG.GPU desc[UR18][R4.64+-0x10], R17 ;  /* 0xfffff011040079a6 */ /* 0x0001e8000c12f312 */
[----:B------:R-:W2:Y:S04]  /*17d0*/  LDG.E R19, desc[UR18][R8.64+-0x10] ;  /* 0xfffff01208137981 */ /* 0x000ea8000c1e1900 */
[----:B--2---:R1:W-:Y:S04]  /*17e0*/  REDG.E.ADD.F32.FTZ.RN.STRONG.GPU desc[UR18][R10.64+-0x10], R19 ;  /* 0xfffff0130a0079a6 */ /* 0x0043e8000c12f312 */
[----:B------:R-:W2:Y:S04]  /*17f0*/  LDG.E R23, desc[UR18][R12.64+-0xc] ;  /* 0xfffff4120c177981 */ /* 0x000ea8000c1e1900 */
[----:B------:R-:W3:Y:S04]  /*1800*/  LDG.E R26, desc[UR18][R8.64+-0xc] ;  /* 0xfffff412081a7981 */ /* 0x000ee8000c1e1900 */
[----:B------:R-:W5:Y:S01]  /*1810*/  LDG.E R24, desc[UR18][R6.64+-0xc] ;  /* 0xfffff41206187981 */ /* 0x000f62000c1e1900 */
[----:B--2---:R-:W-:-:S04]  /*1820*/  FADD R23, R23, -R2 ;  /* 0x8000000217177221 */ /* 0x004fc80000000000 */
[----:B------:R-:W-:-:S04]  /*1830*/  FMUL R23, R23, R14 ;  /* 0x0000000e17177220 */ /* 0x000fc80000400000 */
[----:B---3--:R-:W-:-:S05]  /*1840*/  FMUL R25, R23, R26 ;  /* 0x0000001a17197220 */ /* 0x008fca0000400000 */
[----:B------:R2:W-:Y:S04]  /*1850*/  REDG.E.ADD.F32.FTZ.RN.STRONG.GPU desc[UR18][R4.64+-0xc], R25 ;  /* 0xfffff419040079a6 */ /* 0x0005e8000c12f312 */
[----:B------:R-:W3:Y:S04]  /*1860*/  LDG.E R27, desc[UR18][R8.64+-0xc] ;  /* 0xfffff412081b7981 */ /* 0x000ee8000c1e1900 */
[----:B---3--:R3:W-:Y:S04]  /*1870*/  REDG.E.ADD.F32.FTZ.RN.STRONG.GPU desc[UR18][R10.64+-0xc], R27 ;  /* 0xfffff41b0a0079a6 */ /* 0x0087e8000c12f312 */
[----:B0-----:R-:W4:Y:S04]  /*1880*/  LDG.E R17, desc[UR18][R12.64+-0x8] ;  /* 0xfffff8120c117981 */ /* 0x001f28000c1e1900 */
[----:B------:R-:W5:Y:S04]  /*1890*/  LDG.E R20, desc[UR18][R8.64+-0x8] ;  /* 0xfffff81208147981 */ /* 0x000f68000c1e1900 */
[----:B-1----:R-:W3:Y:S01]  /*18a0*/  LDG.E R19, desc[UR18][R6.64+-0x8] ;  /* 0xfffff81206137981 */ /* 0x002ee2000c1e1900 */
[----:B----4-:R-:W-:-:S04]  /*18b0*/  FADD R17, R17, -R2 ;  /* 0x8000000211117221 */ /* 0x010fc80000000000 */
[----:B------:R-:W-:-:S04]  /*18c0*/  FMUL R17, R17, R14 ;  /* 0x0000000e11117220 */ /* 0x000fc80000400000 */
[----:B-----5:R-:W-:-:S05]  /*18d0*/  FMUL R29, R17, R20 ;  /* 0x00000014111d7220 */ /* 0x020fca0000400000 */
[----:B------:R0:W-:Y:S04]  /*18e0*/  REDG.E.ADD.F32.FTZ.RN.STRONG.GPU desc[UR18][R4.64+-0x8], R29 ;  /* 0xfffff81d040079a6 */ /* 0x0001e8000c12f312 */
[----:B------:R-:W4:Y:S01]  /*18f0*/  LDG.E R28, desc[UR18][R8.64+-0x8] ;  /* 0xfffff812081c7981 */ /* 0x000f22000c1e1900 */
[----:B------:R-:W-:-:S03]  /*1900*/  FMUL R21, R21, R18 ;  /* 0x0000001215157220 */ /* 0x000fc60000400000 */
[----:B----4-:R1:W-:Y:S04]  /*1910*/  REDG.E.ADD.F32.FTZ.RN.STRONG.GPU desc[UR18][R10.64+-0x8], R28 ;  /* 0xfffff81c0a0079a6 */ /* 0x0103e8000c12f312 */
[----:B--2---:R-:W2:Y:S04]  /*1920*/  LDG.E R25, desc[UR18][R12.64+-0x4] ;  /* 0xfffffc120c197981 */ /* 0x004ea8000c1e1900 */
[----:B------:R-:W4:Y:S01]  /*1930*/  LDG.E R18, desc[UR18][R8.64+-0x4] ;  /* 0xfffffc1208127981 */ /* 0x000f22000c1e1900 */
[----:B------:R-:W-:Y:S01]  /*1940*/  FFMA R22, R22, R21, R15 ;  /* 0x0000001516167223 */ /* 0x000fe2000000000f */
[----:B---3--:R-:W-:Y:S01]  /*1950*/  FADD R27, R21, R16 ;  /* 0x00000010151b7221 */ /* 0x008fe20000000000 */
[----:B--2---:R-:W-:-:S04]  /*1960*/  FADD R25, R25, -R2 ;  /* 0x8000000219197221 */ /* 0x004fc80000000000 */
[----:B------:R-:W-:Y:S02]  /*1970*/  FMUL R15, R25, R14 ;  /* 0x0000000e190f7220 */ /* 0x000fe40000400000 */
[----:B------:R-:W2:Y:S02]  /*1980*/  LDG.E R25, desc[UR18][R6.64+-0x4] ;  /* 0xfffffc1206197981 */ /* 0x000ea4000c1e1900 */
[----:B----4-:R-:W-:-:S05]  /*1990*/  FMUL R21, R15, R18 ;  /* 0x000000120f157220 */ /* 0x010fca0000400000 */
[----:B------:R3:W-:Y:S04]  /*19a0*/  REDG.E.ADD.F32.FTZ.RN.STRONG.GPU desc[UR18][R4.64+-0x4], R21 ;  /* 0xfffffc15040079a6 */ /* 0x0007e8000c12f312 */
[----:B0-----:R-:W4:Y:S04]  /*19b0*/  LDG.E R29, desc[UR18][R8.64+-0x4] ;  /* 0xfffffc12081d7981 */ /* 0x001f28000c1e1900 */
[----:B----4-:R0:W-:Y:S04]  /*19c0*/  REDG.E.ADD.F32.FTZ.RN.STRONG.GPU desc[UR18][R10.64+-0x4], R29 ;  /* 0xfffffc1d0a0079a6 */ /* 0x0101e8000c12f312 */
[----:B-1----:R-:W4:Y:S04]  /*19d0*/  LDG.E R28, desc[UR18][R12.64] ;  /* 0x000000120c1c7981 */ /* 0x002f28000c1e1900 */
[----:B------:R-:W5:Y:S01]  /*19e0*/  LDG.E R16, desc[UR18][R8.64] ;  /* 0x0000001208107981 */ /* 0x000f62000c1e1900 */
[----:B------:R-:W-:-:S04]  /*19f0*/  FMUL R24, R26, R24 ;  /* 0x000000181a187220 */ /* 0x000fc80000400000 */
[----:B------:R-:W-:Y:S02]  /*1a00*/  FFMA R22, R23, R24, R22 ;  /* 0x0000001817167223 */ /* 0x000fe40000000016 */
[----:B------:R-:W2:Y:S01]  /*1a10*/  LDG.E R23, desc[UR18][R6.64] ;  /* 0x0000001206177981 */ /* 0x000ea2000c1e1900 */
[----:B----4-:R-:W-:-:S04]  /*1a20*/  FADD R28, R28, -R2 ;  /* 0x800000021c1c7221 */ /* 0x010fc80000000000 */
[----:B---3--:R-:W-:-:S04]  /*1a30*/  FMUL R21, R28, R14 ;  /* 0x0000000e1c157220 */ /* 0x008fc80000400000 */
[----:B-----5:R-:W-:-:S05]  /*1a40*/  FMUL R28, R21, R16 ;  /* 0x00000010151c7220 */ /* 0x020fca0000400000 */
[----:B------:R-:W-:Y:S04]  /*1a50*/  REDG.E.ADD.F32.FTZ.RN.STRONG.GPU desc[UR18][R4.64], R28 ;  /* 0x0000001c040079a6 */ /* 0x000fe8000c12f312 */
[----:B0-----:R-:W3:Y:S01]  /*1a60*/  LDG.E R29, desc[UR18][R8.64] ;  /* 0x00000012081d7981 */ /* 0x001ee2000c1e1900 */
[----:B------:R-:W-:Y:S01]  /*1a70*/  FADD R27, R27, R24 ;  /* 0x000000181b1b7221 */ /* 0x000fe20000000000 */
[----:B------:R-:W-:Y:S02]  /*1a80*/  FMUL R26, R20, R19 ;  /* 0x00000013141a7220 */ /* 0x000fe40000400000 */
[----:B---3--:R0:W-:Y:S04]  /*1a90*/  REDG.E.ADD.F32.FTZ.RN.STRONG.GPU desc[UR18][R10.64], R29 ;  /* 0x0000001d0a0079a6 */ /* 0x0081e8000c12f312 */
[----:B------:R-:W3:Y:S04]  /*1aa0*/  LDG.E R24, desc[UR18][R12.64+0x4] ;  /* 0x000004120c187981 */ /* 0x000ee8000c1e1900 */
[----:B------:R-:W4:Y:S01]  /*1ab0*/  LDG.E R19, desc[UR18][R8.64+0x4] ;  /* 0x0000041208137981 */ /* 0x000f22000c1e1900 */
[----:B---3--:R-:W-:Y:S01]  /*1ac0*/  FADD R20, R24, -R2 ;  /* 0x8000000218147221 */ /* 0x008fe20000000000 */
[----:B------:R-:W-:-:S02]  /*1ad0*/  FFMA R24, R17, R26, R22 ;  /* 0x0000001a11187223 */ /* 0x000fc40000000016 */
[----:B------:R-:W3:Y:S01]  /*1ae0*/  LDG.E R22, desc[UR18][R6.64+0x4] ;  /* 0x0000041206167981 */ /* 0x000ee2000c1e1900 */
[----:B------:R-:W-:-:S04]  /*1af0*/  FMUL R20, R20, R14 ;  /* 0x0000000e14147220 */ /* 0x000fc80000400000 */
[----:B----4-:R-:W-:-:S05]  /*1b00*/  FMUL R17, R20, R19 ;  /* 0x0000001314117220 */ /* 0x010fca0000400000 */
[----:B------:R-:W-:Y:S04]  /*1b10*/  REDG.E.ADD.F32.FTZ.RN.STRONG.GPU desc[UR18][R4.64+0x4], R17 ;  /* 0x00000411040079a6 */ /* 0x000fe8000c12f312 */
[----:B0-----:R-:W4:Y:S01]  /*1b20*/  LDG.E R29, desc[UR18][R8.64+0x4] ;  /* 0x00000412081d7981 */ /* 0x001f22000c1e1900 */
[----:B------:R-:W-:Y:S01]  /*1b30*/  FADD R27, R27, R26 ;  /* 0x0000001a1b1b7221 */ /* 0x000fe20000000000 */
[----:B--2---:R-:W-:Y:S02]  /*1b40*/  FMUL R26, R18, R25 ;  /* 0x00000019121a7220 */ /* 0x004fe40000400000 */
[----:B----4-:R0:W-:Y:S04]  /*1b50*/  REDG.E.ADD.F32.FTZ.RN.STRONG.GPU desc[UR18][R10.64+0x4], R29 ;  /* 0x0000041d0a0079a6 */ /* 0x0101e8000c12f312 */
[----:B------:R-:W2:Y:S04]  /*1b60*/  LDG.E R28, desc[UR18][R12.64+0x8] ;  /* 0x000008120c1c7981 */ /* 0x000ea8000c1e1900 */
[----:B------:R-:W4:Y:S01]  /*1b70*/  LDG.E R18, desc[UR18][R8.64+0x8] ;  /* 0x0000081208127981 */ /* 0x000f22000c1e1900 */
[----:B------:R-:W-:Y:S01]  /*1b80*/  FFMA R24, R15, R26, R24 ;  /* 0x0000001a0f187223 */ /* 0x000fe20000000018 */
[----:B--2---:R-:W-:-:S04]  /*1b90*/  FADD R25, R28, -R2 ;  /* 0x800000021c197221 */ /* 0x004fc80000000000 */
[----:B------:R-:W-:Y:S02]  /*1ba0*/  FMUL R15, R25, R14 ;  /* 0x0000000e190f7220 */ /* 0x000fe40000400000 */
[----:B------:R-:W2:Y:S02]  /*1bb0*/  LDG.E R25, desc[UR18][R6.64+0x8] ;  /* 0x0000081206197981 */ /* 0x000ea4000c1e1900 */
[----:B----4-:R-:W-:-:S05]  /*1bc0*/  FMUL R28, R15, R18 ;  /* 0x000000120f1c7220 */ /* 0x010fca0000400000 */
[----:B------:R-:W-:Y:S04]  /*1bd0*/  REDG.E.ADD.F32.FTZ.RN.STRONG.GPU desc[UR18][R4.64+0x8], R28 ;  /* 0x0000081c040079a6 */ /* 0x000fe8000c12f312 */
[----:B0-----:R-:W4:Y:S01]  /*1be0*/  LDG.E R29, desc[UR18][R8.64+0x8] ;  /* 0x00000812081d7981 */ /* 0x001f22000c1e1900 */
[----:B------:R-:W-:Y:S01]  /*1bf0*/  FADD R27, R27, R26 ;  /* 0x0000001a1b1b7221 */ /* 0x000fe20000000000 */
[----:B------:R-:W-:Y:S02]  /*1c00*/  FMUL R26, R16, R23 ;  /* 0x00000017101a7220 */ /* 0x000fe40000400000 */
[----:B----4-:R0:W-:Y:S04]  /*1c10*/  REDG.E.ADD.F32.FTZ.RN.STRONG.GPU desc[UR18][R10.64+0x8], R29 ;  /* 0x0000081d0a0079a6 */ /* 0x0101e8000c12f312 */
[----:B------:R-:W4:Y:S04]  /*1c20*/  LDG.E R17, desc[UR18][R12.64+0xc] ;  /* 0x00000c120c117981 */ /* 0x000f28000c1e1900 */
[----:B------:R-:W5:Y:S01]  /*1c30*/  LDG.E R16, desc[UR18][R8.64+0xc] ;  /* 0x00000c1208107981 */ /* 0x000f62000c1e1900 */
[----:B------:R-:W-:-:S03]  /*1c40*/  FFMA R23, R21, R26, R24 ;  /* 0x0000001a15177223 */ /* 0x000fc60000000018 */
[----:B------:R-:W2:Y:S01]  /*1c50*/  LDG.E R21, desc[UR18][R6.64+0xc] ;  /* 0x00000c1206157981 */ /* 0x000ea2000c1e1900 */
[----:B----4-:R-:W-:-:S04]  /*1c60*/  FADD R17, R17, -R2 ;  /* 0x8000000211117221 */ /* 0x010fc80000000000 */
[----:B------:R-:W-:-:S04]  /*1c70*/  FMUL R17, R17, R14 ;  /* 0x0000000e11117220 */ /* 0x000fc80000400000 */
[----:B-----5:R-:W-:-:S05]  /*1c80*/  FMUL R24, R17, R16 ;  /* 0x0000001011187220 */ /* 0x020fca0000400000 */
[----:B------:R1:W-:Y:S04]  /*1c90*/  REDG.E.ADD.F32.FTZ.RN.STRONG.GPU desc[UR18][R4.64+0xc], R24 ;  /* 0x00000c18040079a6 */ /* 0x0003e8000c12f312 */
[----:B0-----:R0:W4:Y:S01]  /*1ca0*/  LDG.E R29, desc[UR18][R8.64+0xc] ;  /* 0x00000c12081d7981 */ /* 0x001122000c1e1900 */
[----:B------:R-:W-:Y:S01]  /*1cb0*/  UIADD3 UR16, UPT, UPT, UR16, 0x8, URZ ;  /* 0x0000000810107890 */ /* 0x000fe2000fffe0ff */
[----:B------:R-:W-:Y:S01]  /*1cc0*/  FADD R27, R27, R26 ;  /* 0x0000001a1b1b7221 */ /* 0x000fe20000000000 */
[----:B---3--:R-:W-:Y:S02]  /*1cd0*/  FMUL R22, R19, R22 ;  /* 0x0000001613167220 */ /* 0x008fe40000400000 */
[----:B------:R-:W-:Y:S01]  /*1ce0*/  UISETP.NE.AND UP1, UPT, UR16, URZ, UPT ;  /* 0x000000ff1000728c */ /* 0x000fe2000bf25270 */
[----:B--2---:R-:W-:Y:S01]  /*1cf0*/  FMUL R18, R18, R25 ;  /* 0x0000001912127220 */ /* 0x004fe20000400000 */
[----:B------:R-:W-:Y:S01]  /*1d00*/  FADD R19, R27, R22 ;  /* 0x000000161b137221 */ /* 0x000fe20000000000 */
[----:B------:R-:W-:Y:S01]  /*1d10*/  FFMA R20, R20, R22, R23 ;  /* 0x0000001614147223 */ /* 0x000fe20000000017 */
[----:B------:R-:W-:-:S02]  /*1d20*/  IADD3 R12, P1, PT, R12, 0x20, RZ ;  /* 0x000000200c0c7810 */ /* 0x000fc40007f3e0ff */
[----:B0-----:R-:W-:Y:S01]  /*1d30*/  IADD3 R8, P0, PT, R8, 0x20, RZ ;  /* 0x0000002008087810 */ /* 0x001fe20007f1e0ff */
[----:B------:R-:W-:Y:S01]  /*1d40*/  FADD R19, R19, R18 ;  /* 0x0000001213137221 */ /* 0x000fe20000000000 */
[----:B------:R-:W-:Y:S01]  /*1d50*/  IADD3.X R13, PT, PT, RZ, R13, RZ, P1, !PT ;  /* 0x0000000dff0d7210 */ /* 0x000fe20000ffe4ff */
[----:B------:R-:W-:Y:S01]  /*1d60*/  FFMA R20, R15, R18, R20 ;  /* 0x000000120f147223 */ /* 0x000fe20000000014 */
[----:B------:R-:W-:Y:S01]  /*1d70*/  IADD3.X R9, PT, PT, RZ, R9, RZ, P0, !PT ;  /* 0x00000009ff097210 */ /* 0x000fe200007fe4ff */
[----:B------:R-:W-:Y:S01]  /*1d80*/  FMUL R18, R16, R21 ;  /* 0x0000001510127220 */ /* 0x000fe20000400000 */
[----:B------:R-:W-:Y:S02]  /*1d90*/  IADD3 R6, P2, PT, R6, 0x20, RZ ;  /* 0x0000002006067810 */ /* 0x000fe40007f5e0ff */
[----:B-1----:R-:W-:Y:S01]  /*1da0*/  IADD3 R4, P0, PT, R4, 0x20, RZ ;  /* 0x0000002004047810 */ /* 0x002fe20007f1e0ff */
[----:B------:R-:W-:Y:S01]  /*1db0*/  FADD R16, R19, R18 ;  /* 0x0000001213107221 */ /* 0x000fe20000000000 */
[----:B------:R-:W-:Y:S01]  /*1dc0*/  IADD3.X R7, PT, PT, RZ, R7, RZ, P2, !PT ;  /* 0x00000007ff077210 */ /* 0x000fe200017fe4ff */
[----:B------:R-:W-:Y:S01]  /*1dd0*/  FFMA R15, R17, R18, R20 ;  /* 0x00000012110f7223 */ /* 0x000fe20000000014 */
[----:B------:R-:W-:Y:S01]  /*1de0*/  IADD3.X R5, PT, PT, RZ, R5, RZ, P0, !PT ;  /* 0x00000005ff057210 */ /* 0x000fe200007fe4ff */
[----:B----4-:R0:W-:Y:S02]  /*1df0*/  REDG.E.ADD.F32.FTZ.RN.STRONG.GPU desc[UR18][R10.64+0xc], R29 ;  /* 0x00000c1d0a0079a6 */ /* 0x0101e4000c12f312 */
[----:B0-----:R-:W-:-:S04]  /*1e00*/  IADD3 R10, P1, PT, R10, 0x20, RZ ;  /* 0x000000200a0a7810 */ /* 0x001fc80007f3e0ff */
[----:B------:R-:W-:Y:S01]  /*1e10*/  IADD3.X R11, PT, PT, RZ, R11, RZ, P1, !PT ;  /* 0x0000000bff0b7210 */ /* 0x000fe20000ffe4ff */
[----:B------:R-:W-:Y:S08]  /*1e20*/  BRA.U UP1, `(.L_x_273) ;  /* 0xfffffff9014c7547 */ /* 0x000ff0000b83ffff */
.L_x_272:
[----:B------:R-:W-:Y:S05]  /*1e30*/  BRA.U !UP0, `(.L_x_271) ;  /* 0x0000000908547547 */ /* 0x000fea000b800000 */
[----:B------:R-:W-:Y:S02]  /*1e40*/  UISETP.GE.U32.AND UP0, UPT, UR24, 0x4, UPT ;  /* 0x000000041800788c */ /* 0x000fe4000bf06070 */
[----:B------:R-:W-:-:S04]  /*1e50*/  ULOP3.LUT UR5, UR15, 0x3, URZ, 0xc0, !UPT ;  /* 0x000000030f057892 */ /* 0x000fc8000f8ec0ff */
[----:B------:R-:W-:-:S03]  /*1e60*/  UISETP.NE.AND UP1, UPT, UR5, URZ, UPT ;  /* 0x000000ff0500728c */ /* 0x000fc6000bf25270 */
[----:B------:R-:W-:Y:S08]  /*1e70*/  BRA.U !UP0, `(.L_x_274) ;  /* 0x0000000508187547 */ /* 0x000ff0000b800000 */
[----:B------:R-:W0:Y:S01]  /*1e80*/  LDC.64 R10, c[0x0][0x380] ;  /* 0x0000e000ff0a7b82 */ /* 0x000e220000000a00 */
[----:B------:R-:W-:Y:S01]  /*1e90*/  IADD3 R5, PT, PT, R0, UR26, RZ ;  /* 0x0000001a00057c10 */ /* 0x000fe2000fffe0ff */
[----:B------:R-:W1:Y:S01]  /*1ea0*/  LDCU.64 UR6, c[0x0][0x380] ;  /* 0x00007000ff0677ac */ /* 0x000e620008000a00 */
[----:B------:R-:W2:Y:S05]  /*1eb0*/  LDCU.64 UR8, c[0x0][0x390] ;  /* 0x00007200ff0877ac */ /* 0x000eaa0008000a00 */
[----:B------:R-:W3:Y:S08]  /*1ec0*/  LDC.64 R8, c[0x0][0x390] ;  /* 0x0000e400ff087b82 */ /* 0x000ef00000000a00 */
[----:B------:R-:W4:Y:S01]  /*1ed0*/  LDC.64 R6, c[0x0][0x3a0] ;  /* 0x0000e800ff067b82 */ /* 0x000f220000000a00 */
[----:B0-----:R-:W-:-:S06]  /*1ee0*/  IMAD.WIDE.U32 R10, R5, 0x4, R10 ;  /* 0x00000004050a7825 */ /* 0x001fcc00078e000a */
[----:B------:R-:W5:Y:S01]  /*1ef0*/  LDG.E R11, desc[UR18][R10.64] ;  /* 0x000000120a0b7981 */ /* 0x000f62000c1e1900 */
[----:B---3--:R-:W-:Y:S02]  /*1f00*/  IMAD.WIDE.U32 R8, R5, 0x4, R8 ;  /* 0x0000000405087825 */ /* 0x008fe400078e0008 */
[----:B------:R-:W0:Y:S03]  /*1f10*/  LDC.64 R4, c[0x0][0x388] ;  /* 0x0000e200ff047b82 */ /* 0x000e260000000a00 */
[----:B------:R-:W3:Y:S01]  /*1f20*/  LDG.E R17, desc[UR18][R8.64] ;  /* 0x0000001208117981 */ /* 0x000ee2000c1e1900 */
[----:B----4-:R-:W-:-:S04]  /*1f30*/  IMAD.WIDE.U32 R6, R0, 0x4, R6 ;  /* 0x0000000400067825 */ /* 0x010fc800078e0006 */
[----:B0-----:R-:W-:-:S05]  /*1f40*/  IMAD.WIDE.U32 R4, R0, 0x4, R4 ;  /* 0x0000000400047825 */ /* 0x001fca00078e0004 */
[----:B------:R-:W4:Y:S01]  /*1f50*/  LDG.E R20, desc[UR18][R4.64] ;  /* 0x0000001204147981 */ /* 0x000f22000c1e1900 */
[----:B-----5:R-:W-:Y:S02]  /*1f60*/  FADD R13, R11, -R2 ;  /* 0x800000020b0d7221 */ /* 0x020fe40000000000 */
[----:B------:R-:W0:Y:S02]  /*1f70*/  LDC.64 R10, c[0x0][0x3a8] ;  /* 0x0000ea00ff0a7b82 */ /* 0x000e240000000a00 */
[----:B------:R-:W-:-:S04]  /*1f80*/  FMUL R18, R13, R14 ;  /* 0x0000000e0d127220 */ /* 0x000fc80000400000 */
[----:B---3--:R-:W-:-:S05]  /*1f90*/  FMUL R19, R18, R17 ;  /* 0x0000001112137220 */ /* 0x008fca0000400000 */
[----:B------:R3:W-:Y:S04]  /*1fa0*/  REDG.E.ADD.F32.FTZ.RN.STRONG.GPU desc[UR18][R6.64], R19 ;  /* 0x00000013060079a6 */ /* 0x0007e8000c12f312 */
[----:B------:R2:W5:Y:S01]  /*1fb0*/  LDG.E R21, desc[UR18][R8.64] ;  /* 0x0000001208157981 */ /* 0x000562000c1e1900 */
[----:B------:R-:W-:-:S04]  /*1fc0*/  IADD3 R23, P0, PT, R0, UR26, RZ ;  /* 0x0000001a00177c10 */ /* 0x000fc8000ff1e0ff */
[----:B------:R-:W-:Y:S02]  /*1fd0*/  IADD3.X R12, PT, PT, RZ, RZ, RZ, P0, !PT ;  /* 0x000000ffff0c7210 */ /* 0x000fe400007fe4ff */
[C---:B------:R-:W-:Y:S02]  /*1fe0*/  SHF.L.U32 R22, R23.reuse, 0x2, RZ ;  /* 0x0000000217167819 */ /* 0x040fe400000006ff */
[----:B------:R-:W-:Y:S02]  /*1ff0*/  SHF.L.U64.HI R23, R23, 0x2, R12 ;  /* 0x0000000217177819 */ /* 0x000fe4000001020c */
[----:B-1----:R-:W-:Y:S01]  /*2000*/  IADD3 R12, P0, PT, R22, UR6, RZ ;  /* 0x00000006160c7c10 */ /* 0x002fe2000ff1e0ff */
[----:B0-----:R-:W-:-:S03]  /*2010*/  IMAD.WIDE.U32 R10, R0, 0x4, R10 ;  /* 0x00000004000a7825 */ /* 0x001fc600078e000a */
[----:B------:R-:W-:Y:S02]  /*2020*/  IADD3.X R13, PT, PT, R23, UR7, RZ, P0, !PT ;  /* 0x00000007170d7c10 */ /* 0x000fe400087fe4ff */
[----:B--2---:R-:W-:-:S04]  /*2030*/  IADD3 R8, P0, PT, R22, UR8, RZ ;  /* 0x0000000816087c10 */ /* 0x004fc8000ff1e0ff */
[----:B------:R-:W-:Y:S01]  /*2040*/  IADD3.X R9, PT, PT, R23, UR9, RZ, P0, !PT ;  /* 0x0000000917097c10 */ /* 0x000fe200087fe4ff */
[----:B-----5:R0:W-:Y:S04]  /*2050*/  REDG.E.ADD.F32.FTZ.RN.STRONG.GPU desc[UR18][R10.64], R21 ;  /* 0x000000150a0079a6 */ /* 0x0201e8000c12f312 */
[----:B---3--:R-:W2:Y:S04]  /*2060*/  LDG.E R19, desc[UR18][R12.64+0x4] ;  /* 0x000004120c137981 */ /* 0x008ea8000c1e1900 */
[----:B------:R-:W3:Y:S04]  /*2070*/  LDG.E R23, desc[UR18][R8.64+0x4] ;  /* 0x0000041208177981 */ /* 0x000ee8000c1e1900 */
[----:B------:R-:W5:Y:S01]  /*2080*/  LDG.E R26, desc[UR18][R4.64+0x4] ;  /* 0x00000412041a7981 */ /* 0x000f62000c1e1900 */
[----:B--2---:R-:W-:-:S04]  /*2090*/  FADD R19, R19, -R2 ;  /* 0x8000000213137221 */ /* 0x004fc80000000000 */
[----:B------:R-:W-:-:S04]  /*20a0*/  FMUL R22, R19, R14 ;  /* 0x0000000e13167220 */ /* 0x000fc80000400000 */
[----:B---3--:R-:W-:-:S05]  /*20b0*/  FMUL R25, R22, R23 ;  /* 0x0000001716197220 */ /* 0x008fca0000400000 */
[----:B------:R-:W-:Y:S04]  /*20c0*/  REDG.E.ADD.F32.FTZ.RN.STRONG.GPU desc[UR18][R6.64+0x4], R25 ;  /* 0x00000419060079a6 */ /* 0x000fe8000c12f312 */
[----:B------:R-:W2:Y:S04]  /*20d0*/  LDG.E R27, desc[UR18][R8.64+0x4] ;  /* 0x00000412081b7981 */ /* 0x000ea8000c1e1900 */
[----:B--2---:R-:W-:Y:S04]  /*20e0*/  REDG.E.ADD.F32.FTZ.RN.STRONG.GPU desc[UR18][R10.64+0x4], R27 ;  /* 0x0000041b0a0079a6 */ /* 0x004fe8000c12f312 */
[----:B------:R-:W2:Y:S04]  /*20f0*/  LDG.E R19, desc[UR18][R12.64+0x8] ;  /* 0x000008120c137981 */ /* 0x000ea8000c1e1900 */
[----:B------:R-:W3:Y:S01]  /*2100*/  LDG.E R24, desc[UR18][R8.64+0x8] ;  /* 0x0000081208187981 */ /* 0x000ee2000c1e1900 */
[----:B--2---:R-:W-:-:S04]  /*2110*/  FADD R19, R19, -R2 ;  /* 0x8000000213137221 */ /* 0x004fc80000000000 */
[----:B0-----:R-:W-:Y:S02]  /*2120*/  FMUL R21, R19, R14 ;  /* 0x0000000e13157220 */ /* 0x001fe40000400000 */
[----:B------:R-:W2:Y:S02]  /*2130*/  LDG.E R19, desc[UR18][R4.64+0x8] ;  /* 0x0000081204137981 */ /* 0x000ea4000c1e1900 */
[----:B---3--:R-:W-:-:S05]  /*2140*/  FMUL R29, R21, R24 ;  /* 0x00000018151d7220 */ /* 0x008fca0000400000 */
[----:B------:R0:W-:Y:S04]  /*2150*/  REDG.E.ADD.F32.FTZ.RN.STRONG.GPU desc[UR18][R6.64+0x8], R29 ;  /* 0x0000081d060079a6 */ /* 0x0001e8000c12f312 */
[----:B0-----:R-:W3:Y:S04]  /*2160*/  LDG.E R29, desc[UR18][R8.64+0x8] ;  /* 0x00000812081d7981 */ /* 0x001ee8000c1e1900 */
[----:B---3--:R0:W-:Y:S04]  /*2170*/  REDG.E.ADD.F32.FTZ.RN.STRONG.GPU desc[UR18][R10.64+0x8], R29 ;  /* 0x0000081d0a0079a6 */ /* 0x0081e8000c12f312 */
[----:B------:R-:W3:Y:S04]  /*2180*/  LDG.E R25, desc[UR18][R12.64+0xc] ;  /* 0x00000c120c197981 */ /* 0x000ee8000c1e1900 */
[----:B------:R-:W4:Y:S04]  /*2190*/  LDG.E R28, desc[UR18][R8.64+0xc] ;  /* 0x00000c12081c7981 */ /* 0x000f28000c1e1900 */
[----:B------:R-:W2:Y:S01]  /*21a0*/  LDG.E R27, desc[UR18][R4.64+0xc] ;  /* 0x00000c12041b7981 */ /* 0x000ea2000c1e1900 */
[----:B---3--:R-:W-:-:S04]  /*21b0*/  FADD R25, R25, -R2 ;  /* 0x8000000219197221 */ /* 0x008fc80000000000 */
[----:B------:R-:W-:-:S04]  /*21c0*/  FMUL R25, R25, R14 ;  /* 0x0000000e19197220 */ /* 0x000fc80000400000 */
[----:B----4-:R-:W-:-:S05]  /*21d0*/  FMUL R13, R25, R28 ;  /* 0x0000001c190d7220 */ /* 0x010fca0000400000 */
[----:B------:R0:W-:Y:S04]  /*21e0*/  REDG.E.ADD.F32.FTZ.RN.STRONG.GPU desc[UR18][R6.64+0xc], R13 ;  /* 0x00000c0d060079a6 */ /* 0x0001e8000c12f312 */
[----:B------:R-:W3:Y:S01]  /*21f0*/  LDG.E R5, desc[UR18][R8.64+0xc] ;  /* 0x00000c1208057981 */ /* 0x000ee2000c1e1900 */
[----:B------:R-:W-:Y:S01]  /*2200*/  FMUL R17, R17, R20 ;  /* 0x0000001411117220 */ /* 0x000fe20000400000 */
[----:B-----5:R-:W-:-:S03]  /*2210*/  FMUL R23, R23, R26 ;  /* 0x0000001a17177220 */ /* 0x020fc60000400000 */
[----:B------:R-:W-:Y:S01]  /*2220*/  FADD R16, R16, R17 ;  /* 0x0000001110107221 */ /* 0x000fe20000000000 */
[----:B------:R-:W-:Y:S01]  /*2230*/  FFMA R15, R18, R17, R15 ;  /* 0x00000011120f7223 */ /* 0x000fe2000000000f */
[----:B--2---:R-:W-:Y:S02]  /*2240*/  FMUL R19, R24, R19 ;  /* 0x0000001318137220 */ /* 0x004fe40000400000 */
[----:B------:R-:W-:Y:S01]  /*2250*/  FADD R16, R16, R23 ;  /* 0x0000001710107221 */ /* 0x000fe20000000000 */
[----:B------:R-:W-:Y:S01]  /*2260*/  FFMA R22, R22, R23, R15 ;  /* 0x0000001716167223 */ /* 0x000fe2000000000f */
[----:B---3--:R0:W-:Y:S01]  /*2270*/  REDG.E.ADD.F32.FTZ.RN.STRONG.GPU desc[UR18][R10.64+0xc], R5 ;  /* 0x00000c050a0079a6 */ /* 0x0081e2000c12f312 */
[----:B------:R-:W-:Y:S01]  /*2280*/  FMUL R27, R28, R27 ;  /* 0x0000001b1c1b7220 */ /* 0x000fe20000400000 */
[----:B------:R-:W-:Y:S01]  /*2290*/  FADD R16, R16, R19 ;  /* 0x0000001310107221 */ /* 0x000fe20000000000 */
[----:B------:R-:W-:Y:S01]  /*22a0*/  FFMA R22, R21, R19, R22 ;  /* 0x0000001315167223 */ /* 0x000fe20000000016 */
[----:B------:R-:W-:-:S02]  /*22b0*/  IADD3 R0, PT, PT, R0, 0x4, RZ ;  /* 0x0000000400007810 */ /* 0x000fc40007ffe0ff */
[----:B------:R-:W-:Y:S01]  /*22c0*/  FADD R16, R16, R27 ;  /* 0x0000001b10107221 */ /* 0x000fe20000000000 */
[----:B------:R-:W-:-:S07]  /*22d0*/  FFMA R15, R25, R27, R22 ;  /* 0x0000001b190f7223 */ /* 0x000fce0000000016 */
.L_x_274:
[----:B------:R-:W-:Y:S05]  /*22e0*/  BRA.U !UP1, `(.L_x_271) ;  /* 0x0000000509287547 */ /* 0x000fea000b800000 */
[----:B------:R-:W-:Y:S02]  /*22f0*/  UISETP.NE.AND UP0, UPT, UR5, 0x1, UPT ;  /* 0x000000010500788c */ /* 0x000fe4000bf05270 */
[----:B------:R-:W-:-:S04]  /*2300*/  ULOP3.LUT UR4, UR15, 0x1, URZ, 0xc0, !UPT ;  /* 0x000000010f047892 */ /* 0x000fc8000f8ec0ff */
[----:B------:R-:W-:-:S03]  /*2310*/  UISETP.NE.U32.AND UP1, UPT, UR4, 0x1, UPT ;  /* 0x000000010400788c */ /* 0x000fc6000bf25070 */
[----:B------:R-:W-:Y:S08]  /*2320*/  BRA.U !UP0, `(.L_x_275) ;  /* 0x0000000108b87547 */ /* 0x000ff0000b800000 */
[----:B0-----:R-:W0:Y:S01]  /*2330*/  LDC.64 R4, c[0x0][0x380] ;  /* 0x0000e000ff047b82 */ /* 0x001e220000000a00 */
[----:B------:R-:W-:Y:S01]  /*2340*/  IADD3 R7, PT, PT, R0, UR26, RZ ;  /* 0x0000001a00077c10 */ /* 0x000fe2000fffe0ff */
[----:B------:R-:W1:Y:S01]  /*2350*/  LDCU.64 UR4, c[0x0][0x380] ;  /* 0x00007000ff0477ac */ /* 0x000e620008000a00 */
[----:B------:R-:W2:Y:S05]  /*2360*/  LDCU.64 UR6, c[0x0][0x390] ;  /* 0x00007200ff0677ac */ /* 0x000eaa0008000a00 */
[----:B------:R-:W3:Y:S08]  /*2370*/  LDC.64 R10, c[0x0][0x390] ;  /* 0x0000e400ff0a7b82 */ /* 0x000ef00000000a00 */
[----:B------:R-:W4:Y:S01]  /*2380*/  LDC.64 R18, c[0x0][0x3a8] ;  /* 0x0000ea00ff127b82 */ /* 0x000f220000000a00 */
[----:B0-----:R-:W-:-:S07]  /*2390*/  IMAD.WIDE.U32 R8, R7, 0x4, R4 ;  /* 0x0000000407087825 */ /* 0x001fce00078e0004 */
[----:B------:R-:W0:Y:S01]  /*23a0*/  LDC.64 R4, c[0x0][0x3a0] ;  /* 0x0000e800ff047b82 */ /* 0x000e220000000a00 */
[----:B------:R-:W5:Y:S01]  /*23b0*/  LDG.E R9, desc[UR18][R8.64] ;  /* 0x0000001208097981 */ /* 0x000f62000c1e1900 */
[----:B---3--:R-:W-:-:S06]  /*23c0*/  IMAD.WIDE.U32 R10, R7, 0x4, R10 ;  /* 0x00000004070a7825 */ /* 0x008fcc00078e000a */
[----:B------:R-:W3:Y:S01]  /*23d0*/  LDC.64 R6, c[0x0][0x388] ;  /* 0x0000e200ff067b82 */ /* 0x000ee20000000a00 */
[----:B------:R-:W2:Y:S01]  /*23e0*/  LDG.E R13, desc[UR18][R10.64] ;  /* 0x000000120a0d7981 */ /* 0x000ea2000c1e1900 */
[----:B0-----:R-:W-:-:S04]  /*23f0*/  IMAD.WIDE.U32 R4, R0, 0x4, R4 ;  /* 0x0000000400047825 */ /* 0x001fc800078e0004 */
[----:B---3--:R-:W-:-:S05]  /*2400*/  IMAD.WIDE.U32 R6, R0, 0x4, R6 ;  /* 0x0000000400067825 */ /* 0x008fca00078e0006 */
[----:B------:R-:W3:Y:S01]  /*2410*/  LDG.E R20, desc[UR18][R6.64] ;  /* 0x0000001206147981 */ /* 0x000ee2000c1e1900 */
[----:B-----5:R-:W-:-:S04]  /*2420*/  FADD R17, R9, -R2 ;  /* 0x8000000209117221 */ /* 0x020fc80000000000 */
[----:B------:R-:W-:-:S04]  /*2430*/  FMUL R12, R17, R14 ;  /* 0x0000000e110c7220 */ /* 0x000fc80000400000 */
[----:B--2---:R-:W-:-:S05]  /*2440*/  FMUL R17, R12, R13 ;  /* 0x0000000d0c117220 */ /* 0x004fca0000400000 */
[----:B------:R0:W-:Y:S04]  /*2450*/  REDG.E.ADD.F32.FTZ.RN.STRONG.GPU desc[UR18][R4.64], R17 ;  /* 0x00000011040079a6 */ /* 0x0001e8000c12f312 */
[----:B------:R2:W5:Y:S01]  /*2460*/  LDG.E R21, desc[UR18][R10.64] ;  /* 0x000000120a157981 */ /* 0x000562000c1e1900 */
[----:B------:R-:W-:-:S04]  /*2470*/  IADD3 R8, P0, PT, R0, UR26, RZ ;  /* 0x0000001a00087c10 */ /* 0x000fc8000ff1e0ff */
[----:B------:R-:W-:Y:S02]  /*2480*/  IADD3.X R9, PT, PT, RZ, RZ, RZ, P0, !PT ;  /* 0x000000ffff097210 */ /* 0x000fe400007fe4ff */
[C---:B------:R-:W-:Y:S02]  /*2490*/  SHF.L.U32 R23, R8.reuse, 0x2, RZ ;  /* 0x0000000208177819 */ /* 0x040fe400000006ff */
[----:B------:R-:W-:Y:S02]  /*24a0*/  SHF.L.U64.HI R22, R8, 0x2, R9 ;  /* 0x0000000208167819 */ /* 0x000fe40000010209 */
[----:B-1----:R-:W-:Y:S01]  /*24b0*/  IADD3 R8, P0, PT, R23, UR4, RZ ;  /* 0x0000000417087c10 */ /* 0x002fe2000ff1e0ff */
[----:B----4-:R-:W-:-:S03]  /*24c0*/  IMAD.WIDE.U32 R18, R0, 0x4, R18 ;  /* 0x0000000400127825 */ /* 0x010fc600078e0012 */
[----:B------:R-:W-:Y:S02]  /*24d0*/  IADD3.X R9, PT, PT, R22, UR5, RZ, P0, !PT ;  /* 0x0000000516097c10 */ /* 0x000fe400087fe4ff */
[----:B--2---:R-:W-:-:S04]  /*24e0*/  IADD3 R10, P0, PT, R23, UR6, RZ ;  /* 0x00000006170a7c10 */ /* 0x004fc8000ff1e0ff */
[----:B------:R-:W-:Y:S01]  /*24f0*/  IADD3.X R11, PT, PT, R22, UR7, RZ, P0, !PT ;  /* 0x00000007160b7c10 */ /* 0x000fe200087fe4ff */
[----:B-----5:R1:W-:Y:S04]  /*2500*/  REDG.E.ADD.F32.FTZ.RN.STRONG.GPU desc[UR18][R18.64], R21 ;  /* 0x00000015120079a6 */ /* 0x0203e8000c12f312 */
[----:B------:R-:W0:Y:S04]  /*2510*/  LDG.E R9, desc[UR18][R8.64+0x4] ;  /* 0x0000041208097981 */ /* 0x000e28000c1e1900 */
[----:B------:R-:W2:Y:S04]  /*2520*/  LDG.E R23, desc[UR18][R10.64+0x4] ;  /* 0x000004120a177981 */ /* 0x000ea8000c1e1900 */
[----:B------:R-:W4:Y:S01]  /*2530*/  LDG.E R6, desc[UR18][R6.64+0x4] ;  /* 0x0000041206067981 */ /* 0x000f22000c1e1900 */
[----:B0-----:R-:W-:-:S04]  /*2540*/  FADD R17, R9, -R2 ;  /* 0x8000000209117221 */ /* 0x001fc80000000000 */
[----:B------:R-:W-:-:S04]  /*2550*/  FMUL R22, R17, R14 ;  /* 0x0000000e11167220 */ /* 0x000fc80000400000 */
[----:B--2---:R-:W-:-:S05]  /*2560*/  FMUL R17, R22, R23 ;  /* 0x0000001716117220 */ /* 0x004fca0000400000 */
[----:B------:R1:W-:Y:S04]  /*2570*/  REDG.E.ADD.F32.FTZ.RN.STRONG.GPU desc[UR18][R4.64+0x4], R17 ;  /* 0x00000411040079a6 */ /* 0x0003e8000c12f312 */
[----:B------:R-:W2:Y:S01]  /*2580*/  LDG.E R25, desc[UR18][R10.64+0x4] ;  /* 0x000004120a197981 */ /* 0x000ea2000c1e1900 */
[----:B---3--:R-:W-:Y:S01]  /*2590*/  FMUL R13, R13, R20 ;  /* 0x000000140d0d7220 */ /* 0x008fe20000400000 */
[----:B----4-:R-:W-:-:S03]  /*25a0*/  FMUL R23, R23, R6 ;  /* 0x0000000617177220 */ /* 0x010fc60000400000 */
[----:B------:R-:W-:Y:S01]  /*25b0*/  FADD R16, R16, R13 ;  /* 0x0000000d10107221 */ /* 0x000fe20000000000 */
[----:B------:R-:W-:Y:S01]  /*25c0*/  FFMA R15, R12, R13, R15 ;  /* 0x0000000d0c0f7223 */ /* 0x000fe2000000000f */
[----:B--2---:R1:W-:Y:S02]  /*25d0*/  REDG.E.ADD.F32.FTZ.RN.STRONG.GPU desc[UR18][R18.64+0x4], R25 ;  /* 0x00000419120079a6 */ /* 0x0043e4000c12f312 */
[----:B------:R-:W-:Y:S01]  /*25e0*/  FADD R16, R16, R23 ;  /* 0x0000001710107221 */ /* 0x000fe20000000000 */
[----:B------:R-:W-:Y:S01]  /*25f0*/  FFMA R15, R22, R23, R15 ;  /* 0x00000017160f7223 */ /* 0x000fe2000000000f */
[----:B------:R-:W-:-:S07]  /*2600*/  IADD3 R0, PT, PT, R0, 0x2, RZ ;  /* 0x0000000200007810 */ /* 0x000fce0007ffe0ff */
.L_x_275:
[----:B------:R-:W-:Y:S05]  /*2610*/  BRA.U UP1, `(.L_x_271) ;  /* 0x00000001015c7547 */ /* 0x000fea000b800000 */
[----:B0-----:R-:W0:Y:S01]  /*2620*/  LDC.64 R6, c[0x0][0x380] ;  /* 0x0000e000ff067b82 */ /* 0x001e220000000a00 */
[----:B------:R-:W-:-:S07]  /*2630*/  IADD3 R9, PT, PT, R0, UR26, RZ ;  /* 0x0000001a00097c10 */ /* 0x000fce000fffe0ff */
[----:B-1----:R-:W1:Y:S08]  /*2640*/  LDC.64 R4, c[0x0][0x390] ;  /* 0x0000e400ff047b82 */ /* 0x002e700000000a00 */
[----:B------:R-:W2:Y:S01]  /*2650*/  LDC.64 R10, c[0x0][0x3a0] ;  /* 0x0000e800ff0a7b82 */ /* 0x000ea20000000a00 */
[----:B0-----:R-:W-:-:S06]  /*2660*/  IMAD.WIDE.U32 R6, R9, 0x4, R6 ;  /* 0x0000000409067825 */ /* 0x001fcc00078e0006 */
[----:B------:R-:W3:Y:S01]  /*2670*/  LDG.E R7, desc[UR18][R6.64] ;  /* 0x0000001206077981 */ /* 0x000ee2000c1e1900 */
[----:B-1----:R-:W-:Y:S02]  /*2680*/  IMAD.WIDE.U32 R4, R9, 0x4, R4 ;  /* 0x0000000409047825 */ /* 0x002fe400078e0004 */
[----:B------:R-:W0:Y:S03]  /*2690*/  LDC.64 R8, c[0x0][0x388] ;  /* 0x0000e200ff087b82 */ /* 0x000e260000000a00 */
[----:B------:R-:W4:Y:S01]  /*26a0*/  LDG.E R17, desc[UR18][R4.64] ;  /* 0x0000001204117981 */ /* 0x000f22000c1e1900 */
[----:B--2---:R-:W-:-:S04]  /*26b0*/  IMAD.WIDE.U32 R10, R0, 0x4, R10 ;  /* 0x00000004000a7825 */ /* 0x004fc800078e000a */
[----:B0-----:R-:W-:-:S06]  /*26c0*/  IMAD.WIDE.U32 R8, R0, 0x4, R8 ;  /* 0x0000000400087825 */ /* 0x001fcc00078e0008 */
[----:B------:R-:W2:Y:S01]  /*26d0*/  LDG.E R8, desc[UR18][R8.64] ;  /* 0x0000001208087981 */ /* 0x000ea2000c1e1900 */
[----:B---3--:R-:W-:Y:S02]  /*26e0*/  FADD R13, R7, -R2 ;  /* 0x80000002070d7221 */ /* 0x008fe40000000000 */
[----:B------:R-:W0:Y:S02]  /*26f0*/  LDC.64 R6, c[0x0][0x3a8] ;  /* 0x0000ea00ff067b82 */ /* 0x000e240000000a00 */
[----:B------:R-:W-:-:S04]  /*2700*/  FMUL R12, R13, R14 ;  /* 0x0000000e0d0c7220 */ /* 0x000fc80000400000 */
[----:B----4-:R-:W-:-:S05]  /*2710*/  FMUL R13, R12, R17 ;  /* 0x000000110c0d7220 */ /* 0x010fca0000400000 */
[----:B------:R3:W-:Y:S04]  /*2720*/  REDG.E.ADD.F32.FTZ.RN.STRONG.GPU desc[UR18][R10.64], R13 ;  /* 0x0000000d0a0079a6 */ /* 0x0007e8000c12f312 */
[----:B------:R-:W4:Y:S01]  /*2730*/  LDG.E R19, desc[UR18][R4.64] ;  /* 0x0000001204137981 */ /* 0x000f22000c1e1900 */
[----:B0-----:R-:W-:-:S05]  /*2740*/  IMAD.WIDE.U32 R6, R0, 0x4, R6 ;  /* 0x0000000400067825 */ /* 0x001fca00078e0006 */
[----:B----4-:R3:W-:Y:S01]  /*2750*/  REDG.E.ADD.F32.FTZ.RN.STRONG.GPU desc[UR18][R6.64], R19 ;  /* 0x00000013060079a6 */ /* 0x0107e2000c12f312 */
[----:B--2---:R-:W-:-:S04]  /*2760*/  FMUL R17, R17, R8 ;  /* 0x0000000811117220 */ /* 0x004fc80000400000 */
[----:B------:R-:W-:Y:S01]  /*2770*/  FADD R16, R16, R17 ;  /* 0x0000001110107221 */ /* 0x000fe20000000000 */
[----:B------:R-:W-:-:S07]  /*2780*/  FFMA R15, R12, R17, R15 ;  /* 0x000000110c0f7223 */ /* 0x000fce000000000f */
.L_x_271:
[----:B0--3--:R-:W0:Y:S02]  /*2790*/  LDC R10, c[0x0][0x3b4] ;  /* 0x0000ed00ff0a7b82 */ /* 0x009e240000000800 */
[----:B0-----:R-:W-:-:S13]  /*27a0*/  ISETP.GE.AND P0, PT, R10, 0x1, PT ;  /* 0x000000010a00780c */ /* 0x001fda0003f06270 */
[----:B------:R-:W-:Y:S05]  /*27b0*/  @!P0 EXIT ;  /* 0x000000000000894d */ /* 0x000fea0003800000 */
[----:B------:R-:W1:Y:S01]  /*27c0*/  MUFU.RCP R0, R3 ;  /* 0x0000000300007308 */ /* 0x000e620000001000 */
[----:B------:R-:W-:-:S07]  /*27d0*/  IMAD R10, R10, UR25, RZ ;  /* 0x000000190a0a7c24 */ /* 0x000fce000f8e02ff */
[----:B------:R-:W0:Y:S01]  /*27e0*/  FCHK P0, R14, R3 ;  /* 0x000000030e007302 */ /* 0x000e220000000000 */
[----:B-1----:R-:W-:-:S04]  /*27f0*/  FFMA R5, -R3, R0, 1 ;  /* 0x3f80000003057423 */ /* 0x002fc80000000100 */
[----:B------:R-:W-:-:S04]  /*2800*/  FFMA R0, R0, R5, R0 ;  /* 0x0000000500007223 */ /* 0x000fc80000000000 */
[----:B------:R-:W-:-:S04]  /*2810*/  FFMA R5, R0, R14, RZ ;  /* 0x0000000e00057223 */ /* 0x000fc800000000ff */
[----:B------:R-:W-:-:S04]  /*2820*/  FFMA R4, -R3, R5, R14 ;  /* 0x0000000503047223 */ /* 0x000fc8000000010e */
[----:B------:R-:W-:Y:S01]  /*2830*/  FFMA R0, R0, R4, R5 ;  /* 0x0000000400007223 */ /* 0x000fe20000000005 */
[----:B0-----:R-:W-:Y:S06]  /*2840*/  @!P0 BRA `(.L_x_276) ;  /* 0x00000000000c8947 */ /* 0x001fec0003800000 */
[----:B------:R-:W-:Y:S02]  /*2850*/  MOV R0, R14 ;  /* 0x0000000e00007202 */ /* 0x000fe40000000f00 */
[----:B------:R-:W-:-:S07]  /*2860*/  MOV R4, 0x2880 ;  /* 0x0000288000047802 */ /* 0x000fce0000000f00 */
[----:B------:R-:W-:Y:S05]  /*2870*/  CALL.REL.NOINC `($__internal_12_$__cuda_sm3x_div_rn_noftz_f32_slowpath) ;  /* 0x0000001400647944 */ /* 0x000fea0003c00000 */
.L_x_276:
[----:B------:R-:W0:Y:S01]  /*2880*/  LDC R11, c[0x0][0x3b4] ;  /* 0x0000ed00ff0b7b82 */ /* 0x000e220000000800 */
[----:B------:R-:W-:Y:S01]  /*2890*/  HFMA2 R17, -RZ, RZ, 0, 0 ;  /* 0x00000000ff117431 */ /* 0x000fe200000001ff */
[C---:B0-----:R-:W-:Y:S02]  /*28a0*/  ISETP.GE.U32.AND P1, PT, R11.reuse, 0x8, PT ;  /* 0x000000080b00780c */ /* 0x041fe40003f26070 */
[----:B------:R-:W-:-:S04]  /*28b0*/  LOP3.LUT R22, R11, 0x7, RZ, 0xc0, !PT ;  /* 0x000000070b167812 */ /* 0x000fc800078ec0ff */
[----:B------:R-:W-:-:S07]  /*28c0*/  ISETP.NE.AND P0, PT, R22, RZ, PT ;  /* 0x000000ff1600720c */ /* 0x000fce0003f05270 */
[----:B------:R-:W-:Y:S06]  /*28d0*/  @!P1 BRA `(.L_x_277) ;  /* 0x0000000400e09947 */ /* 0x000fec0003800000 */
[----:B------:R-:W0:Y:S01]  /*28e0*/  LDCU.128 UR12, c[0x0][0x380] ;  /* 0x00007000ff0c77ac */ /* 0x000e220008000c00 */
[----:B------:R-:W-:Y:S02]  /*28f0*/  MOV R4, 0x10 ;  /* 0x0000001000047802 */ /* 0x000fe40000000f00 */
[----:B------:R-:W-:Y:S01]  /*2900*/  MOV R5, 0x0 ;  /* 0x0000000000057802 */ /* 0x000fe20000000f00 */
[----:B------:R-:W1:Y:S01]  /*2910*/  LDCU.128 UR8, c[0x0][0x390] ;  /* 0x00007200ff0877ac */ /* 0x000e620008000c00 */
[----:B------:R-:W-:Y:S01]  /*2920*/  LOP3.LUT R17, R11, 0x7ffffff8, RZ, 0xc0, !PT ;  /* 0x7ffffff80b117812 */ /* 0x000fe200078ec0ff */
[----:B------:R-:W-:-:S03]  /*2930*/  IMAD.WIDE.U32 R4, R10, 0x4, R4 ;  /* 0x000000040a047825 */ /* 0x000fc600078e0004 */
[----:B------:R-:W-:Y:S01]  /*2940*/  IADD3 R18, PT, PT, -R17, RZ, RZ ;  /* 0x000000ff11127210 */ /* 0x000fe20007ffe1ff */
[----:B0-----:R-:W-:Y:S01]  /*2950*/  UIADD3 UR4, UP0, UPT, UR14, 0x10, URZ ;  /* 0x000000100e047890 */ /* 0x001fe2000ff1e0ff */
[----:B------:R-:W-:-:S03]  /*2960*/  IADD3 R6, P3, PT, R4, UR12, RZ ;  /* 0x0000000c04067c10 */ /* 0x000fc6000ff7e0ff */
[----:B------:R-:W-:Y:S01]  /*2970*/  UIADD3.X UR5, UPT, UPT, URZ, UR15, URZ, UP0, !UPT ;  /* 0x0000000fff057290 */ /* 0x000fe200087fe4ff */
[C---:B-1----:R-:W-:Y:S02]  /*2980*/  IADD3 R19, P1, PT, R4.reuse, UR10, RZ ;  /* 0x0000000a04137c10 */ /* 0x042fe4000ff3e0ff */
[----:B------:R-:W-:Y:S02]  /*2990*/  IADD3 R23, P2, PT, R4, UR8, RZ ;  /* 0x0000000804177c10 */ /* 0x000fe4000ff5e0ff */
[C---:B------:R-:W-:Y:S02]  /*29a0*/  IADD3.X R20, PT, PT, R5.reuse, UR11, RZ, P1, !PT ;  /* 0x0000000b05147c10 */ /* 0x040fe40008ffe4ff */
[C---:B------:R-:W-:Y:S02]  /*29b0*/  IADD3.X R24, PT, PT, R5.reuse, UR9, RZ, P2, !PT ;  /* 0x0000000905187c10 */ /* 0x040fe400097fe4ff */
[----:B------:R-:W-:Y:S02]  /*29c0*/  IADD3.X R7, PT, PT, R5, UR13, RZ, P3, !PT ;  /* 0x0000000d05077c10 */ /* 0x000fe40009ffe4ff */
[----:B------:R-:W-:-:S02]  /*29d0*/  MOV R8, UR4 ;  /* 0x0000000400087c02 */ /* 0x000fc40008000f00 */
[----:B------:R-:W-:-:S07]  /*29e0*/  MOV R9, UR5 ;  /* 0x0000000500097c02 */ /* 0x000fce0008000f00 */
.L_x_278:
[----:B------:R-:W-:Y:S01]  /*29f0*/  MOV R4, R23 ;  /* 0x0000001700047202 */ /* 0x000fe20000000f00 */
[----:B0-----:R-:W2:Y:S01]  /*2a00*/  LDG.E R21, desc[UR18][R6.64+-0x10] ;  /* 0xfffff01206157981 */ /* 0x001ea2000c1e1900 */
[----:B------:R-:W-:-:S03]  /*2a10*/  MOV R5, R24 ;  /* 0x0000001800057202 */ /* 0x000fc60000000f00 */
[----:B------:R-:W3:Y:S04]  /*2a20*/  LDG.E R24, desc[UR18][R8.64+-0x10] ;  /* 0xfffff01208187981 */ /* 0x000ee8000c1e1900 */
[----:B------:R-:W3:Y:S01]  /*2a30*/  LDG.E R23, desc[UR18][R4.64+-0x10] ;  /* 0xfffff01204177981 */ /* 0x000ee2000c1e1900 */
[----:B------:R-:W-:Y:S02]  /*2a40*/  MOV R12, R19 ;  /* 0x00000013000c7202 */ /* 0x000fe40000000f00 */
[----:B------:R-:W-:-:S05]  /*2a50*/  MOV R13, R20 ;  /* 0x00000014000d7202 */ /* 0x000fca0000000f00 */
[----:B------:R-:W4:Y:S01]  /*2a60*/  LDG.E R26, desc[UR18][R12.64+-0x10] ;  /* 0xfffff0120c1a7981 */ /* 0x000f22000c1e1900 */
[----:B--2---:R-:W-:-:S04]  /*2a70*/  FADD R21, R21, -R2 ;  /* 0x8000000215157221 */ /* 0x004fc80000000000 */
[----:B------:R-:W-:Y:S01]  /*2a80*/  FMUL R20, R21, R14 ;  /* 0x0000000e15147220 */ /* 0x000fe20000400000 */
[----:B---3--:R-:W-:Y:S02]  /*2a90*/  FMUL R23, R23, R24 ;  /* 0x0000001817177220 */ /* 0x008fe40000400000 */
[----:B------:R-:W2:Y:S02]  /*2aa0*/  LDG.E R24, desc[UR18][R12.64+-0xc] ;  /* 0xfffff4120c187981 */ /* 0x000ea4000c1e1900 */
[----:B------:R-:W-:-:S04]  /*2ab0*/  FFMA R23, R3, R23, -R16 ;  /* 0x0000001703177223 */ /* 0x000fc80000000810 */
[----:B------:R-:W-:-:S04]  /*2ac0*/  FFMA R23, R20, -R15, R23 ;  /* 0x8000000f14177223 */ /* 0x000fc80000000017 */
[----:B----4-:R-:W-:-:S05]  /*2ad0*/  FFMA R23, R23, R0, R26 ;  /* 0x0000000017177223 */ /* 0x010fca000000001a */
[----:B------:R0:W-:Y:S04]  /*2ae0*/  STG.E desc[UR18][R12.64+-0x10], R23 ;  /* 0xfffff0170c007986 */ /* 0x0001e8000c101912 */
[----:B------:R-:W3:Y:S04]  /*2af0*/  LDG.E R20, desc[UR18][R4.64+-0xc] ;  /* 0xfffff41204147981 */ /* 0x000ee8000c1e1900 */
[----:B------:R-:W3:Y:S04]  /*2b00*/  LDG.E R21, desc[UR18][R8.64+-0xc] ;  /* 0xfffff41208157981 */ /* 0x000ee8000c1e1900 */
[----:B------:R-:W4:Y:S01]  /*2b10*/  LDG.E R19, desc[UR18][R6.64+-0xc] ;  /* 0xfffff41206137981 */ /* 0x000f22000c1e1900 */
[----:B---3--:R-:W-:Y:S01]  /*2b20*/  FMUL R20, R20, R21 ;  /* 0x0000001514147220 */ /* 0x008fe20000400000 */
[----:B----4-:R-:W-:-:S03]  /*2b30*/  FADD R19, R19, -R2 ;  /* 0x8000000213137221 */ /* 0x010fc60000000000 */
[----:B------:R-:W-:Y:S01]  /*2b40*/  FFMA R21, R3, R20, -R16 ;  /* 0x0000001403157223 */ /* 0x000fe20000000810 */
[----:B------:R-:W-:-:S04]  /*2b50*/  FMUL R20, R19, R14 ;  /* 0x0000000e13147220 */ /* 0x000fc80000400000 */
[----:B------:R-:W-:-:S04]  /*2b60*/  FFMA R21, R20, -R15, R21 ;  /* 0x8000000f14157223 */ /* 0x000fc80000000015 */
[----:B--2---:R-:W-:Y:S02]  /*2b70*/  FFMA R21, R21, R0, R24 ;  /* 0x0000000015157223 */ /* 0x004fe40000000018 */
[----:B------:R-:W2:Y:S04]  /*2b80*/  LDG.E R24, desc[UR18][R12.64+-0x8] ;  /* 0xfffff8120c187981 */ /* 0x000ea8000c1e1900 */
[----:B------:R1:W-:Y:S04]  /*2b90*/  STG.E desc[UR18][R12.64+-0xc], R21 ;  /* 0xfffff4150c007986 */ /* 0x0003e8000c101912 */
[----:B------:R-:W3:Y:S04]  /*2ba0*/  LDG.E R20, desc[UR18][R4.64+-0x8] ;  /* 0xfffff81204147981 */ /* 0x000ee8000c1e1900 */
[----:B0-----:R-:W3:Y:S04]  /*2bb0*/  LDG.E R23, desc[UR18][R8.64+-0x8] ;  /* 0xfffff81208177981 */ /* 0x001ee8000c1e1900 */
        /* <DEDUP_REMOVED lines=10> */
[----:B-1----:R-:W3:Y:S04]  /*2c60*/  LDG.E R21, desc[UR18][R8.64+-0x4] ;  /* 0xfffffc1208157981 */ /* 0x002ee8000c1e1900 */
        /* <DEDUP_REMOVED lines=43> */
[----:B-1----:R1:W3:Y:S04]  /*2f20*/  LDG.E R21, desc[UR18][R8.64+0xc] ;  /* 0x00000c1208157981 */ /* 0x0022e8000c1e1900 */
[----:B------:R4:W5:Y:S01]  /*2f30*/  LDG.E R19, desc[UR18][R6.64+0xc] ;  /* 0x00000c1206137981 */ /* 0x000962000c1e1900 */
[----:B------:R-:W-:-:S04]  /*2f40*/  IADD3 R18, PT, PT, R18, 0x8, RZ ;  /* 0x0000000812127810 */ /* 0x000fc80007ffe0ff */
[----:B------:R-:W-:Y:S02]  /*2f50*/  ISETP.NE.AND P1, PT, R18, RZ, PT ;  /* 0x000000ff1200720c */ /* 0x000fe40003f25270 */
[----:B0-----:R-:W-:Y:S02]  /*2f60*/  IADD3 R23, P3, PT, R4, 0x20, RZ ;  /* 0x0000002004177810 */ /* 0x001fe40007f7e0ff */
[----:B-1----:R-:W-:Y:S02]  /*2f70*/  IADD3 R8, P5, PT, R8, 0x20, RZ ;  /* 0x0000002008087810 */ /* 0x002fe40007fbe0ff */
[----:B----4-:R-:W-:Y:S02]  /*2f80*/  IADD3 R6, P4, PT, R6, 0x20, RZ ;  /* 0x0000002006067810 */ /* 0x010fe40007f9e0ff */
[----:B------:R-:W-:Y:S02]  /*2f90*/  IADD3.X R9, PT, PT, RZ, R9, RZ, P5, !PT ;  /* 0x00000009ff097210 */ /* 0x000fe40002ffe4ff */
[----:B------:R-:W-:Y:S01]  /*2fa0*/  IADD3.X R7, PT, PT, RZ, R7, RZ, P4, !PT ;  /* 0x00000007ff077210 */ /* 0x000fe200027fe4ff */
[----:B---3--:R-:W-:Y:S01]  /*2fb0*/  FMUL R20, R20, R21 ;  /* 0x0000001514147220 */ /* 0x008fe20000400000 */
[----:B-----5:R-:W-:-:S03]  /*2fc0*/  FADD R19, R19, -R2 ;  /* 0x8000000213137221 */ /* 0x020fc60000000000 */
[----:B------:R-:W-:Y:S01]  /*2fd0*/  FFMA R21, R3, R20, -R16 ;  /* 0x0000001403157223 */ /* 0x000fe20000000810 */
[----:B------:R-:W-:-:S04]  /*2fe0*/  FMUL R20, R19, R14 ;  /* 0x0000000e13147220 */ /* 0x000fc80000400000 */
[----:B------:R-:W-:-:S04]  /*2ff0*/  FFMA R21, R20, -R15, R21 ;  /* 0x8000000f14157223 */ /* 0x000fc80000000015 */
[----:B--2---:R-:W-:-:S05]  /*3000*/  FFMA R21, R21, R0, R24 ;  /* 0x0000000015157223 */ /* 0x004fca0000000018 */
[----:B------:R0:W-:Y:S01]  /*3010*/  STG.E desc[UR18][R12.64+0xc], R21 ;  /* 0x00000c150c007986 */ /* 0x0001e2000c101912 */
[----:B------:R-:W-:Y:S02]  /*3020*/  IADD3 R19, P2, PT, R12, 0x20, RZ ;  /* 0x000000200c137810 */ /* 0x000fe40007f5e0ff */
[----:B------:R-:W-:Y:S02]  /*3030*/  IADD3.X R24, PT, PT, RZ, R5, RZ, P3, !PT ;  /* 0x00000005ff187210 */ /* 0x000fe40001ffe4ff */
[----:B------:R-:W-:Y:S01]  /*3040*/  IADD3.X R20, PT, PT, RZ, R13, RZ, P2, !PT ;  /* 0x0000000dff147210 */ /* 0x000fe200017fe4ff */
[----:B------:R-:W-:Y:S08]  /*3050*/  @P1 BRA `(.L_x_278) ;  /* 0xfffffff800641947 */ /* 0x000ff0000383ffff */
.L_x_277:
[----:B------:R-:W-:Y:S05]  /*3060*/  @!P0 EXIT ;  /* 0x000000000000894d */ /* 0x000fea0003800000 */
[----:B------:R-:W-:Y:S02]  /*3070*/  ISETP.GE.U32.AND P0, PT, R22, 0x4, PT ;  /* 0x000000041600780c */ /* 0x000fe40003f06070 */
[----:B------:R-:W-:-:S04]  /*3080*/  LOP3.LUT R20, R11, 0x3, RZ, 0xc0, !PT ;  /* 0x000000030b147812 */ /* 0x000fc800078ec0ff */
[----:B------:R-:W-:-:S07]  /*3090*/  ISETP.NE.AND P2, PT, R20, RZ, PT ;  /* 0x000000ff1400720c */ /* 0x000fce0003f45270 */
[----:B------:R-:W-:Y:S06]  /*30a0*/  @!P0 BRA `(.L_x_279) ;  /* 0x0000000400088947 */ /* 0x000fec0003800000 */
[----:B------:R-:W1:Y:S01]  /*30b0*/  LDC.64 R8, c[0x0][0x380] ;  /* 0x0000e000ff087b82 */ /* 0x000e620000000a00 */
[----:B------:R-:W-:Y:S01]  /*30c0*/  IADD3 R19, PT, PT, R10, R17, RZ ;  /* 0x000000110a137210 */ /* 0x000fe20007ffe0ff */
[----:B------:R-:W2:Y:S01]  /*30d0*/  LDCU.128 UR8, c[0x0][0x390] ;  /* 0x00007200ff0877ac */ /* 0x000ea20008000c00 */
[----:B------:R-:W3:Y:S05]  /*30e0*/  LDCU.64 UR4, c[0x0][0x380] ;  /* 0x00007000ff0477ac */ /* 0x000eea0008000a00 */
[----:B0-----:R-:W0:Y:S08]  /*30f0*/  LDC.64 R12, c[0x0][0x390] ;  /* 0x0000e400ff0c7b82 */ /* 0x001e300000000a00 */
[----:B------:R-:W4:Y:S08]  /*3100*/  LDC.64 R4, c[0x0][0x388] ;  /* 0x0000e200ff047b82 */ /* 0x000f300000000a00 */
[----:B------:R-:W5:Y:S01]  /*3110*/  LDC.64 R6, c[0x0][0x398] ;  /* 0x0000e600ff067b82 */ /* 0x000f620000000a00 */
[----:B-1----:R-:W-:-:S06]  /*3120*/  IMAD.WIDE.U32 R8, R19, 0x4, R8 ;  /* 0x0000000413087825 */ /* 0x002fcc00078e0008 */
[----:B------:R-:W2:Y:S01]  /*3130*/  LDG.E R9, desc[UR18][R8.64] ;  /* 0x0000001208097981 */ /* 0x000ea2000c1e1900 */
[----:B0-----:R-:W-:-:S06]  /*3140*/  IMAD.WIDE.U32 R12, R19, 0x4, R12 ;  /* 0x00000004130c7825 */ /* 0x001fcc00078e000c */
[----:B------:R0:W3:Y:S01]  /*3150*/  LDG.E R12, desc[UR18][R12.64] ;  /* 0x000000120c0c7981 */ /* 0x0000e2000c1e1900 */
[----:B----4-:R-:W-:-:S05]  /*3160*/  IMAD.WIDE.U32 R4, R17, 0x4, R4 ;  /* 0x0000000411047825 */ /* 0x010fca00078e0004 */
[----:B------:R-:W3:Y:S01]  /*3170*/  LDG.E R21, desc[UR18][R4.64] ;  /* 0x0000001204157981 */ /* 0x000ee2000c1e1900 */
[----:B-----5:R-:W-:-:S05]  /*3180*/  IMAD.WIDE.U32 R18, R19, 0x4, R6 ;  /* 0x0000000413127825 */ /* 0x020fca00078e0006 */
[----:B------:R-:W4:Y:S01]  /*3190*/  LDG.E R23, desc[UR18][R18.64] ;  /* 0x0000001212177981 */ /* 0x000f22000c1e1900 */
[----:B------:R-:W-:-:S04]  /*31a0*/  IADD3 R22, P0, PT, R10, R17, RZ ;  /* 0x000000110a167210 */ /* 0x000fc80007f1e0ff */
[----:B------:R-:W-:-:S04]  /*31b0*/  IADD3.X R25, PT, PT, RZ, RZ, RZ, P0, !PT ;  /* 0x000000ffff197210 */ /* 0x000fc800007fe4ff */
[----:B0-----:R-:W-:Y:S01]  /*31c0*/  SHF.L.U64.HI R13, R22, 0x2, R25 ;  /* 0x00000002160d7819 */ /* 0x001fe20000010219 */
[----:B--2---:R-:W-:Y:S01]  /*31d0*/  FADD R7, R9, -R2 ;  /* 0x8000000209077221 */ /* 0x004fe20000000000 */
[----:B---3--:R-:W-:-:S03]  /*31e0*/  FMUL R6, R12, R21 ;  /* 0x000000150c067220 */ /* 0x008fc60000400000 */
[----:B------:R-:W-:Y:S01]  /*31f0*/  FMUL R12, R7, R14 ;  /* 0x0000000e070c7220 */ /* 0x000fe20000400000 */
[----:B------:R-:W-:Y:S01]  /*3200*/  SHF.L.U32 R21, R22, 0x2, RZ ;  /* 0x0000000216157819 */ /* 0x000fe200000006ff */
[----:B------:R-:W-:-:S03]  /*3210*/  FFMA R7, R3, R6, -R16 ;  /* 0x0000000603077223 */ /* 0x000fc60000000810 */
[C---:B------:R-:W-:Y:S01]  /*3220*/  IADD3 R6, P1, PT, R21.reuse, UR8, RZ ;  /* 0x0000000815067c10 */ /* 0x040fe2000ff3e0ff */
[----:B------:R-:W-:Y:S01]  /*3230*/  FFMA R12, R12, -R15, R7 ;  /* 0x8000000f0c0c7223 */ /* 0x000fe20000000007 */
[----:B------:R-:W-:Y:S02]  /*3240*/  IADD3 R8, P0, PT, R21, UR4, RZ ;  /* 0x0000000415087c10 */ /* 0x000fe4000ff1e0ff */
[C---:B------:R-:W-:Y:S01]  /*3250*/  IADD3.X R7, PT, PT, R13.reuse, UR9, RZ, P1, !PT ;  /* 0x000000090d077c10 */ /* 0x040fe20008ffe4ff */
[----:B----4-:R-:W-:Y:S01]  /*3260*/  FFMA R23, R12, R0, R23 ;  /* 0x000000000c177223 */ /* 0x010fe20000000017 */
[----:B------:R-:W-:-:S04]  /*3270*/  IADD3.X R9, PT, PT, R13, UR5, RZ, P0, !PT ;  /* 0x000000050d097c10 */ /* 0x000fc800087fe4ff */
[----:B------:R0:W-:Y:S04]  /*3280*/  STG.E desc[UR18][R18.64], R23 ;  /* 0x0000001712007986 */ /* 0x0001e8000c101912 */
[----:B------:R-:W2:Y:S04]  /*3290*/  LDG.E R22, desc[UR18][R6.64+0x4] ;  /* 0x0000041206167981 */ /* 0x000ea8000c1e1900 */
[----:B------:R-:W2:Y:S01]  /*32a0*/  LDG.E R27, desc[UR18][R4.64+0x4] ;  /* 0x00000412041b7981 */ /* 0x000ea2000c1e1900 */
[----:B------:R-:W-:-:S03]  /*32b0*/  IADD3 R12, P0, PT, R21, UR10, RZ ;  /* 0x0000000a150c7c10 */ /* 0x000fc6000ff1e0ff */
[----:B------:R-:W3:Y:S01]  /*32c0*/  LDG.E R25, desc[UR18][R8.64+0x4] ;  /* 0x0000041208197981 */ /* 0x000ee2000c1e1900 */
[----:B------:R-:W-:-:S05]  /*32d0*/  IADD3.X R13, PT, PT, R13, UR11, RZ, P0, !PT ;  /* 0x0000000b0d0d7c10 */ /* 0x000fca00087fe4ff */
[----:B------:R-:W4:Y:S01]  /*32e0*/  LDG.E R24, desc[UR18][R12.64+0x4] ;  /* 0x000004120c187981 */ /* 0x000f22000c1e1900 */
[----:B--2---:R-:W-:Y:S01]  /*32f0*/  FMUL R22, R22, R27 ;  /* 0x0000001b16167220 */ /* 0x004fe20000400000 */
[----:B---3--:R-:W-:-:S03]  /*3300*/  FADD R25, R25, -R2 ;  /* 0x8000000219197221 */ /* 0x008fc60000000000 */
[----:B------:R-:W-:Y:S01]  /*3310*/  FFMA R21, R3, R22, -R16 ;  /* 0x0000001603157223 */ /* 0x000fe20000000810 */
[----:B------:R-:W-:-:S04]  /*3320*/  FMUL R22, R25, R14 ;  /* 0x0000000e19167220 */ /* 0x000fc80000400000 */
[----:B------:R-:W-:Y:S02]  /*3330*/  FFMA R21, R22, -R15, R21 ;  /* 0x8000000f16157223 */ /* 0x000fe40000000015 */
[----:B------:R-:W2:Y:S02]  /*3340*/  LDG.E R22, desc[UR18][R12.64+0x8] ;  /* 0x000008120c167981 */ /* 0x000ea4000c1e1900 */
[----:B----4-:R-:W-:-:S05]  /*3350*/  FFMA R21, R21, R0, R24 ;  /* 0x0000000015157223 */ /* 0x010fca0000000018 */
[----:B------:R1:W-:Y:S04]  /*3360*/  STG.E desc[UR18][R12.64+0x4], R21 ;  /* 0x000004150c007986 */ /* 0x0003e8000c101912 */
[----:B0-----:R-:W3:Y:S04]  /*3370*/  LDG.E R18, desc[UR18][R6.64+0x8] ;  /* 0x0000081206127981 */ /* 0x001ee8000c1e1900 */
        /* <DEDUP_REMOVED lines=10> */
[----:B------:R-:W4:Y:S04]  /*3420*/  LDG.E R19, desc[UR18][R8.64+0xc] ;  /* 0x00000c1208137981 */ /* 0x000f28000c1e1900 */
[----:B------:R-:W1:Y:S04]  /*3430*/  LDG.E R6, desc[UR18][R6.64+0xc] ;  /* 0x00000c1206067981 */ /* 0x000e68000c1e1900 */
[----:B------:R-:W1:Y:S01]  /*3440*/  LDG.E R5, desc[UR18][R4.64+0xc] ;  /* 0x00000c1204057981 */ /* 0x000e62000c1e1900 */
[----:B------:R-:W-:Y:S01]  /*3450*/  IADD3 R17, PT, PT, R17, 0x4, RZ ;  /* 0x0000000411117810 */ /* 0x000fe20007ffe0ff */
[----:B----4-:R-:W-:-:S04]  /*3460*/  FADD R19, R19, -R2 ;  /* 0x8000000213137221 */ /* 0x010fc80000000000 */
[----:B------:R-:W-:Y:S01]  /*3470*/  FMUL R18, R19, R14 ;  /* 0x0000000e13127220 */ /* 0x000fe20000400000 */
[----:B-1----:R-:W-:-:S04]  /*3480*/  FMUL R21, R6, R5 ;  /* 0x0000000506157220 */ /* 0x002fc80000400000 */
[----:B------:R-:W-:-:S04]  /*3490*/  FFMA R21, R3, R21, -R16 ;  /* 0x0000001503157223 */ /* 0x000fc80000000810 */
[----:B------:R-:W-:-:S04]  /*34a0*/  FFMA R21, R18, -R15, R21 ;  /* 0x8000000f12157223 */ /* 0x000fc80000000015 */
[----:B--2---:R-:W-:-:S05]  /*34b0*/  FFMA R21, R21, R0, R22 ;  /* 0x0000000015157223 */ /* 0x004fca0000000016 */
[----:B------:R3:W-:Y:S02]  /*34c0*/  STG.E desc[UR18][R12.64+0xc], R21 ;  /* 0x00000c150c007986 */ /* 0x0007e4000c101912 */
.L_x_279:
[----:B------:R-:W-:Y:S05]  /*34d0*/  @!P2 EXIT ;  /* 0x000000000000a94d */ /* 0x000fea0003800000 */
[----:B------:R-:W-:Y:S02]  /*34e0*/  ISETP.NE.AND P0, PT, R20, 0x1, PT ;  /* 0x000000011400780c */ /* 0x000fe40003f05270 */
[----:B------:R-:W-:-:S04]  /*34f0*/  LOP3.LUT R11, R11, 0x1, RZ, 0xc0, !PT ;  /* 0x000000010b0b7812 */ /* 0x000fc800078ec0ff */
[----:B------:R-:W-:-:S07]  /*3500*/  ISETP.NE.U32.AND P2, PT, R11, 0x1, PT ;  /* 0x000000010b00780c */ /* 0x000fce0003f45070 */
[----:B------:R-:W-:Y:S06]  /*3510*/  @!P0 BRA `(.L_x_280) ;  /* 0x0000000000b08947 */ /* 0x000fec0003800000 */
[----:B------:R-:W1:Y:S01]  /*3520*/  LDC.64 R8, c[0x0][0x380] ;  /* 0x0000e000ff087b82 */ /* 0x000e620000000a00 */
[----:B------:R-:W-:Y:S01]  /*3530*/  IADD3 R11, PT, PT, R10, R17, RZ ;  /* 0x000000110a0b7210 */ /* 0x000fe20007ffe0ff */
[----:B------:R-:W2:Y:S01]  /*3540*/  LDCU.128 UR8, c[0x0][0x390] ;  /* 0x00007200ff0877ac */ /* 0x000ea20008000c00 */
[----:B------:R-:W4:Y:S05]  /*3550*/  LDCU.64 UR4, c[0x0][0x380] ;  /* 0x00007000ff0477ac */ /* 0x000f2a0008000a00 */
[----:B0--3--:R-:W0:Y:S08]  /*3560*/  LDC.64 R12, c[0x0][0x390] ;  /* 0x0000e400ff0c7b82 */ /* 0x009e300000000a00 */
[----:B------:R-:W3:Y:S08]  /*3570*/  LDC.64 R4, c[0x0][0x388] ;  /* 0x0000e200ff047b82 */ /* 0x000ef00000000a00 */
[----:B------:R-:W5:Y:S01]  /*3580*/  LDC.64 R6, c[0x0][0x398] ;  /* 0x0000e600ff067b82 */ /* 0x000f620000000a00 */
[----:B-1----:R-:W-:-:S06]  /*3590*/  IMAD.WIDE.U32 R8, R11, 0x4, R8 ;  /* 0x000000040b087825 */ /* 0x002fcc00078e0008 */
[----:B------:R2:W4:Y:S01]  /*35a0*/  LDG.E R9, desc[UR18][R8.64] ;  /* 0x0000001208097981 */ /* 0x000522000c1e1900 */
[----:B0-----:R-:W-:-:S06]  /*35b0*/  IMAD.WIDE.U32 R12, R11, 0x4, R12 ;  /* 0x000000040b0c7825 */ /* 0x001fcc00078e000c */
[----:B------:R-:W4:Y:S01]  /*35c0*/  LDG.E R12, desc[UR18][R12.64] ;  /* 0x000000120c0c7981 */ /* 0x000f22000c1e1900 */
[----:B---3--:R-:W-:-:S05]  /*35d0*/  IMAD.WIDE.U32 R4, R17, 0x4, R4 ;  /* 0x0000000411047825 */ /* 0x008fca00078e0004 */
[----:B------:R-:W3:Y:S01]  /*35e0*/  LDG.E R19, desc[UR18][R4.64] ;  /* 0x0000001204137981 */ /* 0x000ee2000c1e1900 */
[----:B-----5:R-:W-:-:S05]  /*35f0*/  IMAD.WIDE.U32 R6, R11, 0x4, R6 ;  /* 0x000000040b067825 */ /* 0x020fca00078e0006 */
[----:B------:R-:W5:Y:S01]  /*3600*/  LDG.E R22, desc[UR18][R6.64] ;  /* 0x0000001206167981 */ /* 0x000f62000c1e1900 */
[----:B------:R-:W-:-:S04]  /*3610*/  IADD3 R21, P0, PT, R10, R17, RZ ;  /* 0x000000110a157210 */ /* 0x000fc80007f1e0ff */
[----:B------:R-:W-:Y:S02]  /*3620*/  IADD3.X R24, PT, PT, RZ, RZ, RZ, P0, !PT ;  /* 0x000000ffff187210 */ /* 0x000fe400007fe4ff */
[C---:B------:R-:W-:Y:S02]  /*3630*/  SHF.L.U32 R18, R21.reuse, 0x2, RZ ;  /* 0x0000000215127819 */ /* 0x040fe400000006ff */
[----:B------:R-:W-:Y:S02]  /*3640*/  SHF.L.U64.HI R24, R21, 0x2, R24 ;  /* 0x0000000215187819 */ /* 0x000fe40000010218 */
[----:B--2---:R-:W-:Y:S01]  /*3650*/  IADD3 R8, P1, PT, R18, UR8, RZ ;  /* 0x0000000812087c10 */ /* 0x004fe2000ff3e0ff */
[----:B----4-:R-:W-:-:S04]  /*3660*/  FADD R11, R9, -R2 ;  /* 0x80000002090b7221 */ /* 0x010fc80000000000 */
[----:B------:R-:W-:Y:S01]  /*3670*/  FMUL R20, R11, R14 ;  /* 0x0000000e0b147220 */ /* 0x000fe20000400000 */
[----:B---3--:R-:W-:-:S04]  /*3680*/  FMUL R19, R12, R19 ;  /* 0x000000130c137220 */ /* 0x008fc80000400000 */
[----:B------:R-:W-:Y:S01]  /*3690*/  FFMA R19, R3, R19, -R16 ;  /* 0x0000001303137223 */ /* 0x000fe20000000810 */
[----:B------:R-:W-:-:S03]  /*36a0*/  IADD3 R12, P0, PT, R18, UR4, RZ ;  /* 0x00000004120c7c10 */ /* 0x000fc6000ff1e0ff */
[----:B------:R-:W-:Y:S01]  /*36b0*/  FFMA R19, R20, -R15, R19 ;  /* 0x8000000f14137223 */ /* 0x000fe20000000013 */
[C---:B------:R-:W-:Y:S02]  /*36c0*/  IADD3.X R9, PT, PT, R24.reuse, UR9, RZ, P1, !PT ;  /* 0x0000000918097c10 */ /* 0x040fe40008ffe4ff */
[----:B------:R-:W-:Y:S01]  /*36d0*/  IADD3.X R13, PT, PT, R24, UR5, RZ, P0, !PT ;  /* 0x00000005180d7c10 */ /* 0x000fe200087fe4ff */
[----:B-----5:R-:W-:-:S05]  /*36e0*/  FFMA R11, R19, R0, R22 ;  /* 0x00000000130b7223 */ /* 0x020fca0000000016 */
[----:B------:R1:W-:Y:S04]  /*36f0*/  STG.E desc[UR18][R6.64], R11 ;  /* 0x0000000b06007986 */ /* 0x0003e8000c101912 */
[----:B------:R-:W2:Y:S04]  /*3700*/  LDG.E R5, desc[UR18][R4.64+0x4] ;  /* 0x0000041204057981 */ /* 0x000ea8000c1e1900 */
[----:B------:R-:W2:Y:S01]  /*3710*/  LDG.E R8, desc[UR18][R8.64+0x4] ;  /* 0x0000041208087981 */ /* 0x000ea2000c1e1900 */
[----:B------:R-:W-:-:S03]  /*3720*/  IADD3 R18, P0, PT, R18, UR10, RZ ;  /* 0x0000000a12127c10 */ /* 0x000fc6000ff1e0ff */
[----:B------:R-:W3:Y:S01]  /*3730*/  LDG.E R13, desc[UR18][R12.64+0x4] ;  /* 0x000004120c0d7981 */ /* 0x000ee2000c1e1900 */
[----:B------:R-:W-:-:S05]  /*3740*/  IADD3.X R19, PT, PT, R24, UR11, RZ, P0, !PT ;  /* 0x0000000b18137c10 */ /* 0x000fca00087fe4ff */
[----:B------:R-:W4:Y:S01]  /*3750*/  LDG.E R22, desc[UR18][R18.64+0x4] ;  /* 0x0000041212167981 */ /* 0x000f22000c1e1900 */
[----:B------:R-:W-:Y:S01]  /*3760*/  IADD3 R17, PT, PT, R17, 0x2, RZ ;  /* 0x0000000211117810 */ /* 0x000fe20007ffe0ff */
[----:B--2---:R-:W-:Y:S01]  /*3770*/  FMUL R20, R8, R5 ;  /* 0x0000000508147220 */ /* 0x004fe20000400000 */
[----:B---3--:R-:W-:-:S03]  /*3780*/  FADD R21, R13, -R2 ;  /* 0x800000020d157221 */ /* 0x008fc60000000000 */
[----:B------:R-:W-:Y:S01]  /*3790*/  FFMA R23, R3, R20, -R16 ;  /* 0x0000001403177223 */ /* 0x000fe20000000810 */
[----:B------:R-:W-:-:S04]  /*37a0*/  FMUL R20, R21, R14 ;  /* 0x0000000e15147220 */ /* 0x000fc80000400000 */
[----:B------:R-:W-:-:S04]  /*37b0*/  FFMA R23, R20, -R15, R23 ;  /* 0x8000000f14177223 */ /* 0x000fc80000000017 */
[----:B----4-:R-:W-:-:S05]  /*37c0*/  FFMA R23, R23, R0, R22 ;  /* 0x0000000017177223 */ /* 0x010fca0000000016 */
[----:B------:R1:W-:Y:S02]  /*37d0*/  STG.E desc[UR18][R18.64+0x4], R23 ;  /* 0x0000041712007986 */ /* 0x0003e4000c101912 */
.L_x_280:
[----:B------:R-:W-:Y:S05]  /*37e0*/  @P2 EXIT ;  /* 0x000000000000294d */ /* 0x000fea0003800000 */
[----:B------:R-:W2:Y:S01]  /*37f0*/  LDC.64 R8, c[0x0][0x380] ;  /* 0x0000e000ff087b82 */ /* 0x000ea20000000a00 */
[----:B-1----:R-:W-:-:S07]  /*3800*/  IADD3 R19, PT, PT, R10, R17, RZ ;  /* 0x000000110a137210 */ /* 0x002fce0007ffe0ff */
[----:B0--3--:R-:W0:Y:S08]  /*3810*/  LDC.64 R12, c[0x0][0x388] ;  /* 0x0000e200ff0c7b82 */ /* 0x009e300000000a00 */
[----:B------:R-:W1:Y:S08]  /*3820*/  LDC.64 R6, c[0x0][0x390] ;  /* 0x0000e400ff067b82 */ /* 0x000e700000000a00 */
[----:B------:R-:W3:Y:S01]  /*3830*/  LDC.64 R4, c[0x0][0x398] ;  /* 0x0000e600ff047b82 */ /* 0x000ee20000000a00 */
[----:B--2---:R-:W-:-:S06]  /*3840*/  IMAD.WIDE.U32 R8, R19, 0x4, R8 ;  /* 0x0000000413087825 */ /* 0x004fcc00078e0008 */
[----:B------:R-:W2:Y:S01]  /*3850*/  LDG.E R9, desc[UR18][R8.64] ;  /* 0x0000001208097981 */ /* 0x000ea2000c1e1900 */
[----:B0-----:R-:W-:-:S06]  /*3860*/  IMAD.WIDE.U32 R10, R17, 0x4, R12 ;  /* 0x00000004110a7825 */ /* 0x001fcc00078e000c */
[----:B------:R-:W4:Y:S01]  /*3870*/  LDG.E R11, desc[UR18][R10.64] ;  /* 0x000000120a0b7981 */ /* 0x000f22000c1e1900 */
[----:B-1----:R-:W-:-:S06]  /*3880*/  IMAD.WIDE.U32 R6, R19, 0x4, R6 ;  /* 0x0000000413067825 */ /* 0x002fcc00078e0006 */
[----:B------:R-:W4:Y:S01]  /*3890*/  LDG.E R6, desc[UR18][R6.64] ;  /* 0x0000001206067981 */ /* 0x000f22000c1e1900 */
[----:B---3--:R-:W-:-:S05]  /*38a0*/  IMAD.WIDE.U32 R4, R19, 0x4, R4 ;  /* 0x0000000413047825 */ /* 0x008fca00078e0004 */
[----:B------:R-:W3:Y:S01]  /*38b0*/  LDG.E R12, desc[UR18][R4.64] ;  /* 0x00000012040c7981 */ /* 0x000ee2000c1e1900 */
[----:B--2---:R-:W-:-:S04]  /*38c0*/  FADD R13, R9, -R2 ;  /* 0x80000002090d7221 */ /* 0x004fc80000000000 */
[----:B------:R-:W-:Y:S01]  /*38d0*/  FMUL R14, R13, R14 ;  /* 0x0000000e0d0e7220 */ /* 0x000fe20000400000 */
[----:B----4-:R-:W-:-:S04]  /*38e0*/  FMUL R2, R6, R11 ;  /* 0x0000000b06027220 */ /* 0x010fc80000400000 */
[----:B------:R-:W-:-:S04]  /*38f0*/  FFMA R3, R3, R2, -R16 ;  /* 0x0000000203037223 */ /* 0x000fc80000000810 */
[----:B------:R-:W-:-:S04]  /*3900*/  FFMA R3, R14, -R15, R3 ;  /* 0x8000000f0e037223 */ /* 0x000fc80000000003 */
[----:B---3--:R-:W-:-:S05]  /*3910*/  FFMA R3, R3, R0, R12 ;  /* 0x0000000003037223 */ /* 0x008fca000000000c */
[----:B------:R-:W-:Y:S01]  /*3920*/  STG.E desc[UR18][R4.64], R3 ;  /* 0x0000000304007986 */ /* 0x000fe2000c101912 */
[----:B------:R-:W-:Y:S05]  /*3930*/  EXIT ;  /* 0x000000000000794d */ /* 0x000fea0003800000 */
        .weak           $__internal_10_$__cuda_sm20_rcp_rn_f32_slowpath
        .type           $__internal_10_$__cuda_sm20_rcp_rn_f32_slowpath,@function
        .size           $__internal_10_$__cuda_sm20_rcp_rn_f32_slowpath,($__internal_11_$__cuda_sm20_sqrt_rn_f32_slowpath - $__internal_10_$__cuda_sm20_rcp_rn_f32_slowpath)
$__internal_10_$__cuda_sm20_rcp_rn_f32_slowpath:
[----:B------:R-:W-:-:S04]  /*3940*/  SHF.L.U32 R5, R0, 0x1, RZ ;  /* 0x0000000100057819 */ /* 0x000fc800000006ff */
[----:B------:R-:W-:-:S04]  /*3950*/  SHF.R.U32.HI R10, RZ, 0x18, R5 ;  /* 0x00000018ff0a7819 */ /* 0x000fc80000011605 */
[----:B------:R-:W-:-:S13]  /*3960*/  ISETP.NE.U32.AND P0, PT, R10, RZ, PT ;  /* 0x000000ff0a00720c */ /* 0x000fda0003f05070 */
[----:B------:R-:W-:Y:S05]  /*3970*/  @P0 BRA `(.L_x_281) ;  /* 0x00000000002c0947 */ /* 0x000fea0003800000 */
[----:B------:R-:W-:-:S04]  /*3980*/  SHF.L.U32 R5, R0, 0x1, RZ ;  /* 0x0000000100057819 */ /* 0x000fc800000006ff */
[----:B------:R-:W-:-:S13]  /*3990*/  ISETP.NE.AND P0, PT, R5, RZ, PT ;  /* 0x000000ff0500720c */ /* 0x000fda0003f05270 */
[----:B------:R2:W3:Y:S01]  /*39a0*/  @!P0 MUFU.RCP R5, R0 ;  /* 0x0000000000058308 */ /* 0x0004e20000001000 */
[----:B------:R-:W-:Y:S05]  /*39b0*/  @!P0 BRA `(.L_x_282) ;  /* 0x0000000000a48947 */ /* 0x000fea0003800000 */
[----:B------:R-:W-:-:S04]  /*39c0*/  FFMA R6, R0, 1.84467440737095516160e+19, RZ ;  /* 0x5f80000000067823 */ /* 0x000fc800000000ff */
[----:B---3--:R-:W2:Y:S02]  /*39d0*/  MUFU.RCP R5, R6 ;  /* 0x0000000600057308 */ /* 0x008ea40000001000 */
[----:B--2---:R-:W-:-:S04]  /*39e0*/  FFMA R0, R6, R5, -1 ;  /* 0xbf80000006007423 */ /* 0x004fc80000000005 */
[----:B------:R-:W-:-:S04]  /*39f0*/  FADD.FTZ R0, -R0, -RZ ;  /* 0x800000ff00007221 */ /* 0x000fc80000010100 */
[----:B------:R-:W-:-:S04]  /*3a00*/  FFMA R0, R5, R0, R5 ;  /* 0x0000000005007223 */ /* 0x000fc80000000005 */
[----:B------:R-:W-:Y:S01]  /*3a10*/  FFMA R5, R0, 1.84467440737095516160e+19, RZ ;  /* 0x5f80000000057823 */ /* 0x000fe200000000ff */
[----:B------:R-:W-:Y:S06]  /*3a20*/  BRA `(.L_x_282) ;  /* 0x0000000000887947 */ /* 0x000fec0003800000 */
.L_x_281:
        /* <DEDUP_REMOVED lines=33> */
.L_x_283:
[----:B------:R0:W1:Y:S02]  /*3c40*/  MUFU.RCP R5, R0 ;  /* 0x0000000000057308 */ /* 0x0000640000001000 */
.L_x_282:
[----:B-1-3--:R-:W-:Y:S02]  /*3c50*/  MOV R14, R5 ;  /* 0x00000005000e7202 */ /* 0x00afe40000000f00 */
[----:B------:R-:W-:-:S04]  /*3c60*/  MOV R5, 0x0 ;  /* 0x0000000000057802 */ /* 0x000fc80000000f00 */
[----:B0-2---:R-:W-:Y:S05]  /*3c70*/  RET.REL.NODEC R4 `(_Z13layernorm_bwdPfS_S_S_S_S_iif) ;  /* 0xffffffc004e07950 */ /* 0x005fea0003c3ffff */
        .weak           $__internal_11_$__cuda_sm20_sqrt_rn_f32_slowpath
        .type           $__internal_11_$__cuda_sm20_sqrt_rn_f32_slowpath,@function
        .size           $__internal_11_$__cuda_sm20_sqrt_rn_f32_slowpath,($__internal_12_$__cuda_sm3x_div_rn_noftz_f32_slowpath - $__internal_11_$__cuda_sm20_sqrt_rn_f32_slowpath)
$__internal_11_$__cuda_sm20_sqrt_rn_f32_slowpath:
[----:B------:R-:W-:-:S13]  /*3c80*/  LOP3.LUT P0, RZ, R5, 0x7fffffff, RZ, 0xc0, !PT ;  /* 0x7fffffff05ff7812 */ /* 0x000fda000780c0ff */
[----:B------:R-:W-:Y:S01]  /*3c90*/  @!P0 MOV R4, R5 ;  /* 0x0000000500048202 */ /* 0x000fe20000000f00 */
[----:B------:R-:W-:Y:S06]  /*3ca0*/  @!P0 BRA `(.L_x_284) ;  /* 0x0000000000488947 */ /* 0x000fec0003800000 */
[----:B------:R-:W-:Y:S02]  /*3cb0*/  FSETP.GEU.FTZ.AND P0, PT, R5, RZ, PT ;  /* 0x000000ff0500720b */ /* 0x000fe40003f1e000 */
[----:B------:R-:W-:-:S11]  /*3cc0*/  MOV R0, R5 ;  /* 0x0000000500007202 */ /* 0x000fd60000000f00 */
[----:B------:R-:W-:Y:S01]  /*3cd0*/  @!P0 MOV R4, 0x7fffffff ;  /* 0x7fffffff00048802 */ /* 0x000fe20000000f00 */
[----:B------:R-:W-:Y:S06]  /*3ce0*/  @!P0 BRA `(.L_x_284) ;  /* 0x0000000000388947 */ /* 0x000fec0003800000 */
[----:B------:R-:W-:-:S13]  /*3cf0*/  FSETP.GTU.FTZ.AND P0, PT, |R0|, +INF , PT ;  /* 0x7f8000000000780b */ /* 0x000fda0003f1c200 */
[----:B------:R-:W-:Y:S01]  /*3d00*/  @P0 FADD.FTZ R4, R0, 1 ;  /* 0x3f80000000040421 */ /* 0x000fe20000010000 */
[----:B------:R-:W-:Y:S06]  /*3d10*/  @P0 BRA `(.L_x_284) ;  /* 0x00000000002c0947 */ /* 0x000fec0003800000 */
[----:B------:R-:W-:-:S13]  /*3d20*/  FSETP.NEU.FTZ.AND P0, PT, |R0|, +INF , PT ;  /* 0x7f8000000000780b */ /* 0x000fda0003f1d200 */
[----:B------:R-:W-:Y:S01]  /*3d30*/  @!P0 MOV R4, R0 ;  /* 0x0000000000048202 */ /* 0x000fe20000000f00 */
        /* <DEDUP_REMOVED lines=9> */
.L_x_284:
[----:B------:R-:W-:Y:S01]  /*3dd0*/  HFMA2 R5, -RZ, RZ, 0, 0 ;  /* 0x00000000ff057431 */ /* 0x000fe200000001ff */
[----:B------:R-:W-:Y:S02]  /*3de0*/  MOV R0, R4 ;  /* 0x0000000400007202 */ /* 0x000fe40000000f00 */
[----:B------:R-:W-:-:S04]  /*3df0*/  MOV R4, R6 ;  /* 0x0000000600047202 */ /* 0x000fc80000000f00 */
[----:B------:R-:W-:Y:S05]  /*3e00*/  RET.REL.NODEC R4 `(_Z13layernorm_bwdPfS_S_S_S_S_iif) ;  /* 0xffffffc0047c7950 */ /* 0x000fea0003c3ffff */
        .weak           $__internal_12_$__cuda_sm3x_div_rn_noftz_f32_slowpath
        .type           $__internal_12_$__cuda_sm3x_div_rn_noftz_f32_slowpath,@function
        .size           $__internal_12_$__cuda_sm3x_div_rn_noftz_f32_slowpath,(.L_x_551 - $__internal_12_$__cuda_sm3x_div_rn_noftz_f32_slowpath)
$__internal_12_$__cuda_sm3x_div_rn_noftz_f32_slowpath:
[----:B------:R-:W-:Y:S02]  /*3e10*/  SHF.R.U32.HI R6, RZ, 0x17, R3 ;  /* 0x00000017ff067819 */ /* 0x000fe40000011603 */
        /* <DEDUP_REMOVED lines=33> */
.L_x_285:
[----:B------:R-:W-:-:S04]  /*4030*/  LEA R8, R6, 0xc0800000, 0x17 ;  /* 0xc080000006087811 */ /* 0x000fc800078eb8ff */
        /* <DEDUP_REMOVED lines=28> */
[C---:B------:R-:W-:Y:S01]  /*4200*/  IADD3 R8, PT, PT, R11.reuse, 0x20, RZ ;  /* 0x000000200b087810 */ /* 0x040fe20007ffe0ff */
[CCC-:B------:R-:W-:Y:S01]  /*4210*/  FFMA.RM R6, R18.reuse, R12.reuse, R9.reuse ;  /* 0x0000000c12067223 */ /* 0x1c0fe20000004009 */
[----:B------:R-:W-:Y:S02]  /*4220*/  ISETP.NE.AND P2, PT, R11, RZ, PT ;  /* 0x000000ff0b00720c */ /* 0x000fe40003f45270 */
[----:B------:R-:W-:Y:S01]  /*4230*/  LOP3.LUT R7, R5, 0x7fffff, RZ, 0xc0, !PT ;  /* 0x007fffff05077812 */ /* 0x000fe200078ec0ff */
[----:B------:R-:W-:Y:S01]  /*4240*/  FFMA.RP R5, R18, R12, R9 ;  /* 0x0000000c12057223 */ /* 0x000fe20000008009 */
[----:B------:R-:W-:Y:S02]  /*4250*/  ISETP.NE.AND P1, PT, R11, RZ, PT ;  /* 0x000000ff0b00720c */ /* 0x000fe40003f25270 */
[----:B------:R-:W-:Y:S02]  /*4260*/  LOP3.LUT R7, R7, 0x800000, RZ, 0xfc, !PT ;  /* 0x0080000007077812 */ /* 0x000fe400078efcff */
[----:B------:R-:W-:-:S02]  /*4270*/  IADD3 R9, PT, PT, -R11, RZ, RZ ;  /* 0x000000ff0b097210 */ /* 0x000fc40007ffe1ff */
[----:B------:R-:W-:Y:S02]  /*4280*/  SHF.L.U32 R8, R7, R8, RZ ;  /* 0x0000000807087219 */ /* 0x000fe400000006ff */
[----:B------:R-:W-:Y:S02]  /*4290*/  FSETP.NEU.FTZ.AND P0, PT, R5, R6, PT ;  /* 0x000000060500720b */ /* 0x000fe40003f1d000 */
[----:B------:R-:W-:Y:S02]  /*42a0*/  SEL R6, R9, RZ, P2 ;  /* 0x000000ff09067207 */ /* 0x000fe40001000000 */
[----:B------:R-:W-:Y:S02]  /*42b0*/  ISETP.NE.AND P1, PT, R8, RZ, P1 ;  /* 0x000000ff0800720c */ /* 0x000fe40000f25270 */
[----:B------:R-:W-:Y:S02]  /*42c0*/  SHF.R.U32.HI R6, RZ, R6, R7 ;  /* 0x00000006ff067219 */ /* 0x000fe40000011607 */
[----:B------:R-:W-:-:S02]  /*42d0*/  PLOP3.LUT P0, PT, P0, P1, PT, 0xf8, 0x8f ;  /* 0x00000000008f781c */ /* 0x000fc40000703f70 */
[----:B------:R-:W-:Y:S02]  /*42e0*/  SHF.R.U32.HI R8, RZ, 0x1, R6 ;  /* 0x00000001ff087819 */ /* 0x000fe40000011606 */
[----:B------:R-:W-:-:S04]  /*42f0*/  SEL R5, RZ, 0x1, !P0 ;  /* 0x00000001ff057807 */ /* 0x000fc80004000000 */
[----:B------:R-:W-:-:S04]  /*4300*/  LOP3.LUT R5, R5, 0x1, R8, 0xf8, !PT ;  /* 0x0000000105057812 */ /* 0x000fc800078ef808 */
[----:B------:R-:W-:-:S04]  /*4310*/  LOP3.LUT R5, R5, R6, RZ, 0xc0, !PT ;  /* 0x0000000605057212 */ /* 0x000fc800078ec0ff */
[----:B------:R-:W-:-:S04]  /*4320*/  IADD3 R5, PT, PT, R8, R5, RZ ;  /* 0x0000000508057210 */ /* 0x000fc80007ffe0ff */
[----:B------:R-:W-:Y:S01]  /*4330*/  LOP3.LUT R0, R5, R0, RZ, 0xfc, !PT ;  /* 0x0000000005007212 */ /* 0x000fe200078efcff */
[----:B------:R-:W-:Y:S06]  /*4340*/  BRA `(.L_x_292) ;  /* 0x0000000000347947 */ /* 0x000fec0003800000 */
.L_x_291:
[----:B------:R-:W-:-:S04]  /*4350*/  LOP3.LUT R0, R0, 0x80000000, RZ, 0xc0, !PT ;  /* 0x8000000000007812 */ /* 0x000fc800078ec0ff */
[----:B------:R-:W-:Y:S01]  /*4360*/  LOP3.LUT R0, R0, 0x7f800000, RZ, 0xfc, !PT ;  /* 0x7f80000000007812 */ /* 0x000fe200078efcff */
[----:B------:R-:W-:Y:S06]  /*4370*/  BRA `(.L_x_292) ;  /* 0x0000000000287947 */ /* 0x000fec0003800000 */
.L_x_290:
[----:B------:R-:W-:Y:S01]  /*4380*/  LEA R0, R5, R0, 0x17 ;  /* 0x0000000005007211 */ /* 0x000fe200078eb8ff */
[----:B------:R-:W-:Y:S06]  /*4390*/  BRA `(.L_x_292) ;  /* 0x0000000000207947 */ /* 0x000fec0003800000 */
.L_x_289:
[----:B------:R-:W-:-:S04]  /*43a0*/  LOP3.LUT R0, R7, 0x80000000, R0, 0x48, !PT ;  /* 0x8000000007007812 */ /* 0x000fc800078e4800 */
[----:B------:R-:W-:Y:S01]  /*43b0*/  LOP3.LUT R0, R0, 0x7f800000, RZ, 0xfc, !PT ;  /* 0x7f80000000007812 */ /* 0x000fe200078efcff */
[----:B------:R-:W-:Y:S06]  /*43c0*/  BRA `(.L_x_292) ;  /* 0x0000000000147947 */ /* 0x000fec0003800000 */
.L_x_288:
[----:B------:R-:W-:Y:S01]  /*43d0*/  LOP3.LUT R0, R7, 0x80000000, R0, 0x48, !PT ;  /* 0x8000000007007812 */ /* 0x000fe200078e4800 */
[----:B------:R-:W-:Y:S06]  /*43e0*/  BRA `(.L_x_292) ;  /* 0x00000000000c7947 */ /* 0x000fec0003800000 */
.L_x_287:
[----:B------:R-:W0:Y:S01]  /*43f0*/  MUFU.RSQ R0, -QNAN ;  /* 0xffc0000000007908 */ /* 0x000e220000001400 */
[----:B------:R-:W-:Y:S05]  /*4400*/  BRA `(.L_x_292) ;  /* 0x0000000000047947 */ /* 0x000fea0003800000 */
.L_x_286:
[----:B------:R-:W-:-:S07]  /*4410*/  FADD.FTZ R0, R0, R3 ;  /* 0x0000000300007221 */ /* 0x000fce0000010000 */
.L_x_292:
[----:B------:R-:W-:-:S04]  /*4420*/  HFMA2 R5, -RZ, RZ, 0, 0 ;  /* 0x00000000ff057431 */ /* 0x000fc800000001ff */
[----:B0-----:R-:W-:Y:S05]  /*4430*/  RET.REL.NODEC R4 `(_Z13layernorm_bwdPfS_S_S_S_S_iif) ;  /* 0xffffffb804f07950 */ /* 0x001fea0003c3ffff */
.L_x_293:
        /* <DEDUP_REMOVED lines=12> */
.L_x_551:


//--------------------- .text._Z13layernorm_fwdPfS_S_S_iif --------------------------
	.section	.text._Z13layernorm_fwdPfS_S_S_iif,"ax",@progbits
	.align	128
        .global         _Z13layernorm_fwdPfS_S_S_iif
        .type           _Z13layernorm_fwdPfS_S_S_iif,@function
        .size           _Z13layernorm_fwdPfS_S_S_iif,(.L_x_554 - _Z13layernorm_fwdPfS_S_S_iif)
        .other          _Z13layernorm_fwdPfS_S_S_iif,@"STO_CUDA_ENTRY STV_DEFAULT"
_Z13layernorm_fwdPfS_S_S_iif:
.text._Z13layernorm_fwdPfS_S_S_iif:
        /* <DEDUP_REMOVED lines=26> */
[----:B------:R-:W-:-:S09]  /*01a0*/  IMAD.U32 R3, RZ, RZ, UR4 ;  /* 0x00000004ff037e24 */ /* 0x000fd2000f8e00ff */
.L_x_296:
        /* <DEDUP_REMOVED lines=37> */
.L_x_295:
        /* <DEDUP_REMOVED lines=30> */
.L_x_297:
[----:B------:R-:W-:Y:S05]  /*05e0*/  BRA.U !UP2, `(.L_x_294) ;  /* 0x000000010a8c7547 */ /* 0x000fea000b800000 */
[----:B------:R-:W-:Y:S02]  /*05f0*/  UISETP.GE.U32.AND UP1, UPT, UR5, 0x4, UPT ;  /* 0x000000040500788c */ /* 0x000fe4000bf26070 */
[----:B------:R-:W-:-:S04]  /*0600*/  ULOP3.LUT UR4, UR11, 0x3, URZ, 0xc0, !UPT ;  /* 0x000000030b047892 */ /* 0x000fc8000f8ec0ff */
[----:B------:R-:W-:-:S03]  /*0610*/  UISETP.NE.AND UP2, UPT, UR4, URZ, UPT ;  /* 0x000000ff0400728c */ /* 0x000fc6000bf45270 */
[----:B------:R-:W-:Y:S08]  /*0620*/  BRA.U !UP1, `(.L_x_298) ;  /* 0x0000000109447547 */ /* 0x000ff0000b800000 */
[----:B------:R-:W0:Y:S01]  /*0630*/  LDC.64 R2, c[0x0][0x380] ;  /* 0x0000e000ff027b82 */ /* 0x000e220000000a00 */
[C---:B------:R-:W-:Y:S02]  /*0640*/  IADD3 R7, P0, PT, R0.reuse, UR6, RZ ;  /* 0x0000000600077c10 */ /* 0x040fe4000ff1e0ff */
[----:B------:R-:W-:-:S03]  /*0650*/  IADD3 R5, PT, PT, R0, UR6, RZ ;  /* 0x0000000600057c10 */ /* 0x000fc6000fffe0ff */
[----:B------:R-:W-:Y:S02]  /*0660*/  IMAD.X R8, RZ, RZ, RZ, P0 ;  /* 0x000000ffff087224 */ /* 0x000fe400000e06ff */
        /* <DEDUP_REMOVED lines=13> */
.L_x_298:
[----:B------:R-:W-:Y:S05]  /*0740*/  BRA.U !UP2, `(.L_x_294) ;  /* 0x000000010a347547 */ /* 0x000fea000b800000 */
[----:B------:R-:W0:Y:S01]  /*0750*/  LDC.64 R2, c[0x0][0x380] ;  /* 0x0000e000ff027b82 */ /* 0x000e220000000a00 */
[----:B------:R-:W-:Y:S01]  /*0760*/  IADD3 R5, PT, PT, R0, UR6, RZ ;  /* 0x0000000600057c10 */ /* 0x000fe2000fffe0ff */
[----:B------:R-:W-:-:S04]  /*0770*/  UIADD3 UR4, UPT, UPT, -UR4, URZ, URZ ;  /* 0x000000ff04047290 */ /* 0x000fc8000fffe1ff */
[----:B0-----:R-:W-:-:S05]  /*0780*/  IMAD.WIDE.U32 R2, R5, 0x4, R2 ;  /* 0x0000000405027825 */ /* 0x001fca00078e0002 */
[----:B------:R-:W-:-:S07]  /*0790*/  MOV R5, R3 ;  /* 0x0000000300057202 */ /* 0x000fce0000000f00 */
.L_x_299:
        /* <DEDUP_REMOVED lines=8> */
.L_x_294:
        /* <DEDUP_REMOVED lines=9> */
[----:B------:R-:W-:Y:S01]  /*08b0*/  IMAD.MOV.U32 R0, RZ, RZ, R4 ;  /* 0x000000ffff007224 */ /* 0x000fe200078e0004 */
[----:B------:R-:W-:-:S07]  /*08c0*/  MOV R4, 0x8e0 ;  /* 0x000008e000047802 */ /* 0x000fce0000000f00 */
[----:B------:R-:W-:Y:S05]  /*08d0*/  CALL.REL.NOINC `($__internal_15_$__cuda_sm3x_div_rn_noftz_f32_slowpath) ;  /* 0x0000001c00607944 */ /* 0x000fea0003c00000 */
[----:B------:R-:W-:-:S07]  /*08e0*/  MOV R2, R0 ;  /* 0x0000000000027202 */ /* 0x000fce0000000f00 */
.L_x_300:
        /* <DEDUP_REMOVED lines=13> */
[----:B------:R-:W-:Y:S01]  /*09c0*/  IMAD.U32 R0, RZ, RZ, UR10 ;  /* 0x0000000aff007e24 */ /* 0x000fe2000f8e00ff */
[----:B0-----:R-:W-:-:S04]  /*09d0*/  UIMAD.WIDE.U32 UR4, UR7, 0x4, UR4 ;  /* 0x00000004070478a5 */ /* 0x001fc8000f8e0004 */
[----:B------:R-:W-:-:S04]  /*09e0*/  UIADD3 UR11, UP1, UPT, UR4, 0x20, URZ ;  /* 0x00000020040b7890 */ /* 0x000fc8000ff3e0ff */
[----:B------:R-:W-:Y:S02]  /*09f0*/  UIADD3.X UR4, UPT, UPT, URZ, UR5, URZ, UP1, !UPT ;  /* 0x00000005ff047290 */ /* 0x000fe40008ffe4ff */
[----:B------:R-:W-:Y:S01]  /*0a00*/  MOV R4, UR11 ;  /* 0x0000000b00047c02 */ /* 0x000fe20008000f00 */
[----:B------:R-:W-:-:S03]  /*0a10*/  UIADD3 UR5, UPT, UPT, -UR10, URZ, URZ ;  /* 0x000000ff0a057290 */ /* 0x000fc6000fffe1ff */
[----:B------:R-:W-:-:S09]  /*0a20*/  MOV R5, UR4 ;  /* 0x0000000400057c02 */ /* 0x000fd20008000f00 */
.L_x_303:
        /* <DEDUP_REMOVED lines=53> */
.L_x_302:
        /* <DEDUP_REMOVED lines=21> */
[----:B------:R-:W-:-:S02]  /*0ed0*/  VIADD R0, R0, 0x8 ;  /* 0x0000000800007836 */ /* 0x000fc40000000000 */
        /* <DEDUP_REMOVED lines=16> */
.L_x_304:
        /* <DEDUP_REMOVED lines=26> */
.L_x_305:
[----:B------:R-:W-:Y:S05]  /*1180*/  BRA.U !UP1, `(.L_x_301) ;  /* 0x0000000109387547 */ /* 0x000fea000b800000 */
[----:B------:R-:W0:Y:S01]  /*1190*/  LDC.64 R4, c[0x0][0x380] ;  /* 0x0000e000ff047b82 */ /* 0x000e220000000a00 */
[----:B------:R-:W-:Y:S01]  /*11a0*/  IADD3 R7, PT, PT, R0, UR7, RZ ;  /* 0x0000000700077c10 */ /* 0x000fe2000fffe0ff */
[----:B------:R-:W-:-:S04]  /*11b0*/  UIADD3 UR4, UPT, UPT, -UR4, URZ, URZ ;  /* 0x000000ff04047290 */ /* 0x000fc8000fffe1ff */
[----:B0-----:R-:W-:-:S05]  /*11c0*/  IMAD.WIDE.U32 R4, R7, 0x4, R4 ;  /* 0x0000000407047825 */ /* 0x001fca00078e0004 */
[----:B------:R-:W-:-:S07]  /*11d0*/  MOV R9, R5 ;  /* 0x0000000500097202 */ /* 0x000fce0000000f00 */
.L_x_306:
[----:B------:R-:W-:-:S06]  /*11e0*/  IMAD.MOV.U32 R5, RZ, RZ, R9 ;  /* 0x000000ffff057224 */ /* 0x000fcc00078e0009 */
        /* <DEDUP_REMOVED lines=8> */
.L_x_301:
[----:B------:R-:W0:Y:S01]  /*1270*/  MUFU.RCP R0, R3 ;  /* 0x0000000300007308 */ /* 0x000e220000001000 */
[----:B------:R-:W1:Y:S07]  /*1280*/  LDC R4, c[0x0][0x3a4] ;  /* 0x0000e900ff047b82 */ /* 0x000e6e0000000800 */
[----:B------:R-:W2:Y:S01]  /*1290*/  FCHK P0, R6, R3 ;  /* 0x0000000306007302 */ /* 0x000ea20000000000 */
[----:B0-----:R-:W-:-:S04]  /*12a0*/  FFMA R5, -R3, R0, 1 ;  /* 0x3f80000003057423 */ /* 0x001fc80000000100 */
[----:B------:R-:W-:-:S04]  /*12b0*/  FFMA R0, R0, R5, R0 ;  /* 0x0000000500007223 */ /* 0x000fc80000000000 */
[----:B------:R-:W-:Y:S01]  /*12c0*/  FFMA R5, R0, R6, RZ ;  /* 0x0000000600057223 */ /* 0x000fe200000000ff */
[----:B-1----:R-:W-:-:S03]  /*12d0*/  ISETP.GE.AND P3, PT, R4, 0x1, PT ;  /* 0x000000010400780c */ /* 0x002fc60003f66270 */
[----:B------:R-:W-:-:S04]  /*12e0*/  FFMA R4, -R3, R5, R6 ;  /* 0x0000000503047223 */ /* 0x000fc80000000106 */
[----:B------:R-:W-:Y:S01]  /*12f0*/  FFMA R0, R0, R4, R5 ;  /* 0x0000000400007223 */ /* 0x000fe20000000005 */
[----:B--2---:R-:W-:Y:S06]  /*1300*/  @!P0 BRA `(.L_x_307) ;  /* 0x00000000000c8947 */ /* 0x004fec0003800000 */
[----:B------:R-:W-:Y:S02]  /*1310*/  MOV R0, R6 ;  /* 0x0000000600007202 */ /* 0x000fe40000000f00 */
[----:B------:R-:W-:-:S07]  /*1320*/  MOV R4, 0x1340 ;  /* 0x0000134000047802 */ /* 0x000fce0000000f00 */
[----:B------:R-:W-:Y:S05]  /*1330*/  CALL.REL.NOINC `($__internal_15_$__cuda_sm3x_div_rn_noftz_f32_slowpath) ;  /* 0x0000001000c87944 */ /* 0x000fea0003c00000 */
.L_x_307:
[----:B------:R-:W0:Y:S02]  /*1340*/  LDCU UR4, c[0x0][0x3a8] ;  /* 0x00007500ff0477ac */ /* 0x000e240008000800 */
[----:B0-----:R-:W-:-:S04]  /*1350*/  FADD R3, R0, UR4 ;  /* 0x0000000400037e21 */ /* 0x001fc80008000000 */
[----:B------:R0:W1:Y:S01]  /*1360*/  MUFU.RSQ R4, R3 ;  /* 0x0000000300047308 */ /* 0x0000620000001400 */
[----:B------:R-:W-:-:S04]  /*1370*/  IADD3 R0, PT, PT, R3, -0xd000000, RZ ;  /* 0xf300000003007810 */ /* 0x000fc80007ffe0ff */
[----:B------:R-:W-:-:S13]  /*1380*/  ISETP.GT.U32.AND P0, PT, R0, 0x727fffff, PT ;  /* 0x727fffff0000780c */ /* 0x000fda0003f04070 */
[----:B01----:R-:W-:Y:S05]  /*1390*/  @!P0 BRA `(.L_x_308) ;  /* 0x0000000000108947 */ /* 0x003fea0003800000 */
[----:B------:R-:W-:-:S07]  /*13a0*/  MOV R6, 0x13c0 ;  /* 0x000013c000067802 */ /* 0x000fce0000000f00 */
[----:B------:R-:W-:Y:S05]  /*13b0*/  CALL.REL.NOINC `($__internal_14_$__cuda_sm20_sqrt_rn_f32_slowpath) ;  /* 0x00000010004c7944 */ /* 0x000fea0003c00000 */
[----:B------:R-:W-:Y:S01]  /*13c0*/  MOV R0, R3 ;  /* 0x0000000300007202 */ /* 0x000fe20000000f00 */
[----:B------:R-:W-:Y:S06]  /*13d0*/  BRA `(.L_x_309) ;  /* 0x0000000000107947 */ /* 0x000fec0003800000 */
.L_x_308:
[----:B------:R-:W-:Y:S01]  /*13e0*/  FMUL.FTZ R0, R3, R4 ;  /* 0x0000000403007220 */ /* 0x000fe20000410000 */
[----:B------:R-:W-:-:S03]  /*13f0*/  FMUL.FTZ R4, R4, 0.5 ;  /* 0x3f00000004047820 */ /* 0x000fc60000410000 */
[----:B------:R-:W-:-:S04]  /*1400*/  FFMA R3, -R0, R0, R3 ;  /* 0x0000000000037223 */ /* 0x000fc80000000103 */
[----:B------:R-:W-:-:S07]  /*1410*/  FFMA R0, R3, R4, R0 ;  /* 0x0000000403007223 */ /* 0x000fce0000000000 */
.L_x_309:
[----:B------:R-:W-:-:S04]  /*1420*/  IADD3 R3, PT, PT, R0, 0x1800000, RZ ;  /* 0x0180000000037810 */ /* 0x000fc80007ffe0ff */
[----:B------:R-:W-:-:S04]  /*1430*/  LOP3.LUT R3, R3, 0x7f800000, RZ, 0xc0, !PT ;  /* 0x7f80000003037812 */ /* 0x000fc800078ec0ff */
[----:B------:R-:W-:-:S13]  /*1440*/  ISETP.GT.U32.AND P0, PT, R3, 0x1ffffff, PT ;  /* 0x01ffffff0300780c */ /* 0x000fda0003f04070 */
[----:B------:R-:W-:Y:S05]  /*1450*/  @P0 BRA `(.L_x_310) ;  /* 0x0000000000100947 */ /* 0x000fea0003800000 */
[----:B------:R-:W-:-:S07]  /*1460*/  MOV R4, 0x1480 ;  /* 0x0000148000047802 */ /* 0x000fce0000000f00 */
[----:B------:R-:W-:Y:S05]  /*1470*/  CALL.REL.NOINC `($__internal_13_$__cuda_sm20_rcp_rn_f32_slowpath) ;  /* 0x0000000c00507944 */ /* 0x000fea0003c00000 */
[----:B------:R-:W-:Y:S01]  /*1480*/  MOV R0, R3 ;  /* 0x0000000300007202 */ /* 0x000fe20000000f00 */
[----:B------:R-:W-:Y:S06]  /*1490*/  BRA `(.L_x_311) ;  /* 0x0000000000107947 */ /* 0x000fec0003800000 */
.L_x_310:
[----:B------:R-:W0:Y:S02]  /*14a0*/  MUFU.RCP R3, R0 ;  /* 0x0000000000037308 */ /* 0x000e240000001000 */
[----:B0-----:R-:W-:-:S04]  /*14b0*/  FFMA R4, R3, R0, -1 ;  /* 0xbf80000003047423 */ /* 0x001fc80000000000 */
[----:B------:R-:W-:-:S04]  /*14c0*/  FADD.FTZ R4, -R4, -RZ ;  /* 0x800000ff04047221 */ /* 0x000fc80000010100 */
[----:B------:R-:W-:-:S07]  /*14d0*/  FFMA R0, R3, R4, R3 ;  /* 0x0000000403007223 */ /* 0x000fce0000000003 */
.L_x_311:
[----:B------:R-:W-:Y:S05]  /*14e0*/  @!P3 EXIT ;  /* 0x000000000000b94d */ /* 0x000fea0003800000 */
[----:B------:R-:W0:Y:S01]  /*14f0*/  LDC R5, c[0x0][0x3a4] ;  /* 0x0000e900ff057b82 */ /* 0x000e220000000800 */
[----:B------:R-:W-:Y:S01]  /*1500*/  IMAD.MOV.U32 R4, RZ, RZ, RZ ;  /* 0x000000ffff047224 */ /* 0x000fe200078e00ff */
[C---:B0-----:R-:W-:Y:S01]  /*1510*/  ISETP.GE.U32.AND P1, PT, R5.reuse, 0x8, PT ;  /* 0x000000080500780c */ /* 0x041fe20003f26070 */
[C---:B------:R-:W-:Y:S01]  /*1520*/  IMAD R3, R5.reuse, UR9, RZ ;  /* 0x0000000905037c24 */ /* 0x040fe2000f8e02ff */
[----:B------:R-:W-:-:S04]  /*1530*/  LOP3.LUT R19, R5, 0x7, RZ, 0xc0, !PT ;  /* 0x0000000705137812 */ /* 0x000fc800078ec0ff */
[----:B------:R-:W-:-:S07]  /*1540*/  ISETP.NE.AND P0, PT, R19, RZ, PT ;  /* 0x000000ff1300720c */ /* 0x000fce0003f05270 */
[----:B------:R-:W-:Y:S06]  /*1550*/  @!P1 BRA `(.L_x_312) ;  /* 0x0000000400609947 */ /* 0x000fec0003800000 */
[----:B------:R-:W0:Y:S01]  /*1560*/  LDCU.128 UR8, c[0x0][0x390] ;  /* 0x00007200ff0877ac */ /* 0x000e220008000c00 */
[----:B------:R-:W-:Y:S01]  /*1570*/  HFMA2 R6, -RZ, RZ, 0, 9.5367431640625e-07 ;  /* 0x00000010ff067431 */ /* 0x000fe200000001ff */
[----:B------:R-:W-:Y:S01]  /*1580*/  MOV R7, 0x0 ;  /* 0x0000000000077802 */ /* 0x000fe20000000f00 */
[----:B------:R-:W1:Y:S01]  /*1590*/  LDCU.128 UR16, c[0x0][0x380] ;  /* 0x00007000ff1077ac */ /* 0x000e620008000c00 */
[----:B------:R-:W-:-:S04]  /*15a0*/  LOP3.LUT R4, R5, 0x7ffffff8, RZ, 0xc0, !PT ;  /* 0x7ffffff805047812 */ /* 0x000fc800078ec0ff */
[----:B------:R-:W-:Y:S01]  /*15b0*/  IADD3 R14, PT, PT, -R4, RZ, RZ ;  /* 0x000000ff040e7210 */ /* 0x000fe20007ffe1ff */
[----:B------:R-:W-:Y:S01]  /*15c0*/  IMAD.WIDE.U32 R6, R3, 0x4, R6 ;  /* 0x0000000403067825 */ /* 0x000fe200078e0006 */
[----:B0-----:R-:W-:Y:S02]  /*15d0*/  UIADD3 UR4, UP1, UPT, UR8, 0x10, URZ ;  /* 0x0000001008047890 */ /* 0x001fe4000ff3e0ff */
[C---:B------:R-:W-:Y:S01]  /*15e0*/  IADD3 R15, P1, PT, R6.reuse, UR10, RZ ;  /* 0x0000000a060f7c10 */ /* 0x040fe2000ff3e0ff */
[----:B-1----:R-:W-:Y:S01]  /*15f0*/  UIADD3 UR6, UP0, UPT, UR18, 0x10, URZ ;  /* 0x0000001012067890 */ /* 0x002fe2000ff1e0ff */
[----:B------:R-:W-:Y:S01]  /*1600*/  IADD3 R8, P2, PT, R6, UR16, RZ ;  /* 0x0000001006087c10 */ /* 0x000fe2000ff5e0ff */
[----:B------:R-:W-:Y:S01]  /*1610*/  UIADD3.X UR5, UPT, UPT, URZ, UR9, URZ, UP1, !UPT ;  /* 0x00000009ff057290 */ /* 0x000fe20008ffe4ff */
[C---:B------:R-:W-:Y:S01]  /*1620*/  IADD3.X R18, PT, PT, R7.reuse, UR11, RZ, P1, !PT ;  /* 0x0000000b07127c10 */ /* 0x040fe20008ffe4ff */
[----:B------:R-:W-:Y:S01]  /*1630*/  UIADD3.X UR7, UPT, UPT, URZ, UR19, URZ, UP0, !UPT ;  /* 0x00000013ff077290 */ /* 0x000fe200087fe4ff */
[----:B------:R-:W-:-:S02]  /*1640*/  IADD3.X R9, PT, PT, R7, UR17, RZ, P2, !PT ;  /* 0x0000001107097c10 */ /* 0x000fc400097fe4ff */
[----:B------:R-:W-:Y:S01]  /*1650*/  MOV R10, UR6 ;  /* 0x00000006000a7c02 */ /* 0x000fe20008000f00 */
[----:B------:R-:W-:Y:S01]  /*1660*/  IMAD.U32 R7, RZ, RZ, UR5 ;  /* 0x00000005ff077e24 */ /* 0x000fe2000f8e00ff */
[----:B------:R-:W-:Y:S02]  /*1670*/  MOV R6, UR4 ;  /* 0x0000000400067c02 */ /* 0x000fe40008000f00 */
[----:B------:R-:W-:-:S07]  /*1680*/  MOV R11, UR7 ;  /* 0x00000007000b7c02 */ /* 0x000fce0008000f00 */
.L_x_313:
[----:B0-----:R-:W2:Y:S04]  /*1690*/  LDG.E R13, desc[UR12][R8.64+-0x10] ;  /* 0xfffff00c080d7981 */ /* 0x001ea8000c1e1900 */
[----:B------:R-:W3:Y:S04]  /*16a0*/  LDG.E R12, desc[UR12][R10.64+-0x10] ;  /* 0xfffff00c0a0c7981 */ /* 0x000ee8000c1e1900 */
[----:B------:R-:W3:Y:S01]  /*16b0*/  LDG.E R16, desc[UR12][R6.64+-0x10] ;  /* 0xfffff00c06107981 */ /* 0x000ee2000c1e1900 */
[----:B--2---:R-:W-:-:S04]  /*16c0*/  FADD R13, R13, -R2 ;  /* 0x800000020d0d7221 */ /* 0x004fc80000000000 */
[----:B------:R-:W-:-:S04]  /*16d0*/  FMUL R13, R13, R0 ;  /* 0x000000000d0d7220 */ /* 0x000fc80000400000 */
[----:B---3--:R-:W-:Y:S01]  /*16e0*/  FFMA R17, R13, R12, R16 ;  /* 0x0000000c0d117223 */ /* 0x008fe20000000010 */
[----:B------:R-:W-:Y:S02]  /*16f0*/  MOV R12, R15 ;  /* 0x0000000f000c7202 */ /* 0x000fe40000000f00 */
[----:B------:R-:W-:-:S05]  /*1700*/  MOV R13, R18 ;  /* 0x00000012000d7202 */ /* 0x000fca0000000f00 */
[----:B------:R0:W-:Y:S04]  /*1710*/  STG.E desc[UR12][R12.64+-0x10], R17 ;  /* 0xfffff0110c007986 */ /* 0x0001e8000c10190c */
[----:B------:R-:W2:Y:S04]  /*1720*/  LDG.E R15, desc[UR12][R8.64+-0xc] ;  /* 0xfffff40c080f7981 */ /* 0x000ea8000c1e1900 */
[----:B------:R-:W3:Y:S04]  /*1730*/  LDG.E R16, desc[UR12][R10.64+-0xc] ;  /* 0xfffff40c0a107981 */ /* 0x000ee8000c1e1900 */
[----:B------:R-:W3:Y:S01]  /*1740*/  LDG.E R18, desc[UR12][R6.64+-0xc] ;  /* 0xfffff40c06127981 */ /* 0x000ee2000c1e1900 */
[----:B--2---:R-:W-:-:S04]  /*1750*/  FADD R15, R15, -R2 ;  /* 0x800000020f0f7221 */ /* 0x004fc80000000000 */
[----:B------:R-:W-:-:S04]  /*1760*/  FMUL R15, R15, R0 ;  /* 0x000000000f0f7220 */ /* 0x000fc80000400000 */
[----:B---3--:R-:W-:-:S05]  /*1770*/  FFMA R15, R15, R16, R18 ;  /* 0x000000100f0f7223 */ /* 0x008fca0000000012 */
        /* <DEDUP_REMOVED lines=8> */
[----:B0-----:R-:W3:Y:S04]  /*1800*/  LDG.E R17, desc[UR12][R8.64+-0x4] ;  /* 0xfffffc0c08117981 */ /* 0x001ee8000c1e1900 */
[----:B------:R-:W4:Y:S04]  /*1810*/  LDG.E R16, desc[UR12][R10.64+-0x4] ;  /* 0xfffffc0c0a107981 */ /* 0x000f28000c1e1900 */
[----:B------:R-:W4:Y:S01]  /*1820*/  LDG.E R18, desc[UR12][R6.64+-0x4] ;  /* 0xfffffc0c06127981 */ /* 0x000f22000c1e1900 */
[----:B---3--:R-:W-:-:S04]  /*1830*/  FADD R17, R17, -R2 ;  /* 0x8000000211117221 */ /* 0x008fc80000000000 */
[----:B------:R-:W-:-:S04]  /*1840*/  FMUL R17, R17, R0 ;  /* 0x0000000011117220 */ /* 0x000fc80000400000 */
[----:B----4-:R-:W-:-:S05]  /*1850*/  FFMA R17, R17, R16, R18 ;  /* 0x0000001011117223 */ /* 0x010fca0000000012 */
[----:B------:R0:W-:Y:S04]  /*1860*/  STG.E desc[UR12][R12.64+-0x4], R17 ;  /* 0xfffffc110c007986 */ /* 0x0001e8000c10190c */
[----:B-1----:R-:W3:Y:S04]  /*1870*/  LDG.E R15, desc[UR12][R8.64] ;  /* 0x0000000c080f7981 */ /* 0x002ee8000c1e1900 */
[----:B------:R-:W4:Y:S04]  /*1880*/  LDG.E R16, desc[UR12][R10.64] ;  /* 0x0000000c0a107981 */ /* 0x000f28000c1e1900 */
[----:B------:R-:W4:Y:S01]  /*1890*/  LDG.E R18, desc[UR12][R6.64] ;  /* 0x0000000c06127981 */ /* 0x000f22000c1e1900 */
[----:B---3--:R-:W-:-:S04]  /*18a0*/  FADD R15, R15, -R2 ;  /* 0x800000020f0f7221 */ /* 0x008fc80000000000 */
[----:B------:R-:W-:-:S04]  /*18b0*/  FMUL R15, R15, R0 ;  /* 0x000000000f0f7220 */ /* 0x000fc80000400000 */
[----:B----4-:R-:W-:-:S05]  /*18c0*/  FFMA R15, R15, R16, R18 ;  /* 0x000000100f0f7223 */ /* 0x010fca0000000012 */
[----:B------:R1:W-:Y:S04]  /*18d0*/  STG.E desc[UR12][R12.64], R15 ;  /* 0x0000000f0c007986 */ /* 0x0003e8000c10190c */
[----:B--2---:R-:W2:Y:S04]  /*18e0*/  LDG.E R21, desc[UR12][R8.64+0x4] ;  /* 0x0000040c08157981 */ /* 0x004ea8000c1e1900 */
        /* <DEDUP_REMOVED lines=13> */
[----:B-1----:R1:W3:Y:S04]  /*19c0*/  LDG.E R15, desc[UR12][R8.64+0xc] ;  /* 0x00000c0c080f7981 */ /* 0x0022e8000c1e1900 */
[----:B------:R4:W2:Y:S04]  /*19d0*/  LDG.E R16, desc[UR12][R10.64+0xc] ;  /* 0x00000c0c0a107981 */ /* 0x0008a8000c1e1900 */
[----:B------:R5:W2:Y:S01]  /*19e0*/  LDG.E R18, desc[UR12][R6.64+0xc] ;  /* 0x00000c0c06127981 */ /* 0x000aa2000c1e1900 */
[----:B------:R-:W-:-:S02]  /*19f0*/  IADD3 R14, PT, PT, R14, 0x8, RZ ;  /* 0x000000080e0e7810 */ /* 0x000fc40007ffe0ff */
[----:B-1----:R-:W-:Y:S02]  /*1a00*/  IADD3 R8, P3, PT, R8, 0x20, RZ ;  /* 0x0000002008087810 */ /* 0x002fe40007f7e0ff */
[----:B------:R-:W-:Y:S02]  /*1a10*/  ISETP.NE.AND P1, PT, R14, RZ, PT ;  /* 0x000000ff0e00720c */ /* 0x000fe40003f25270 */
[----:B----4-:R-:W-:Y:S02]  /*1a20*/  IADD3 R10, P4, PT, R10, 0x20, RZ ;  /* 0x000000200a0a7810 */ /* 0x010fe40007f9e0ff */
[----:B------:R-:W-:Y:S02]  /*1a30*/  IADD3.X R9, PT, PT, RZ, R9, RZ, P3, !PT ;  /* 0x00000009ff097210 */ /* 0x000fe40001ffe4ff */
[----:B-----5:R-:W-:Y:S02]  /*1a40*/  IADD3 R6, P5, PT, R6, 0x20, RZ ;  /* 0x0000002006067810 */ /* 0x020fe40007fbe0ff */
[----:B------:R-:W-:-:S03]  /*1a50*/  IADD3.X R11, PT, PT, RZ, R11, RZ, P4, !PT ;  /* 0x0000000bff0b7210 */ /* 0x000fc600027fe4ff */
[----:B------:R-:W-:Y:S02]  /*1a60*/  IMAD.X R7, RZ, RZ, R7, P5 ;  /* 0x000000ffff077224 */ /* 0x000fe400028e0607 */
[----:B---3--:R-:W-:-:S04]  /*1a70*/  FADD R15, R15, -R2 ;  /* 0x800000020f0f7221 */ /* 0x008fc80000000000 */
[----:B------:R-:W-:-:S04]  /*1a80*/  FMUL R15, R15, R0 ;  /* 0x000000000f0f7220 */ /* 0x000fc80000400000 */
[----:B--2---:R-:W-:Y:S01]  /*1a90*/  FFMA R21, R15, R16, R18 ;  /* 0x000000100f157223 */ /* 0x004fe20000000012 */
[----:B------:R-:W-:-:S04]  /*1aa0*/  IADD3 R15, P2, PT, R12, 0x20, RZ ;  /* 0x000000200c0f7810 */ /* 0x000fc80007f5e0ff */
[----:B------:R0:W-:Y:S01]  /*1ab0*/  STG.E desc[UR12][R12.64+0xc], R21 ;  /* 0x00000c150c007986 */ /* 0x0001e2000c10190c */
[----:B------:R-:W-:Y:S01]  /*1ac0*/  IADD3.X R18, PT, PT, RZ, R13, RZ, P2, !PT ;  /* 0x0000000dff127210 */ /* 0x000fe200017fe4ff */
[----:B------:R-:W-:Y:S07]  /*1ad0*/  @P1 BRA `(.L_x_313) ;  /* 0xfffffff800ec1947 */ /* 0x000fee000383ffff */
.L_x_312:
[----:B------:R-:W-:Y:S05]  /*1ae0*/  @!P0 EXIT ;  /* 0x000000000000894d */ /* 0x000fea0003800000 */
[----:B------:R-:W-:Y:S02]  /*1af0*/  ISETP.GE.U32.AND P0, PT, R19, 0x4, PT ;  /* 0x000000041300780c */ /* 0x000fe40003f06070 */
[----:B------:R-:W-:-:S04]  /*1b00*/  LOP3.LUT R18, R5, 0x3, RZ, 0xc0, !PT ;  /* 0x0000000305127812 */ /* 0x000fc800078ec0ff */
[----:B------:R-:W-:-:S07]  /*1b10*/  ISETP.NE.AND P1, PT, R18, RZ, PT ;  /* 0x000000ff1200720c */ /* 0x000fce0003f25270 */
[----:B------:R-:W-:Y:S06]  /*1b20*/  @!P0 BRA `(.L_x_314) ;  /* 0x0000000000c08947 */ /* 0x000fec0003800000 */
[----:B------:R-:W1:Y:S01]  /*1b30*/  LDC.64 R14, c[0x0][0x380] ;  /* 0x0000e000ff0e7b82 */ /* 0x000e620000000a00 */
[----:B------:R-:W-:Y:S01]  /*1b40*/  IADD3 R11, PT, PT, R3, R4, RZ ;  /* 0x00000004030b7210 */ /* 0x000fe20007ffe0ff */
[----:B------:R-:W2:Y:S06]  /*1b50*/  LDCU.64 UR4, c[0x0][0x380] ;  /* 0x00007000ff0477ac */ /* 0x000eac0008000a00 */
[----:B------:R-:W3:Y:S08]  /*1b60*/  LDC.64 R6, c[0x0][0x388] ;  /* 0x0000e200ff067b82 */ /* 0x000ef00000000a00 */
[----:B------:R-:W4:Y:S01]  /*1b70*/  LDC.64 R8, c[0x0][0x390] ;  /* 0x0000e400ff087b82 */ /* 0x000f220000000a00 */
[----:B-1----:R-:W-:-:S07]  /*1b80*/  IMAD.WIDE.U32 R14, R11, 0x4, R14 ;  /* 0x000000040b0e7825 */ /* 0x002fce00078e000e */
[----:B0-----:R-:W0:Y:S01]  /*1b90*/  LDC.64 R12, c[0x0][0x398] ;  /* 0x0000e600ff0c7b82 */ /* 0x001e220000000a00 */
[----:B------:R1:W5:Y:S01]  /*1ba0*/  LDG.E R15, desc[UR12][R14.64] ;  /* 0x0000000c0e0f7981 */ /* 0x000362000c1e1900 */
[----:B---3--:R-:W-:-:S05]  /*1bb0*/  IMAD.WIDE.U32 R6, R4, 0x4, R6 ;  /* 0x0000000404067825 */ /* 0x008fca00078e0006 */
[----:B------:R-:W3:Y:S01]  /*1bc0*/  LDG.E R20, desc[UR12][R6.64] ;  /* 0x0000000c06147981 */ /* 0x000ee2000c1e1900 */
[----:B----4-:R-:W-:-:S05]  /*1bd0*/  IMAD.WIDE.U32 R8, R4, 0x4, R8 ;  /* 0x0000000404087825 */ /* 0x010fca00078e0008 */
[----:B------:R-:W3:Y:S01]  /*1be0*/  LDG.E R22, desc[UR12][R8.64] ;  /* 0x0000000c08167981 */ /* 0x000ee2000c1e1900 */
[----:B------:R-:W-:-:S04]  /*1bf0*/  IADD3 R10, P0, PT, R3, R4, RZ ;  /* 0x00000004030a7210 */ /* 0x000fc80007f1e0ff */
[----:B------:R-:W-:Y:S02]  /*1c00*/  IADD3.X R19, PT, PT, RZ, RZ, RZ, P0, !PT ;  /* 0x000000ffff137210 */ /* 0x000fe400007fe4ff */
[C---:B------:R-:W-:Y:S02]  /*1c10*/  SHF.L.U32 R16, R10.reuse, 0x2, RZ ;  /* 0x000000020a107819 */ /* 0x040fe400000006ff */
[----:B-1----:R-:W-:Y:S02]  /*1c20*/  SHF.L.U64.HI R14, R10, 0x2, R19 ;  /* 0x000000020a0e7819 */ /* 0x002fe40000010213 */
[----:B--2---:R-:W-:Y:S01]  /*1c30*/  IADD3 R10, P0, PT, R16, UR4, RZ ;  /* 0x00000004100a7c10 */ /* 0x004fe2000ff1e0ff */
[----:B0-----:R-:W-:-:S03]  /*1c40*/  IMAD.WIDE.U32 R12, R11, 0x4, R12 ;  /* 0x000000040b0c7825 */ /* 0x001fc600078e000c */
[----:B------:R-:W-:Y:S01]  /*1c50*/  IADD3.X R11, PT, PT, R14, UR5, RZ, P0, !PT ;  /* 0x000000050e0b7c10 */ /* 0x000fe200087fe4ff */
[----:B------:R-:W0:Y:S01]  /*1c60*/  LDCU.64 UR4, c[0x0][0x398] ;  /* 0x00007300ff0477ac */ /* 0x000e220008000a00 */
[----:B-----5:R-:W-:-:S04]  /*1c70*/  FADD R17, R15, -R2 ;  /* 0x800000020f117221 */ /* 0x020fc80000000000 */
[----:B------:R-:W-:-:S04]  /*1c80*/  FMUL R17, R17, R0 ;  /* 0x0000000011117220 */ /* 0x000fc80000400000 */
[----:B---3--:R-:W-:-:S05]  /*1c90*/  FFMA R15, R17, R20, R22 ;  /* 0x00000014110f7223 */ /* 0x008fca0000000016 */
[----:B------:R1:W-:Y:S04]  /*1ca0*/  STG.E desc[UR12][R12.64], R15 ;  /* 0x0000000f0c007986 */ /* 0x0003e8000c10190c */
[----:B------:R-:W2:Y:S04]  /*1cb0*/  LDG.E R17, desc[UR12][R10.64+0x4] ;  /* 0x0000040c0a117981 */ /* 0x000ea8000c1e1900 */
[----:B------:R-:W3:Y:S04]  /*1cc0*/  LDG.E R20, desc[UR12][R6.64+0x4] ;  /* 0x0000040c06147981 */ /* 0x000ee8000c1e1900 */
[----:B------:R-:W3:Y:S01]  /*1cd0*/  LDG.E R22, desc[UR12][R8.64+0x4] ;  /* 0x0000040c08167981 */ /* 0x000ee2000c1e1900 */
[----:B0-----:R-:W-:Y:S01]  /*1ce0*/  IADD3 R16, P0, PT, R16, UR4, RZ ;  /* 0x0000000410107c10 */ /* 0x001fe2000ff1e0ff */
[----:B--2---:R-:W-:-:S04]  /*1cf0*/  FADD R17, R17, -R2 ;  /* 0x8000000211117221 */ /* 0x004fc80000000000 */
[----:B------:R-:W-:Y:S01]  /*1d00*/  FMUL R19, R17, R0 ;  /* 0x0000000011137220 */ /* 0x000fe20000400000 */
[----:B------:R-:W-:-:S03]  /*1d10*/  IADD3.X R17, PT, PT, R14, UR5, RZ, P0, !PT ;  /* 0x000000050e117c10 */ /* 0x000fc600087fe4ff */
[----:B---3--:R-:W-:-:S05]  /*1d20*/  FFMA R19, R19, R20, R22 ;  /* 0x0000001413137223 */ /* 0x008fca0000000016 */
        /* <DEDUP_REMOVED lines=8> */
[----:B------:R-:W3:Y:S04]  /*1db0*/  LDG.E R15, desc[UR12][R10.64+0xc] ;  /* 0x00000c0c0a0f7981 */ /* 0x000ee8000c1e1900 */
[----:B------:R-:W4:Y:S04]  /*1dc0*/  LDG.E R12, desc[UR12][R6.64+0xc] ;  /* 0x00000c0c060c7981 */ /* 0x000f28000c1e1900 */
[----:B------:R-:W4:Y:S01]  /*1dd0*/  LDG.E R14, desc[UR12][R8.64+0xc] ;  /* 0x00000c0c080e7981 */ /* 0x000f22000c1e1900 */
[----:B------:R-:W-:Y:S01]  /*1de0*/  IADD3 R4, PT, PT, R4, 0x4, RZ ;  /* 0x0000000404047810 */ /* 0x000fe20007ffe0ff */
[----:B---3--:R-:W-:-:S04]  /*1df0*/  FADD R15, R15, -R2 ;  /* 0x800000020f0f7221 */ /* 0x008fc80000000000 */
[----:B------:R-:W-:-:S04]  /*1e00*/  FMUL R15, R15, R0 ;  /* 0x000000000f0f7220 */ /* 0x000fc80000400000 */
[----:B----4-:R-:W-:-:S05]  /*1e10*/  FFMA R15, R15, R12, R14 ;  /* 0x0000000c0f0f7223 */ /* 0x010fca000000000e */
[----:B------:R2:W-:Y:S02]  /*1e20*/  STG.E desc[UR12][R16.64+0xc], R15 ;  /* 0x00000c0f10007986 */ /* 0x0005e4000c10190c */
.L_x_314:
[----:B------:R-:W-:Y:S05]  /*1e30*/  @!P1 EXIT ;  /* 0x000000000000994d */ /* 0x000fea0003800000 */
[----:B------:R-:W-:Y:S02]  /*1e40*/  ISETP.NE.AND P0, PT, R18, 0x1, PT ;  /* 0x000000011200780c */ /* 0x000fe40003f05270 */
[----:B------:R-:W-:-:S04]  /*1e50*/  LOP3.LUT R5, R5, 0x1, RZ, 0xc0, !PT ;  /* 0x0000000105057812 */ /* 0x000fc800078ec0ff */
[----:B------:R-:W-:-:S07]  /*1e60*/  ISETP.NE.U32.AND P1, PT, R5, 0x1, PT ;  /* 0x000000010500780c */ /* 0x000fce0003f25070 */
[----:B------:R-:W-:Y:S06]  /*1e70*/  @!P0 BRA `(.L_x_315) ;  /* 0x0000000000888947 */ /* 0x000fec0003800000 */
[----:B------:R-:W1:Y:S01]  /*1e80*/  LDC.64 R6, c[0x0][0x380] ;  /* 0x0000e000ff067b82 */ /* 0x000e620000000a00 */
[----:B------:R-:W-:Y:S01]  /*1e90*/  IADD3 R5, PT, PT, R3, R4, RZ ;  /* 0x0000000403057210 */ /* 0x000fe20007ffe0ff */
[----:B------:R-:W3:Y:S06]  /*1ea0*/  LDCU.64 UR4, c[0x0][0x380] ;  /* 0x00007000ff0477ac */ /* 0x000eec0008000a00 */
[----:B------:R-:W4:Y:S08]  /*1eb0*/  LDC.64 R8, c[0x0][0x388] ;  /* 0x0000e200ff087b82 */ /* 0x000f300000000a00 */
[----:B0-2---:R-:W0:Y:S01]  /*1ec0*/  LDC.64 R12, c[0x0][0x390] ;  /* 0x0000e400ff0c7b82 */ /* 0x005e220000000a00 */
[----:B-1----:R-:W-:-:S06]  /*1ed0*/  IMAD.WIDE.U32 R10, R5, 0x4, R6 ;  /* 0x00000004050a7825 */ /* 0x002fcc00078e0006 */
[----:B------:R3:W2:Y:S01]  /*1ee0*/  LDG.E R11, desc[UR12][R10.64] ;  /* 0x0000000c0a0b7981 */ /* 0x0006a2000c1e1900 */
[----:B----4-:R-:W-:-:S05]  /*1ef0*/  IMAD.WIDE.U32 R6, R4, 0x4, R8 ;  /* 0x0000000404067825 */ /* 0x010fca00078e0008 */
[----:B------:R-:W4:Y:S01]  /*1f00*/  LDG.E R14, desc[UR12][R6.64] ;  /* 0x0000000c060e7981 */ /* 0x000f22000c1e1900 */
[----:B0-----:R-:W-:Y:S02]  /*1f10*/  IMAD.WIDE.U32 R8, R4, 0x4, R12 ;  /* 0x0000000404087825 */ /* 0x001fe400078e000c */
[----:B------:R-:W0:Y:S03]  /*1f20*/  LDC.64 R12, c[0x0][0x398] ;  /* 0x0000e600ff0c7b82 */ /* 0x000e260000000a00 */
[----:B------:R-:W4:Y:S01]  /*1f30*/  LDG.E R16, desc[UR12][R8.64] ;  /* 0x0000000c08107981 */ /* 0x000f22000c1e1900 */
[----:B------:R-:W-:-:S04]  /*1f40*/  IADD3 R17, P0, PT, R3, R4, RZ ;  /* 0x0000000403117210 */ /* 0x000fc80007f1e0ff */
[----:B------:R-:W-:Y:S01]  /*1f50*/  IADD3.X R18, PT, PT, RZ, RZ, RZ, P0, !PT ;  /* 0x000000ffff127210 */ /* 0x000fe200007fe4ff */
[----:B------:R-:W-:-:S03]  /*1f60*/  IMAD.SHL.U32 R19, R17, 0x4, RZ ;  /* 0x0000000411137824 */ /* 0x000fc600078e00ff */
[----:B------:R-:W-:Y:S02]  /*1f70*/  SHF.L.U64.HI R18, R17, 0x2, R18 ;  /* 0x0000000211127819 */ /* 0x000fe40000010212 */
[----:B---3--:R-:W-:Y:S01]  /*1f80*/  IADD3 R10, P0, PT, R19, UR4, RZ ;  /* 0x00000004130a7c10 */ /* 0x008fe2000ff1e0ff */
[----:B0-----:R-:W-:-:S04]  /*1f90*/  IMAD.WIDE.U32 R12, R5, 0x4, R12 ;  /* 0x00000004050c7825 */ /* 0x001fc800078e000c */
[----:B--2---:R-:W-:-:S04]  /*1fa0*/  FADD R15, R11, -R2 ;  /* 0x800000020b0f7221 */ /* 0x004fc80000000000 */
[----:B------:R-:W-:Y:S01]  /*1fb0*/  FMUL R15, R15, R0 ;  /* 0x000000000f0f7220 */ /* 0x000fe20000400000 */
[----:B------:R-:W-:Y:S01]  /*1fc0*/  IADD3.X R11, PT, PT, R18, UR5, RZ, P0, !PT ;  /* 0x00000005120b7c10 */ /* 0x000fe200087fe4ff */
[----:B------:R-:W0:Y:S02]  /*1fd0*/  LDCU.64 UR4, c[0x0][0x398] ;  /* 0x00007300ff0477ac */ /* 0x000e240008000a00 */
[----:B----4-:R-:W-:-:S05]  /*1fe0*/  FFMA R5, R15, R14, R16 ;  /* 0x0000000e0f057223 */ /* 0x010fca0000000010 */
[----:B------:R1:W-:Y:S04]  /*1ff0*/  STG.E desc[UR12][R12.64], R5 ;  /* 0x000000050c007986 */ /* 0x0003e8000c10190c */
[----:B------:R-:W2:Y:S04]  /*2000*/  LDG.E R11, desc[UR12][R10.64+0x4] ;  /* 0x0000040c0a0b7981 */ /* 0x000ea8000c1e1900 */
[----:B------:R-:W3:Y:S04]  /*2010*/  LDG.E R7, desc[UR12][R6.64+0x4] ;  /* 0x0000040c06077981 */ /* 0x000ee8000c1e1900 */
[----:B------:R-:W3:Y:S01]  /*2020*/  LDG.E R9, desc[UR12][R8.64+0x4] ;  /* 0x0000040c08097981 */ /* 0x000ee2000c1e1900 */
[----:B0-----:R-:W-:-:S02]  /*2030*/  IADD3 R14, P0, PT, R19, UR4, RZ ;  /* 0x00000004130e7c10 */ /* 0x001fc4000ff1e0ff */
[----:B------:R-:W-:Y:S01]  /*2040*/  IADD3 R4, PT, PT, R4, 0x2, RZ ;  /* 0x0000000204047810 */ /* 0x000fe20007ffe0ff */
[----:B--2---:R-:W-:-:S04]  /*2050*/  FADD R15, R11, -R2 ;  /* 0x800000020b0f7221 */ /* 0x004fc80000000000 */
[----:B------:R-:W-:Y:S01]  /*2060*/  FMUL R16, R15, R0 ;  /* 0x000000000f107220 */ /* 0x000fe20000400000 */
[----:B------:R-:W-:-:S03]  /*2070*/  IADD3.X R15, PT, PT, R18, UR5, RZ, P0, !PT ;  /* 0x00000005120f7c10 */ /* 0x000fc600087fe4ff */
[----:B---3--:R-:W-:-:S05]  /*2080*/  FFMA R17, R16, R7, R9 ;  /* 0x0000000710117223 */ /* 0x008fca0000000009 */
[----:B------:R1:W-:Y:S02]  /*2090*/  STG.E desc[UR12][R14.64+0x4], R17 ;  /* 0x000004110e007986 */ /* 0x0003e4000c10190c */
.L_x_315:
[----:B------:R-:W-:Y:S05]  /*20a0*/  @P1 EXIT ;  /* 0x000000000000194d */ /* 0x000fea0003800000 */
[----:B------:R-:W3:Y:S01]  /*20b0*/  LDC.64 R6, c[0x0][0x380] ;  /* 0x0000e000ff067b82 */ /* 0x000ee20000000a00 */
[----:B------:R-:W-:-:S07]  /*20c0*/  IADD3 R3, PT, PT, R3, R4, RZ ;  /* 0x0000000403037210 */ /* 0x000fce0007ffe0ff */
[----:B------:R-:W4:Y:S08]  /*20d0*/  LDC.64 R8, c[0x0][0x388] ;  /* 0x0000e200ff087b82 */ /* 0x000f300000000a00 */
[----:B------:R-:W1:Y:S01]  /*20e0*/  LDC.64 R10, c[0x0][0x390] ;  /* 0x0000e400ff0a7b82 */ /* 0x000e620000000a00 */
[----:B---3--:R-:W-:-:S06]  /*20f0*/  IMAD.WIDE.U32 R6, R3, 0x4, R6 ;  /* 0x0000000403067825 */ /* 0x008fcc00078e0006 */
[----:B------:R-:W0:Y:S01]  /*2100*/  LDG.E R7, desc[UR12][R6.64] ;  /* 0x0000000c06077981 */ /* 0x000e22000c1e1900 */
[----:B----4-:R-:W-:-:S06]  /*2110*/  IMAD.WIDE.U32 R8, R4, 0x4, R8 ;  /* 0x0000000404087825 */ /* 0x010fcc00078e0008 */
[----:B------:R-:W3:Y:S01]  /*2120*/  LDG.E R8, desc[UR12][R8.64] ;  /* 0x0000000c08087981 */ /* 0x000ee2000c1e1900 */
[----:B-1----:R-:W-:Y:S02]  /*2130*/  IMAD.WIDE.U32 R4, R4, 0x4, R10 ;  /* 0x0000000404047825 */ /* 0x002fe400078e000a */
[----:B------:R-:W1:Y:S04]  /*2140*/  LDC.64 R10, c[0x0][0x398] ;  /* 0x0000e600ff0a7b82 */ /* 0x000e680000000a00 */
[----:B------:R-:W3:Y:S01]  /*2150*/  LDG.E R4, desc[UR12][R4.64] ;  /* 0x0000000c04047981 */ /* 0x000ee2000c1e1900 */
[----:B0-2---:R-:W-:-:S04]  /*2160*/  FADD R13, R7, -R2 ;  /* 0x80000002070d7221 */ /* 0x005fc80000000000 */
[----:B------:R-:W-:Y:S01]  /*2170*/  FMUL R13, R13, R0 ;  /* 0x000000000d0d7220 */ /* 0x000fe20000400000 */
[----:B-1----:R-:W-:-:S04]  /*2180*/  IMAD.WIDE.U32 R2, R3, 0x4, R10 ;  /* 0x0000000403027825 */ /* 0x002fc800078e000a */
[----:B---3--:R-:W-:-:S05]  /*2190*/  FFMA R13, R13, R8, R4 ;  /* 0x000000080d0d7223 */ /* 0x008fca0000000004 */
[----:B------:R-:W-:Y:S01]  /*21a0*/  STG.E desc[UR12][R2.64], R13 ;  /* 0x0000000d02007986 */ /* 0x000fe2000c10190c */
[----:B------:R-:W-:Y:S05]  /*21b0*/  EXIT ;  /* 0x000000000000794d */ /* 0x000fea0003800000 */
        .weak           $__internal_13_$__cuda_sm20_rcp_rn_f32_slowpath
        .type           $__internal_13_$__cuda_sm20_rcp_rn_f32_slowpath,@function
        .size           $__internal_13_$__cuda_sm20_rcp_rn_f32_slowpath,($__internal_14_$__cuda_sm20_sqrt_rn_f32_slowpath - $__internal_13_$__cuda_sm20_rcp_rn_f32_slowpath)
$__internal_13_$__cuda_sm20_rcp_rn_f32_slowpath:
        /* <DEDUP_REMOVED lines=9> */
[----:B--2---:R-:W3:Y:S02]  /*2250*/  MUFU.RCP R0, R5 ;  /* 0x0000000500007308 */ /* 0x004ee40000001000 */
[----:B---3--:R-:W-:-:S04]  /*2260*/  FFMA R3, R5, R0, -1 ;  /* 0xbf80000005037423 */ /* 0x008fc80000000000 */
[----:B------:R-:W-:-:S04]  /*2270*/  FADD.FTZ R3, -R3, -RZ ;  /* 0x800000ff03037221 */ /* 0x000fc80000010100 */
[----:B------:R-:W-:-:S04]  /*2280*/  FFMA R0, R0, R3, R0 ;  /* 0x0000000300007223 */ /* 0x000fc80000000000 */
[----:B------:R-:W-:Y:S01]  /*2290*/  FFMA R3, R0, 1.84467440737095516160e+19, RZ ;  /* 0x5f80000000037823 */ /* 0x000fe200000000ff */
[----:B------:R-:W-:Y:S06]  /*22a0*/  BRA `(.L_x_317) ;  /* 0x0000000000887947 */ /* 0x000fec0003800000 */
.L_x_316:
        /* <DEDUP_REMOVED lines=16> */
[----:B------:R-:W-:-:S03]  /*23b0*/  LOP3.LUT R8, R8, R5, RZ, 0xc0, !PT ;  /* 0x0000000508087212 */ /* 0x000fc600078ec0ff */
[----:B------:R-:W-:Y:S01]  /*23c0*/  IMAD.MOV R6, RZ, RZ, -R6 ;  /* 0x000000ffff067224 */ /* 0x000fe200078e0a06 */
[----:B------:R-:W-:-:S04]  /*23d0*/  SHF.R.U32.HI R8, RZ, R11, R8 ;  /* 0x0000000bff087219 */ /* 0x000fc80000011608 */
[----:B------:R-:W-:Y:S02]  /*23e0*/  LOP3.LUT P1, RZ, R6, R11, R5, 0xf8, !PT ;  /* 0x0000000b06ff7212 */ /* 0x000fe4000782f805 */
[C---:B------:R-:W-:Y:S02]  /*23f0*/  LOP3.LUT P0, RZ, R8.reuse, 0x1, RZ, 0xc0, !PT ;  /* 0x0000000108ff7812 */ /* 0x040fe4000780c0ff */
[----:B------:R-:W-:Y:S02]  /*2400*/  LOP3.LUT P2, RZ, R8, 0x2, RZ, 0xc0, !PT ;  /* 0x0000000208ff7812 */ /* 0x000fe4000784c0ff */
[----:B------:R-:W-:Y:S02]  /*2410*/  IADD3 R6, PT, PT, R9, -0xfc, RZ ;  /* 0xffffff0409067810 */ /* 0x000fe40007ffe0ff */
[----:B------:R-:W-:Y:S02]  /*2420*/  PLOP3.LUT P0, PT, P0, P1, P2, 0xe0, 0x0 ;  /* 0x000000000000781c */ /* 0x000fe40000703c20 */
[----:B------:R-:W-:-:S02]  /*2430*/  LOP3.LUT P1, RZ, R0, 0x7fffff, RZ, 0xc0, !PT ;  /* 0x007fffff00ff7812 */ /* 0x000fc4000782c0ff */
[----:B------:R-:W-:-:S04]  /*2440*/  SEL R3, RZ, 0x1, !P0 ;  /* 0x00000001ff037807 */ /* 0x000fc80004000000 */
[----:B------:R-:W-:-:S04]  /*2450*/  IADD3 R3, PT, PT, -R3, RZ, RZ ;  /* 0x000000ff03037210 */ /* 0x000fc80007ffe1ff */
[----:B------:R-:W-:Y:S02]  /*2460*/  ISETP.GE.AND P0, PT, R3, RZ, PT ;  /* 0x000000ff0300720c */ /* 0x000fe40003f06270 */
[----:B------:R-:W-:-:S11]  /*2470*/  SHF.R.U32.HI R3, RZ, R6, R5 ;  /* 0x00000006ff037219 */ /* 0x000fd60000011605 */
[----:B------:R-:W-:-:S04]  /*2480*/  @!P0 IADD3 R3, PT, PT, R3, 0x1, RZ ;  /* 0x0000000103038810 */ /* 0x000fc80007ffe0ff */
[----:B------:R-:W-:-:S04]  /*2490*/  @!P1 SHF.L.U32 R3, R3, 0x1, RZ ;  /* 0x0000000103039819 */ /* 0x000fc800000006ff */
[----:B------:R-:W-:Y:S01]  /*24a0*/  LOP3.LUT R3, R3, 0x80000000, R0, 0xf8, !PT ;  /* 0x8000000003037812 */ /* 0x000fe200078ef800 */
[----:B------:R-:W-:Y:S06]  /*24b0*/  BRA `(.L_x_317) ;  /* 0x0000000000047947 */ /* 0x000fec0003800000 */
.L_x_318:
[----:B------:R0:W1:Y:S02]  /*24c0*/  MUFU.RCP R3, R0 ;  /* 0x0000000000037308 */ /* 0x0000640000001000 */
.L_x_317:
[----:B------:R-:W-:-:S04]  /*24d0*/  MOV R5, 0x0 ;  /* 0x0000000000057802 */ /* 0x000fc80000000f00 */
[----:B0123--:R-:W-:Y:S05]  /*24e0*/  RET.REL.NODEC R4 `(_Z13layernorm_fwdPfS_S_S_iif) ;  /* 0xffffffd804c47950 */ /* 0x00ffea0003c3ffff */
        .weak           $__internal_14_$__cuda_sm20_sqrt_rn_f32_slowpath
        .type           $__internal_14_$__cuda_sm20_sqrt_rn_f32_slowpath,@function
        .size           $__internal_14_$__cuda_sm20_sqrt_rn_f32_slowpath,($__internal_15_$__cuda_sm3x_div_rn_noftz_f32_slowpath - $__internal_14_$__cuda_sm20_sqrt_rn_f32_slowpath)
$__internal_14_$__cuda_sm20_sqrt_rn_f32_slowpath:
[----:B------:R-:W-:-:S13]  /*24f0*/  LOP3.LUT P0, RZ, R3, 0x7fffffff, RZ, 0xc0, !PT ;  /* 0x7fffffff03ff7812 */ /* 0x000fda000780c0ff */
[----:B------:R-:W-:Y:S05]  /*2500*/  @!P0 BRA `(.L_x_319) ;  /* 0x0000000000488947 */ /* 0x000fea0003800000 */
[----:B------:R-:W-:Y:S02]  /*2510*/  FSETP.GEU.FTZ.AND P0, PT, R3, RZ, PT ;  /* 0x000000ff0300720b */ /* 0x000fe40003f1e000 */
[----:B------:R-:W-:-:S11]  /*2520*/  MOV R0, R3 ;  /* 0x0000000300007202 */ /* 0x000fd60000000f00 */
[----:B------:R-:W-:Y:S01]  /*2530*/  @!P0 IMAD.MOV.U32 R3, RZ, RZ, 0x7fffffff ;  /* 0x7fffffffff038424 */ /* 0x000fe200078e00ff */
        /* <DEDUP_REMOVED lines=15> */
.L_x_319:
[----:B------:R-:W-:Y:S01]  /*2630*/  HFMA2 R5, -RZ, RZ, 0, 0 ;  /* 0x00000000ff057431 */ /* 0x000fe200000001ff */
[----:B------:R-:W-:-:S04]  /*2640*/  MOV R4, R6 ;  /* 0x0000000600047202 */ /* 0x000fc80000000f00 */
[----:B------:R-:W-:Y:S05]  /*2650*/  RET.REL.NODEC R4 `(_Z13layernorm_fwdPfS_S_S_iif) ;  /* 0xffffffd804687950 */ /* 0x000fea0003c3ffff */
        .weak           $__internal_15_$__cuda_sm3x_div_rn_noftz_f32_slowpath
        .type           $__internal_15_$__cuda_sm3x_div_rn_noftz_f32_slowpath,@function
        .size           $__internal_15_$__cuda_sm3x_div_rn_noftz_f32_slowpath,(.L_x_554 - $__internal_15_$__cuda_sm3x_div_rn_noftz_f32_slowpath)
$__internal_15_$__cuda_sm3x_div_rn_noftz_f32_slowpath:
        /* <DEDUP_REMOVED lines=34> */
.L_x_320:
[----:B------:R-:W-:-:S04]  /*2880*/  LEA R8, R12, 0xc0800000, 0x17 ;  /* 0xc08000000c087811 */ /* 0x000fc800078eb8ff */
[----:B------:R-:W-:Y:S02]  /*2890*/  IADD3 R8, PT, PT, -R8, R5, RZ ;  /* 0x0000000508087210 */ /* 0x000fe40007ffe1ff */
[----:B------:R-:W-:Y:S02]  /*28a0*/  IADD3 R5, PT, PT, R10, -0x7f, RZ ;  /* 0xffffff810a057810 */ /* 0x000fe40007ffe0ff */
[----:B------:R-:W0:Y:S01]  /*28b0*/  MUFU.RCP R7, R8 ;  /* 0x0000000800077308 */ /* 0x000e220000001000 */
[----:B------:R-:W-:Y:S02]  /*28c0*/  FADD.FTZ R9, -R8, -RZ ;  /* 0x800000ff08097221 */ /* 0x000fe40000010100 */
[----:B------:R-:W-:Y:S02]  /*28d0*/  IMAD R0, R5, -0x800000, R0 ;  /* 0xff80000005007824 */ /* 0x000fe400078e0200 */
[----:B0-----:R-:W-:-:S04]  /*28e0*/  FFMA R10, R7, R9, 1 ;  /* 0x3f800000070a7423 */ /* 0x001fc80000000009 */
[----:B------:R-:W-:-:S04]  /*28f0*/  FFMA R14, R7, R10, R7 ;  /* 0x0000000a070e7223 */ /* 0x000fc80000000007 */
[----:B------:R-:W-:-:S04]  /*2900*/  FFMA R7, R0, R14, RZ ;  /* 0x0000000e00077223 */ /* 0x000fc800000000ff */
[----:B------:R-:W-:-:S04]  /*2910*/  FFMA R10, R9, R7, R0 ;  /* 0x00000007090a7223 */ /* 0x000fc80000000000 */
[----:B------:R-:W-:Y:S01]  /*2920*/  FFMA R11, R14, R10, R7 ;  /* 0x0000000a0e0b7223 */ /* 0x000fe20000000007 */
[----:B------:R-:W-:-:S03]  /*2930*/  IADD3 R7, PT, PT, R5, 0x7f, -R12 ;  /* 0x0000007f05077810 */ /* 0x000fc60007ffe80c */
[----:B------:R-:W-:Y:S01]  /*2940*/  FFMA R10, R9, R11, R0 ;  /* 0x0000000b090a7223 */ /* 0x000fe20000000000 */
[----:B------:R-:W-:-:S03]  /*2950*/  IADD3 R7, PT, PT, R7, R6, RZ ;  /* 0x0000000607077210 */ /* 0x000fc60007ffe0ff */
[----:B------:R-:W-:-:S05]  /*2960*/  FFMA R0, R14, R10, R11 ;  /* 0x0000000a0e007223 */ /* 0x000fca000000000b */
[----:B------:R-:W-:-:S04]  /*2970*/  SHF.R.U32.HI R5, RZ, 0x17, R0 ;  /* 0x00000017ff057819 */ /* 0x000fc80000011600 */
[----:B------:R-:W-:-:S05]  /*2980*/  LOP3.LUT R5, R5, 0xff, RZ, 0xc0, !PT ;  /* 0x000000ff05057812 */ /* 0x000fca00078ec0ff */
[----:B------:R-:W-:-:S05]  /*2990*/  IMAD.IADD R9, R5, 0x1, R7 ;  /* 0x0000000105097824 */ /* 0x000fca00078e0207 */
        /* <DEDUP_REMOVED lines=32> */
.L_x_326:
[----:B------:R-:W-:-:S04]  /*2ba0*/  LOP3.LUT R0, R0, 0x80000000, RZ, 0xc0, !PT ;  /* 0x8000000000007812 */ /* 0x000fc800078ec0ff */
[----:B------:R-:W-:Y:S01]  /*2bb0*/  LOP3.LUT R0, R0, 0x7f800000, RZ, 0xfc, !PT ;  /* 0x7f80000000007812 */ /* 0x000fe200078efcff */
[----:B------:R-:W-:Y:S06]  /*2bc0*/  BRA `(.L_x_327) ;  /* 0x0000000000287947 */ /* 0x000fec0003800000 */
.L_x_325:
[----:B------:R-:W-:Y:S01]  /*2bd0*/  LEA R0, R7, R0, 0x17 ;  /* 0x0000000007007211 */ /* 0x000fe200078eb8ff */
[----:B------:R-:W-:Y:S06]  /*2be0*/  BRA `(.L_x_327) ;  /* 0x0000000000207947 */ /* 0x000fec0003800000 */
.L_x_324:
[----:B------:R-:W-:-:S04]  /*2bf0*/  LOP3.LUT R0, R5, 0x80000000, R0, 0x48, !PT ;  /* 0x8000000005007812 */ /* 0x000fc800078e4800 */
[----:B------:R-:W-:Y:S01]  /*2c00*/  LOP3.LUT R0, R0, 0x7f800000, RZ, 0xfc, !PT ;  /* 0x7f80000000007812 */ /* 0x000fe200078efcff */
[----:B------:R-:W-:Y:S06]  /*2c10*/  BRA `(.L_x_327) ;  /* 0x0000000000147947 */ /* 0x000fec0003800000 */
.L_x_323:
[----:B------:R-:W-:Y:S01]  /*2c20*/  LOP3.LUT R0, R5, 0x80000000, R0, 0x48, !PT ;  /* 0x8000000005007812 */ /* 0x000fe200078e4800 */
[----:B------:R-:W-:Y:S06]  /*2c30*/  BRA `(.L_x_327) ;  /* 0x00000000000c7947 */ /* 0x000fec0003800000 */
.L_x_322:
[----:B------:R-:W0:Y:S01]  /*2c40*/  MUFU.RSQ R0, -QNAN ;  /* 0xffc0000000007908 */ /* 0x000e220000001400 */
[----:B------:R-:W-:Y:S05]  /*2c50*/  BRA `(.L_x_327) ;  /* 0x0000000000047947 */ /* 0x000fea0003800000 */
.L_x_321:
[----:B------:R-:W-:-:S07]  /*2c60*/  FADD.FTZ R0, R0, R3 ;  /* 0x0000000300007221 */ /* 0x000fce0000010000 */
.L_x_327:
[----:B------:R-:W-:-:S04]  /*2c70*/  HFMA2 R5, -RZ, RZ, 0, 0 ;  /* 0x00000000ff057431 */ /* 0x000fc800000001ff */
[----:B0-----:R-:W-:Y:S05]  /*2c80*/  RET.REL.NODEC R4 `(_Z13layernorm_fwdPfS_S_S_iif) ;  /* 0xffffffd004dc7950 */ /* 0x001fea0003c3ffff */
.L_x_328:
        /* <DEDUP_REMOVED lines=15> */
.L_x_554:


//--------------------- .text._Z16concat_axis1_bwdPfPS_iii --------------------------
	.section	.text._Z16concat_axis1_bwdPfPS_iii,"ax",@progbits
	.align	128
        .global         _Z16concat_axis1_bwdPfPS_iii
        .type           _Z16concat_axis1_bwdPfPS_iii,@function
        .size           _Z16concat_axis1_bwdPfPS_iii,(.L_x_584 - _Z16concat_axis1_bwdPfPS_iii)
        .other          _Z16concat_axis1_bwdPfPS_iii,@"STO_CUDA_ENTRY STV_DEFAULT"
_Z16concat_axis1_bwdPfPS_iii:
.text._Z16concat_axis1_bwdPfPS_iii:
[----:B------:R-:W-:Y:S01]  /*0000*/  LDC R1, c[0x0][0x37c] ;  /* 0x0000df00ff017b82 */ /* 0x000fe20000000800 */
[----:B------:R-:W0:Y:S07]  /*0010*/  S2R R5, SR_TID.X ;  /* 0x0000000000057919 */ /* 0x000e2e0000002100 */
[----:B------:R-:W1:Y:S01]  /*0020*/  LDC R0, c[0x0][0x398] ;  /* 0x0000e600ff007b82 */ /* 0x000e620000000800 */
[----:B------:R-:W1:Y:S07]  /*0030*/  LDCU.64 UR6, c[0x0][0x390] ;  /* 0x00007200ff0677ac */ /* 0x000e6e0008000a00 */
[----:B------:R-:W0:Y:S08]  /*0040*/  S2UR UR4, SR_CTAID.X ;  /* 0x00000000000479c3 */ /* 0x000e300000002500 */
[----:B------:R-:W0:Y:S01]  /*0050*/  LDC R2, c[0x0][0x360] ;  /* 0x0000d800ff027b82 */ /* 0x000e220000000800 */
[----:B-1----:R-:W-:-:S02]  /*0060*/  IMAD R3, R0, UR6, RZ ;  /* 0x0000000600037c24 */ /* 0x002fc4000f8e02ff */
[----:B0-----:R-:W-:Y:S02]  /*0070*/  IMAD R2, R2, UR4, R5 ;  /* 0x0000000402027c24 */ /* 0x001fe4000f8e0205 */
[----:B------:R-:W-:-:S05]  /*0080*/  IMAD R5, R3, UR7, RZ ;  /* 0x0000000703057c24 */ /* 0x000fca000f8e02ff */
[----:B------:R-:W-:-:S13]  /*0090*/  ISETP.GE.AND P0, PT, R2, R5, PT ;  /* 0x000000050200720c */ /* 0x000fda0003f06270 */
[----:B------:R-:W-:Y:S05]  /*00a0*/  @P0 EXIT ;  /* 0x000000000000094d */ /* 0x000fea0003800000 */
[----:B------:R-:W-:Y:S01]  /*00b0*/  IABS R7, R3 ;  /* 0x0000000300077213 */ /* 0x000fe20000000000 */
[----:B------:R-:W0:Y:S03]  /*00c0*/  LDCU.64 UR4, c[0x0][0x358] ;  /* 0x00006b00ff0477ac */ /* 0x000e260008000a00 */
[----:B------:R-:W1:Y:S08]  /*00d0*/  I2F.RP R6, R7 ;  /* 0x0000000700067306 */ /* 0x000e700000209400 */
[----:B-1----:R-:W1:Y:S02]  /*00e0*/  MUFU.RCP R6, R6 ;  /* 0x0000000600067308 */ /* 0x002e640000001000 */
[----:B-1----:R-:W-:Y:S01]  /*00f0*/  VIADD R4, R6, 0xffffffe ;  /* 0x0ffffffe06047836 */ /* 0x002fe20000000000 */
[----:B------:R-:W-:-:S05]  /*0100*/  IABS R6, R2 ;  /* 0x0000000200067213 */ /* 0x000fca0000000000 */
[----:B------:R1:W2:Y:S02]  /*0110*/  F2I.FTZ.U32.TRUNC.NTZ R5, R4 ;  /* 0x0000000400057305 */ /* 0x0002a4000021f000 */
[----:B-1----:R-:W-:Y:S02]  /*0120*/  HFMA2 R4, -RZ, RZ, 0, 0 ;  /* 0x00000000ff047431 */ /* 0x002fe400000001ff */
[----:B--2---:R-:W-:-:S04]  /*0130*/  IMAD.MOV R8, RZ, RZ, -R5 ;  /* 0x000000ffff087224 */ /* 0x004fc800078e0a05 */
[----:B------:R-:W-:Y:S01]  /*0140*/  IMAD R9, R8, R7, RZ ;  /* 0x0000000708097224 */ /* 0x000fe200078e02ff */
[----:B------:R-:W-:-:S03]  /*0150*/  IABS R8, R3 ;  /* 0x0000000300087213 */ /* 0x000fc60000000000 */
[----:B------:R-:W-:Y:S01]  /*0160*/  IMAD.HI.U32 R5, R5, R9, R4 ;  /* 0x0000000905057227 */ /* 0x000fe200078e0004 */
[----:B------:R-:W-:-:S03]  /*0170*/  IABS R9, R0 ;  /* 0x0000000000097213 */ /* 0x000fc60000000000 */
[----:B------:R-:W-:Y:S02]  /*0180*/  IMAD.MOV R4, RZ, RZ, -R8 ;  /* 0x000000ffff047224 */ /* 0x000fe400078e0a08 */
[----:B------:R-:W-:Y:S01]  /*0190*/  IMAD.HI.U32 R5, R5, R6, RZ ;  /* 0x0000000605057227 */ /* 0x000fe200078e00ff */
[----:B------:R-:W1:Y:S03]  /*01a0*/  I2F.RP R8, R9 ;  /* 0x0000000900087306 */ /* 0x000e660000209400 */
[----:B------:R-:W-:-:S05]  /*01b0*/  IMAD R4, R5, R4, R6 ;  /* 0x0000000405047224 */ /* 0x000fca00078e0206 */
[----:B------:R-:W-:Y:S01]  /*01c0*/  ISETP.GT.U32.AND P2, PT, R7, R4, PT ;  /* 0x000000040700720c */ /* 0x000fe20003f44070 */
[----:B-1----:R-:W1:-:S12]  /*01d0*/  MUFU.RCP R8, R8 ;  /* 0x0000000800087308 */ /* 0x002e580000001000 */
[-C--:B------:R-:W-:Y:S02]  /*01e0*/  @!P2 IADD3 R4, PT, PT, R4, -R7.reuse, RZ ;  /* 0x800000070404a210 */ /* 0x080fe40007ffe0ff */
[----:B------:R-:W-:Y:S02]  /*01f0*/  @!P2 IADD3 R5, PT, PT, R5, 0x1, RZ ;  /* 0x000000010505a810 */ /* 0x000fe40007ffe0ff */
[----:B------:R-:W-:Y:S02]  /*0200*/  ISETP.GE.U32.AND P0, PT, R4, R7, PT ;  /* 0x000000070400720c */ /* 0x000fe40003f06070 */
[----:B------:R-:W-:Y:S02]  /*0210*/  LOP3.LUT R4, R2, R3, RZ, 0x3c, !PT ;  /* 0x0000000302047212 */ /* 0x000fe400078e3cff */
[----:B------:R-:W-:Y:S02]  /*0220*/  ISETP.NE.AND P2, PT, R3, RZ, PT ;  /* 0x000000ff0300720c */ /* 0x000fe40003f45270 */
[----:B------:R-:W-:Y:S01]  /*0230*/  ISETP.GE.AND P1, PT, R4, RZ, PT ;  /* 0x000000ff0400720c */ /* 0x000fe20003f26270 */
[----:B-1----:R-:W-:-:S04]  /*0240*/  VIADD R6, R8, 0xffffffe ;  /* 0x0ffffffe08067836 */ /* 0x002fc80000000000 */
[----:B------:R1:W2:Y:S02]  /*0250*/  F2I.FTZ.U32.TRUNC.NTZ R7, R6 ;  /* 0x0000000600077305 */ /* 0x0002a4000021f000 */
[----:B------:R-:W-:-:S06]  /*0260*/  @P0 VIADD R5, R5, 0x1 ;  /* 0x0000000105050836 */ /* 0x000fcc0000000000 */
[----:B------:R-:W-:Y:S01]  /*0270*/  @!P1 IADD3 R5, PT, PT, -R5, RZ, RZ ;  /* 0x000000ff05059210 */ /* 0x000fe20007ffe1ff */
[----:B-1----:R-:W-:Y:S01]  /*0280*/  IMAD.MOV.U32 R6, RZ, RZ, RZ ;  /* 0x000000ffff067224 */ /* 0x002fe200078e00ff */
[----:B------:R-:W-:-:S04]  /*0290*/  @!P2 LOP3.LUT R5, RZ, R3, RZ, 0x33, !PT ;  /* 0x00000003ff05a212 */ /* 0x000fc800078e33ff */
[----:B------:R-:W-:Y:S01]  /*02a0*/  IADD3 R4, PT, PT, -R5, RZ, RZ ;  /* 0x000000ff05047210 */ /* 0x000fe20007ffe1ff */
[----:B--2---:R-:W-:-:S04]  /*02b0*/  IMAD.MOV R8, RZ, RZ, -R7 ;  /* 0x000000ffff087224 */ /* 0x004fc800078e0a07 */
[----:B------:R-:W-:Y:S02]  /*02c0*/  IMAD R13, R3, R4, R2 ;  /* 0x00000004030d7224 */ /* 0x000fe400078e0202 */
[----:B------:R-:W-:-:S03]  /*02d0*/  IMAD R3, R8, R9, RZ ;  /* 0x0000000908037224 */ /* 0x000fc600078e02ff */
[----:B------:R-:W-:Y:S01]  /*02e0*/  IABS R4, R13 ;  /* 0x0000000d00047213 */ /* 0x000fe20000000000 */
[----:B------:R-:W-:-:S06]  /*02f0*/  IMAD.HI.U32 R6, R7, R3, R6 ;  /* 0x0000000307067227 */ /* 0x000fcc00078e0006 */
[----:B------:R-:W-:-:S05]  /*0300*/  IMAD.HI.U32 R3, R6, R4, RZ ;  /* 0x0000000406037227 */ /* 0x000fca00078e00ff */
[----:B------:R-:W-:-:S05]  /*0310*/  IADD3 R6, PT, PT, -R3, RZ, RZ ;  /* 0x000000ff03067210 */ /* 0x000fca0007ffe1ff */
[C---:B------:R-:W-:Y:S02]  /*0320*/  IMAD R4, R9.reuse, R6, R4 ;  /* 0x0000000609047224 */ /* 0x040fe400078e0204 */
[----:B------:R-:W1:Y:S03]  /*0330*/  LDC.64 R6, c[0x0][0x388] ;  /* 0x0000e200ff067b82 */ /* 0x000e660000000a00 */
        /* <DEDUP_REMOVED lines=8> */
[----:B------:R-:W-:-:S05]  /*03c0*/  @P0 VIADD R3, R3, 0x1 ;  /* 0x0000000103030836 */ /* 0x000fca0000000000 */
[----:B------:R-:W-:-:S05]  /*03d0*/  MOV R11, R3 ;  /* 0x00000003000b7202 */ /* 0x000fca0000000f00 */
[----:B------:R-:W-:Y:S01]  /*03e0*/  @!P1 IMAD.MOV R11, RZ, RZ, -R11 ;  /* 0x000000ffff0b9224 */ /* 0x000fe200078e0a0b */
[----:B------:R-:W-:Y:S01]  /*03f0*/  @!P2 LOP3.LUT R11, RZ, R0, RZ, 0x33, !PT ;  /* 0x00000000ff0ba212 */ /* 0x000fe200078e33ff */
[----:B--2---:R-:W-:-:S04]  /*0400*/  IMAD.WIDE R2, R2, 0x4, R8 ;  /* 0x0000000402027825 */ /* 0x004fc800078e0208 */
[C---:B-1----:R-:W-:Y:S01]  /*0410*/  IMAD.WIDE R6, R11.reuse, 0x8, R6 ;  /* 0x000000080b067825 */ /* 0x042fe200078e0206 */
[----:B0-----:R-:W2:Y:S05]  /*0420*/  LDG.E R9, desc[UR4][R2.64] ;  /* 0x0000000402097981 */ /* 0x001eaa000c1e1900 */
[----:B------:R-:W3:Y:S01]  /*0430*/  LDG.E.64 R6, desc[UR4][R6.64] ;  /* 0x0000000406067981 */ /* 0x000ee2000c1e1b00 */
[----:B------:R-:W-:-:S05]  /*0440*/  IADD3 R11, PT, PT, -R11, RZ, RZ ;  /* 0x000000ff0b0b7210 */ /* 0x000fca0007ffe1ff */
[----:B------:R-:W-:-:S04]  /*0450*/  IMAD R4, R0, R11, R13 ;  /* 0x0000000b00047224 */ /* 0x000fc800078e020d */
[----:B------:R-:W-:-:S04]  /*0460*/  IMAD R5, R5, R0, R4 ;  /* 0x0000000005057224 */ /* 0x000fc800078e0204 */
[----:B---3--:R-:W-:-:S05]  /*0470*/  IMAD.WIDE R4, R5, 0x4, R6 ;  /* 0x0000000405047825 */ /* 0x008fca00078e0206 */
[----:B--2---:R0:W-:Y:S02]  /*0480*/  ATOM.E.ADD.F32.FTZ.RN.STRONG.GPU P0, RZ, desc[UR4][R4.64], R9 ;  /* 0x8000000904ff79a2 */ /* 0x0041e4000c10f304 */
[----:B0-----:R-:W-:Y:S05]  /*0490*/  @P0 EXIT ;  /* 0x000000000000094d */ /* 0x001fea0003800000 */
[----:B------:R-:W0:Y:S02]  /*04a0*/  QSPC.E.S P0, RZ, [R4] ;  /* 0x0000000004ff73aa */ /* 0x000e240000000500 */
[----:B0-----:R-:W-:Y:S05]  /*04b0*/  @!P0 BRA `(.L_x_329) ;  /* 0x00000000001c8947 */ /* 0x001fea0003800000 */
[----:B------:R-:W-:-:S04]  /*04c0*/  MOV R2, R4 ;  /* 0x0000000400027202 */ /* 0x000fc80000000f00 */
[----:B------:R-:W-:-:S07]  /*04d0*/  MOV R0, R2 ;  /* 0x0000000200007202 */ /* 0x000fce0000000f00 */
.L_x_330:
[----:B------:R-:W0:Y:S02]  /*04e0*/  LDS R2, [R0] ;  /* 0x0000000000027984 */ /* 0x000e240000000800 */
[----:B0-----:R-:W-:-:S05]  /*04f0*/  FADD R3, R9, R2 ;  /* 0x0000000209037221 */ /* 0x001fca0000000000 */
[----:B------:R-:W0:Y:S02]  /*0500*/  ATOMS.CAST.SPIN P0, [R0], R2, R3 ;  /* 0x000000020000758d */ /* 0x000e240001800003 */
[----:B0-----:R-:W-:Y:S05]  /*0510*/  @!P0 BRA `(.L_x_330) ;  /* 0xfffffffc00f08947 */ /* 0x001fea000383ffff */
[----:B------:R-:W-:Y:S05]  /*0520*/  EXIT ;  /* 0x000000000000794d */ /* 0x000fea0003800000 */
.L_x_329:
[----:B------:R-:W0:Y:S02]  /*0530*/  QSPC.E.D P0, RZ, [R4] ;  /* 0x0000000004ff73aa */ /* 0x000e240000000700 */
[----:B0-----:R-:W-:Y:S05]  /*0540*/  @!P0 BRA `(.L_x_331) ;  /* 0x0000000000188947 */ /* 0x001fea0003800000 */
.L_x_332:
[----:B------:R-:W2:Y:S02]  /*0550*/  LD.E R2, [R4] ;  /* 0x0000000004027980 */ /* 0x000ea40000100900 */
[----:B--2---:R-:W-:-:S06]  /*0560*/  FADD R3, R9, R2 ;  /* 0x0000000209037221 */ /* 0x004fcc0000000000 */
[----:B------:R-:W2:Y:S02]  /*0570*/  ATOM.E.CAST.SPIN PT, R3, [R4], R2, R3 ;  /* 0x000000020403738b */ /* 0x000ea400019e0103 */
[----:B--2---:R-:W-:-:S13]  /*0580*/  ISETP.EQ.U32.AND P0, PT, R3, 0x1, PT ;  /* 0x000000010300780c */ /* 0x004fda0003f02070 */
[----:B------:R-:W-:Y:S05]  /*0590*/  @!P0 BRA `(.L_x_332) ;  /* 0xfffffffc00ec8947 */ /* 0x000fea000383ffff */
[----:B------:R-:W-:Y:S05]  /*05a0*/  EXIT ;  /* 0x000000000000794d */ /* 0x000fea0003800000 */
.L_x_331:
[----:B------:R-:W2:Y:S02]  /*05b0*/  LD.E R0, desc[UR4][R4.64] ;  /* 0x0000000404007980 */ /* 0x000ea4000c101900 */
[----:B--2---:R-:W-:-:S05]  /*05c0*/  FADD R9, R9, R0 ;  /* 0x0000000009097221 */ /* 0x004fca0000000000 */
[----:B------:R-:W-:Y:S01]  /*05d0*/  ST.E desc[UR4][R4.64], R9 ;  /* 0x0000000904007985 */ /* 0x000fe2000c101904 */
[----:B------:R-:W-:Y:S05]  /*05e0*/  EXIT ;  /* 0x000000000000794d */ /* 0x000fea0003800000 */
.L_x_333:
        /* <DEDUP_REMOVED lines=9> */
.L_x_584:


//--------------------- .text._Z16concat_axis1_fwdPPfS_iii --------------------------
	.section	.text._Z16concat_axis1_fwdPPfS_iii,"ax",@progbits
	.align	128
        .global         _Z16concat_axis1_fwdPPfS_iii
        .type           _Z16concat_axis1_fwdPPfS_iii,@function
        .size           _Z16concat_axis1_fwdPPfS_iii,(.L_x_585 - _Z16concat_axis1_fwdPPfS_iii)
        .other          _Z16concat_axis1_fwdPPfS_iii,@"STO_CUDA_ENTRY STV_DEFAULT"
_Z16concat_axis1_fwdPPfS_iii:
.text._Z16concat_axis1_fwdPPfS_iii:
        /* <DEDUP_REMOVED lines=11> */
[-C--:B------:R-:W-:Y:S01]  /*00b0*/  IABS R8, R3.reuse ;  /* 0x0000000300087213 */ /* 0x080fe20000000000 */
[----:B------:R-:W0:Y:S01]  /*00c0*/  LDCU.64 UR4, c[0x0][0x358] ;  /* 0x00006b00ff0477ac */ /* 0x000e220008000a00 */
[----:B------:R-:W-:Y:S02]  /*00d0*/  IABS R9, R0 ;  /* 0x0000000000097213 */ /* 0x000fe40000000000 */
[----:B------:R-:W1:Y:S01]  /*00e0*/  I2F.RP R6, R8 ;  /* 0x0000000800067306 */ /* 0x000e620000209400 */
[----:B------:R-:W-:Y:S02]  /*00f0*/  IABS R10, R3 ;  /* 0x00000003000a7213 */ /* 0x000fe40000000000 */
[----:B------:R-:W-:-:S05]  /*0100*/  IABS R11, R2 ;  /* 0x00000002000b7213 */ /* 0x000fca0000000000 */
[----:B-1----:R-:W1:Y:S02]  /*0110*/  MUFU.RCP R6, R6 ;  /* 0x0000000600067308 */ /* 0x002e640000001000 */
[----:B-1----:R-:W-:-:S06]  /*0120*/  VIADD R4, R6, 0xffffffe ;  /* 0x0ffffffe06047836 */ /* 0x002fcc0000000000 */
[----:B------:R-:W1:Y:S08]  /*0130*/  I2F.RP R6, R11 ;  /* 0x0000000b00067306 */ /* 0x000e700000209400 */
[----:B------:R2:W3:Y:S08]  /*0140*/  F2I.FTZ.U32.TRUNC.NTZ R5, R4 ;  /* 0x0000000400057305 */ /* 0x0004f0000021f000 */
[----:B-1----:R-:W1:Y:S01]  /*0150*/  MUFU.RCP R6, R6 ;  /* 0x0000000600067308 */ /* 0x002e620000001000 */
[----:B--2---:R-:W-:Y:S01]  /*0160*/  IMAD.MOV.U32 R4, RZ, RZ, RZ ;  /* 0x000000ffff047224 */ /* 0x004fe200078e00ff */
[----:B---3--:R-:W-:-:S05]  /*0170*/  IADD3 R7, PT, PT, RZ, -R5, RZ ;  /* 0x80000005ff077210 */ /* 0x008fca0007ffe0ff */
[----:B------:R-:W-:-:S04]  /*0180*/  IMAD R7, R7, R8, RZ ;  /* 0x0000000807077224 */ /* 0x000fc800078e02ff */
[----:B------:R-:W-:Y:S01]  /*0190*/  IMAD.HI.U32 R5, R5, R7, R4 ;  /* 0x0000000705057227 */ /* 0x000fe200078e0004 */
[----:B------:R-:W-:-:S03]  /*01a0*/  MOV R7, R9 ;  /* 0x0000000900077202 */ /* 0x000fc60000000f00 */
[----:B------:R-:W-:Y:S02]  /*01b0*/  IMAD.MOV R9, RZ, RZ, -R10 ;  /* 0x000000ffff097224 */ /* 0x000fe400078e0a0a */
[----:B------:R-:W-:-:S04]  /*01c0*/  IMAD.HI.U32 R4, R5, R7, RZ ;  /* 0x0000000705047227 */ /* 0x000fc800078e00ff */
[----:B------:R-:W-:-:S05]  /*01d0*/  IMAD R5, R4, R9, R7 ;  /* 0x0000000904057224 */ /* 0x000fca00078e0207 */
[----:B------:R-:W-:-:S13]  /*01e0*/  ISETP.GT.U32.AND P2, PT, R8, R5, PT ;  /* 0x000000050800720c */ /* 0x000fda0003f44070 */
[-C--:B------:R-:W-:Y:S02]  /*01f0*/  @!P2 IADD3 R5, PT, PT, R5, -R8.reuse, RZ ;  /* 0x800000080505a210 */ /* 0x080fe40007ffe0ff */
[----:B------:R-:W-:Y:S02]  /*0200*/  @!P2 IADD3 R4, PT, PT, R4, 0x1, RZ ;  /* 0x000000010404a810 */ /* 0x000fe40007ffe0ff */
[----:B------:R-:W-:Y:S02]  /*0210*/  ISETP.GE.U32.AND P0, PT, R5, R8, PT ;  /* 0x000000080500720c */ /* 0x000fe40003f06070 */
[----:B------:R-:W-:Y:S02]  /*0220*/  LOP3.LUT R5, R0, R3, RZ, 0x3c, !PT ;  /* 0x0000000300057212 */ /* 0x000fe400078e3cff */
[----:B------:R-:W-:Y:S02]  /*0230*/  ISETP.NE.AND P2, PT, R3, RZ, PT ;  /* 0x000000ff0300720c */ /* 0x000fe40003f45270 */
[----:B------:R-:W-:Y:S01]  /*0240*/  ISETP.GE.AND P1, PT, R5, RZ, PT ;  /* 0x000000ff0500720c */ /* 0x000fe20003f26270 */
[----:B-1----:R-:W-:-:S06]  /*0250*/  VIADD R5, R6, 0xffffffe ;  /* 0x0ffffffe06057836 */ /* 0x002fcc0000000000 */
[----:B------:R-:W-:Y:S01]  /*0260*/  @P0 VIADD R4, R4, 0x1 ;  /* 0x0000000104040836 */ /* 0x000fe20000000000 */
[----:B------:R-:W1:Y:S04]  /*0270*/  F2I.FTZ.U32.TRUNC.NTZ R5, R5 ;  /* 0x0000000500057305 */ /* 0x000e68000021f000 */
[----:B------:R-:W-:-:S05]  /*0280*/  MOV R7, R4 ;  /* 0x0000000400077202 */ /* 0x000fca0000000f00 */
[----:B------:R-:W-:Y:S01]  /*0290*/  @!P1 IMAD.MOV R7, RZ, RZ, -R7 ;  /* 0x000000ffff079224 */ /* 0x000fe200078e0a07 */
[----:B------:R-:W-:-:S05]  /*02a0*/  @!P2 LOP3.LUT R7, RZ, R3, RZ, 0x33, !PT ;  /* 0x00000003ff07a212 */ /* 0x000fca00078e33ff */
[----:B------:R-:W-:Y:S01]  /*02b0*/  IMAD.MOV R4, RZ, RZ, -R7 ;  /* 0x000000ffff047224 */ /* 0x000fe200078e0a07 */
[----:B-1----:R-:W-:-:S03]  /*02c0*/  IADD3 R6, PT, PT, RZ, -R5, RZ ;  /* 0x80000005ff067210 */ /* 0x002fc60007ffe0ff */
[----:B------:R-:W-:Y:S02]  /*02d0*/  IMAD R9, R3, R4, R0 ;  /* 0x0000000403097224 */ /* 0x000fe400078e0200 */
[----:B------:R-:W-:Y:S02]  /*02e0*/  HFMA2 R4, -RZ, RZ, 0, 0 ;  /* 0x00000000ff047431 */ /* 0x000fe400000001ff */
[----:B------:R-:W-:Y:S01]  /*02f0*/  IMAD R3, R6, R11, RZ ;  /* 0x0000000b06037224 */ /* 0x000fe200078e02ff */
[----:B------:R-:W-:-:S03]  /*0300*/  IABS R6, R9 ;  /* 0x0000000900067213 */ /* 0x000fc60000000000 */
[----:B------:R-:W-:-:S04]  /*0310*/  IMAD.HI.U32 R4, R5, R3, R4 ;  /* 0x0000000305047227 */ /* 0x000fc800078e0004 */
[----:B------:R-:W-:Y:S01]  /*0320*/  IMAD.MOV.U32 R5, RZ, RZ, R6 ;  /* 0x000000ffff057224 */ /* 0x000fe200078e0006 */
[----:B------:R-:W-:-:S03]  /*0330*/  LOP3.LUT R6, R9, R2, RZ, 0x3c, !PT ;  /* 0x0000000209067212 */ /* 0x000fc600078e3cff */
[----:B------:R-:W-:Y:S01]  /*0340*/  IMAD.HI.U32 R3, R4, R5, RZ ;  /* 0x0000000504037227 */ /* 0x000fe200078e00ff */
[----:B------:R-:W-:-:S04]  /*0350*/  ISETP.GE.AND P1, PT, R6, RZ, PT ;  /* 0x000000ff0600720c */ /* 0x000fc80003f26270 */
[----:B------:R-:W-:-:S05]  /*0360*/  IADD3 R4, PT, PT, -R3, RZ, RZ ;  /* 0x000000ff03047210 */ /* 0x000fca0007ffe1ff */
[----:B------:R-:W-:-:S05]  /*0370*/  IMAD R4, R11, R4, R5 ;  /* 0x000000040b047224 */ /* 0x000fca00078e0205 */
[----:B------:R-:W-:-:S13]  /*0380*/  ISETP.GT.U32.AND P2, PT, R11, R4, PT ;  /* 0x000000040b00720c */ /* 0x000fda0003f44070 */
[----:B------:R-:W-:Y:S01]  /*0390*/  @!P2 IMAD.IADD R4, R4, 0x1, -R11 ;  /* 0x000000010404a824 */ /* 0x000fe200078e0a0b */
[----:B------:R-:W-:Y:S02]  /*03a0*/  @!P2 IADD3 R3, PT, PT, R3, 0x1, RZ ;  /* 0x000000010303a810 */ /* 0x000fe40007ffe0ff */
[----:B------:R-:W-:Y:S02]  /*03b0*/  ISETP.NE.AND P2, PT, R2, RZ, PT ;  /* 0x000000ff0200720c */ /* 0x000fe40003f45270 */
[----:B------:R-:W-:Y:S02]  /*03c0*/  ISETP.GE.U32.AND P0, PT, R4, R11, PT ;  /* 0x0000000b0400720c */ /* 0x000fe40003f06070 */
[----:B------:R-:W1:Y:S11]  /*03d0*/  LDC.64 R4, c[0x0][0x380] ;  /* 0x0000e000ff047b82 */ /* 0x000e760000000a00 */
[----:B------:R-:W-:-:S05]  /*03e0*/  @P0 VIADD R3, R3, 0x1 ;  /* 0x0000000103030836 */ /* 0x000fca0000000000 */
[----:B------:R-:W-:Y:S02]  /*03f0*/  @!P1 IADD3 R3, PT, PT, -R3, RZ, RZ ;  /* 0x000000ff03039210 */ /* 0x000fe40007ffe1ff */
[----:B------:R-:W-:-:S05]  /*0400*/  @!P2 LOP3.LUT R3, RZ, R2, RZ, 0x33, !PT ;  /* 0x00000002ff03a212 */ /* 0x000fca00078e33ff */
[----:B-1----:R-:W-:-:S06]  /*0410*/  IMAD.WIDE R4, R3, 0x8, R4 ;  /* 0x0000000803047825 */ /* 0x002fcc00078e0204 */
[----:B0-----:R-:W2:Y:S01]  /*0420*/  LDG.E.64 R4, desc[UR4][R4.64] ;  /* 0x0000000404047981 */ /* 0x001ea2000c1e1b00 */
[----:B------:R-:W-:-:S04]  /*0430*/  IMAD.MOV R3, RZ, RZ, -R3 ;  /* 0x000000ffff037224 */ /* 0x000fc800078e0a03 */
[----:B------:R-:W-:-:S04]  /*0440*/  IMAD R3, R2, R3, R9 ;  /* 0x0000000302037224 */ /* 0x000fc800078e0209 */
[----:B------:R-:W-:Y:S02]  /*0450*/  IMAD R3, R7, R2, R3 ;  /* 0x0000000207037224 */ /* 0x000fe400078e0203 */
[----:B------:R-:W0:Y:S02]  /*0460*/  LDC.64 R6, c[0x0][0x388] ;  /* 0x0000e200ff067b82 */ /* 0x000e240000000a00 */
[----:B--2---:R-:W-:-:S06]  /*0470*/  IMAD.WIDE R2, R3, 0x4, R4 ;  /* 0x0000000403027825 */ /* 0x004fcc00078e0204 */
[----:B------:R-:W2:Y:S01]  /*0480*/  LDG.E R3, desc[UR4][R2.64] ;  /* 0x0000000402037981 */ /* 0x000ea2000c1e1900 */
[----:B0-----:R-:W-:-:S05]  /*0490*/  IMAD.WIDE R6, R0, 0x4, R6 ;  /* 0x0000000400067825 */ /* 0x001fca00078e0206 */
[----:B--2---:R-:W-:Y:S01]  /*04a0*/  STG.E desc[UR4][R6.64], R3 ;  /* 0x0000000306007986 */ /* 0x004fe2000c101904 */
[----:B------:R-:W-:Y:S05]  /*04b0*/  EXIT ;  /* 0x000000000000794d */ /* 0x000fea0003800000 */
.L_x_334:
        /* <DEDUP_REMOVED lines=12> */
.L_x_585:


//--------------------- .text._Z13aft_cross_bwdPfS_S_S_S_S_S_S_S_iii --------------------------
	.section	.text._Z13aft_cross_bwdPfS_S_S_S_S_S_S_S_iii,"ax",@progbits
	.align	128
        .global         _Z13aft_cross_bwdPfS_S_S_S_S_S_S_S_iii
        .type           _Z13aft_cross_bwdPfS_S_S_S_S_S_S_S_iii,@function
        .size           _Z13aft_cross_bwdPfS_S_S_S_S_S_S_S_iii,(.L_x_555 - _Z13aft_cross_bwdPfS_S_S_S_S_S_S_S_iii)
        .other          _Z13aft_cross_bwdPfS_S_S_S_S_S_S_S_iii,@"STO_CUDA_ENTRY STV_DEFAULT"
_Z13aft_cross_bwdPfS_S_S_S_S_S_S_S_iii:
.text._Z13aft_cross_bwdPfS_S_S_S_S_S_S_S_iii:
[----:B------:R-:W-:Y:S01]  /*0000*/  LDC R1, c[0x0][0x37c] ;  /* 0x0000df00ff017b82 */ /* 0x000fe20000000800 */
[----:B------:R-:W0:Y:S07]  /*0010*/  S2R R0, SR_TID.X ;  /* 0x0000000000007919 */ /* 0x000e2e0000002100 */
[----:B------:R-:W0:Y:S01]  /*0020*/  S2UR UR4, SR_CTAID.X ;  /* 0x00000000000479c3 */ /* 0x000e220000002500 */
[----:B------:R-:W1:Y:S07]  /*0030*/  LDCU UR5, c[0x0][0x3c8] ;  /* 0x00007900ff0577ac */ /* 0x000e6e0008000800 */
[----:B------:R-:W0:Y:S08]  /*0040*/  LDC R3, c[0x0][0x360] ;  /* 0x0000d800ff037b82 */ /* 0x000e300000000800 */
[----:B------:R-:W2:Y:S01]  /*0050*/  LDC R2, c[0x0][0x3d0] ;  /* 0x0000f400ff027b82 */ /* 0x000ea20000000800 */
[----:B0-----:R-:W-:Y:S01]  /*0060*/  IMAD R3, R3, UR4, R0 ;  /* 0x0000000403037c24 */ /* 0x001fe2000f8e0200 */
[----:B--2---:R-:W-:-:S04]  /*0070*/  ISETP.GE.AND P0, PT, R2, 0x1, PT ;  /* 0x000000010200780c */ /* 0x004fc80003f06270 */
[----:B-1----:R-:W-:-:S13]  /*0080*/  ISETP.GE.OR P0, PT, R3, UR5, !P0 ;  /* 0x0000000503007c0c */ /* 0x002fda000c706670 */
[----:B------:R-:W-:Y:S05]  /*0090*/  @P0 EXIT ;  /* 0x000000000000094d */ /* 0x000fea0003800000 */
[----:B------:R-:W0:Y:S01]  /*00a0*/  LDCU UR4, c[0x0][0x3cc] ;  /* 0x00007980ff0477ac */ /* 0x000e220008000800 */
[----:B------:R-:W1:Y:S01]  /*00b0*/  LDCU.64 UR8, c[0x0][0x358] ;  /* 0x00006b00ff0877ac */ /* 0x000e620008000a00 */
[----:B0-----:R-:W-:-:S09]  /*00c0*/  UISETP.GE.AND UP0, UPT, UR4, 0x1, UPT ;  /* 0x000000010400788c */ /* 0x001fd2000bf06270 */
[----:B-1----:R-:W-:Y:S05]  /*00d0*/  BRA.U !UP0, `(.L_x_335) ;  /* 0x0000001d08647547 */ /* 0x002fea000b800000 */
[----:B------:R-:W-:Y:S01]  /*00e0*/  HFMA2 R8, -RZ, RZ, 0, 0 ;  /* 0x00000000ff087431 */ /* 0x000fe200000001ff */
[----:B------:R-:W-:Y:S01]  /*00f0*/  SHF.L.U32 R4, R2, 0x2, RZ ;  /* 0x0000000202047819 */ /* 0x000fe200000006ff */
[----:B------:R-:W-:Y:S01]  /*0100*/  IMAD R6, R3, UR4, RZ ;  /* 0x0000000403067c24 */ /* 0x000fe2000f8e02ff */
[----:B------:R-:W-:Y:S02]  /*0110*/  ULOP3.LUT UR7, UR4, 0x3, URZ, 0xc0, !UPT ;  /* 0x0000000304077892 */ /* 0x000fe4000f8ec0ff */
[----:B------:R-:W-:-:S12]  /*0120*/  ULOP3.LUT UR5, UR4, 0x7ffffffc, URZ, 0xc0, !UPT ;  /* 0x7ffffffc04057892 */ /* 0x000fd8000f8ec0ff */
.L_x_350:
[----:B0-----:R-:W0:Y:S01]  /*0130*/  LDCU UR6, c[0x0][0x3cc] ;  /* 0x00007980ff0677ac */ /* 0x001e220008000800 */
[----:B--23--:R-:W-:Y:S01]  /*0140*/  CS2R R12, SRZ ;  /* 0x00000000000c7805 */ /* 0x00cfe2000001ff00 */
[----:B------:R-:W-:Y:S01]  /*0150*/  UMOV UR4, URZ ;  /* 0x000000ff00047c82 */ /* 0x000fe20008000000 */
[----:B0-----:R-:W-:-:S09]  /*0160*/  UISETP.GE.U32.AND UP0, UPT, UR6, 0x4, UPT ;  /* 0x000000040600788c */ /* 0x001fd2000bf06070 */
[----:B-1----:R-:W-:Y:S05]  /*0170*/  BRA.U !UP0, `(.L_x_336) ;  /* 0x0000000508707547 */ /* 0x002fea000b800000 */
[----:B------:R-:W0:Y:S01]  /*0180*/  LDC R9, c[0x0][0x3d0] ;  /* 0x0000f400ff097b82 */ /* 0x000e220000000800 */
[----:B------:R-:W-:Y:S01]  /*0190*/  ULOP3.LUT UR5, UR6, 0x7ffffffc, URZ, 0xc0, !UPT ;  /* 0x7ffffffc06057892 */ /* 0x000fe2000f8ec0ff */
[----:B------:R-:W-:Y:S01]  /*01a0*/  MOV R12, RZ ;  /* 0x000000ff000c7202 */ /* 0x000fe20000000f00 */
[----:B------:R-:W-:Y:S01]  /*01b0*/  IMAD.WIDE.U32 R10, R8, 0x4, RZ ;  /* 0x00000004080a7825 */ /* 0x000fe200078e00ff */
[----:B------:R-:W-:Y:S01]  /*01c0*/  MOV R0, R6 ;  /* 0x0000000600007202 */ /* 0x000fe20000000f00 */
[----:B------:R-:W1:Y:S03]  /*01d0*/  LDCU.64 UR10, c[0x0][0x388] ;  /* 0x00007100ff0a77ac */ /* 0x000e660008000a00 */
[----:B------:R-:W2:Y:S01]  /*01e0*/  LDC.64 R14, c[0x0][0x388] ;  /* 0x0000e200ff0e7b82 */ /* 0x000ea20000000a00 */
[----:B------:R-:W3:Y:S01]  /*01f0*/  LDCU.64 UR12, c[0x0][0x390] ;  /* 0x00007200ff0c77ac */ /* 0x000ee20008000a00 */
[----:B------:R-:W-:-:S06]  /*0200*/  UIADD3 UR4, UPT, UPT, -UR5, URZ, URZ ;  /* 0x000000ff05047290 */ /* 0x000fcc000fffe1ff */
[----:B------:R-:W4:Y:S08]  /*0210*/  LDC.64 R16, c[0x0][0x390] ;  /* 0x0000e400ff107b82 */ /* 0x000f300000000a00 */
[----:B------:R-:W1:Y:S01]  /*0220*/  LDC.64 R18, c[0x0][0x398] ;  /* 0x0000e600ff127b82 */ /* 0x000e620000000a00 */
[----:B0-----:R-:W-:Y:S02]  /*0230*/  IADD3 R5, PT, PT, R8, R9, RZ ;  /* 0x0000000908057210 */ /* 0x001fe40007ffe0ff */
[C---:B------:R-:W-:Y:S01]  /*0240*/  LEA R7, R9.reuse, R8, 0x1 ;  /* 0x0000000809077211 */ /* 0x040fe200078e08ff */
[----:B---3--:R-:W-:-:S07]  /*0250*/  IMAD R9, R9, 0x3, R8 ;  /* 0x0000000309097824 */ /* 0x008fce00078e0208 */
.L_x_337:
[----:B-1----:R-:W-:Y:S01]  /*0260*/  IADD3 R26, P0, PT, R10, UR10, RZ ;  /* 0x0000000a0a1a7c10 */ /* 0x002fe2000ff1e0ff */
[----:B------:R-:W-:-:S03]  /*0270*/  IMAD.WIDE R20, R0, 0x4, R18 ;  /* 0x0000000400147825 */ /* 0x000fc600078e0212 */
[----:B------:R-:W-:Y:S02]  /*0280*/  IADD3.X R27, PT, PT, R11, UR11, RZ, P0, !PT ;  /* 0x0000000b0b1b7c10 */ /* 0x000fe400087fe4ff */
[----:B------:R-:W3:Y:S04]  /*0290*/  LDG.E R29, desc[UR8][R20.64] ;  /* 0x00000008141d7981 */ /* 0x000ee8000c1e1900 */
[----:B------:R-:W3:Y:S01]  /*02a0*/  LDG.E R26, desc[UR8][R26.64] ;  /* 0x000000081a1a7981 */ /* 0x000ee2000c1e1900 */
[----:B------:R-:W-:Y:S01]  /*02b0*/  HFMA2 R2, -RZ, RZ, 0.96630859375, -0.0022525787353515625 ;  /* 0x3bbb989dff027431 */ /* 0x000fe200000001ff */
[----:B------:R-:W-:Y:S02]  /*02c0*/  MOV R24, 0x437c0000 ;  /* 0x437c000000187802 */ /* 0x000fe40000000f00 */
[----:B------:R-:W-:-:S04]  /*02d0*/  IADD3 R22, P0, PT, R10, UR12, RZ ;  /* 0x0000000c0a167c10 */ /* 0x000fc8000ff1e0ff */
[----:B------:R-:W-:-:S05]  /*02e0*/  IADD3.X R23, PT, PT, R11, UR13, RZ, P0, !PT ;  /* 0x0000000d0b177c10 */ /* 0x000fca00087fe4ff */
[----:B------:R0:W5:Y:S01]  /*02f0*/  LDG.E R22, desc[UR8][R22.64] ;  /* 0x0000000816167981 */ /* 0x000162000c1e1900 */
[----:B---3--:R-:W-:-:S04]  /*0300*/  FADD R29, R26, R29 ;  /* 0x0000001d1a1d7221 */ /* 0x008fc80000000000 */
[----:B------:R-:W-:-:S04]  /*0310*/  FFMA.SAT R25, R29, R2, 0.5 ;  /* 0x3f0000001d197423 */ /* 0x000fc80000002002 */
[----:B------:R-:W-:-:S04]  /*0320*/  FFMA.RM R25, R25, R24, 12582913 ;  /* 0x4b40000119197423 */ /* 0x000fc80000004018 */
[----:B------:R-:W-:Y:S01]  /*0330*/  FADD R28, R25, -12583039 ;  /* 0xcb40007f191c7421 */ /* 0x000fe20000000000 */
[----:B--2---:R-:W-:-:S04]  /*0340*/  IMAD.WIDE.U32 R26, R5, 0x4, R14 ;  /* 0x00000004051a7825 */ /* 0x004fc800078e000e */
[C---:B------:R-:W-:Y:S02]  /*0350*/  FFMA R28, R29.reuse, 1.4426950216293334961, -R28 ;  /* 0x3fb8aa3b1d1c7823 */ /* 0x040fe4000000081c */
[----:B------:R1:W2:Y:S02]  /*0360*/  LDG.E R27, desc[UR8][R26.64] ;  /* 0x000000081a1b7981 */ /* 0x0002a4000c1e1900 */
[----:B0-----:R-:W-:Y:S02]  /*0370*/  FFMA R23, R29, 1.925963033500011079e-08, R28 ;  /* 0x32a570601d177823 */ /* 0x001fe4000000001c */
[----:B------:R-:W2:Y:S02]  /*0380*/  LDG.E R28, desc[UR8][R20.64+0x4] ;  /* 0x00000408141c7981 */ /* 0x000ea4000c1e1900 */
[----:B------:R-:W1:Y:S01]  /*0390*/  MUFU.EX2 R29, R23 ;  /* 0x00000017001d7308 */ /* 0x000e620000000800 */
[----:B------:R-:W-:-:S05]  /*03a0*/  SHF.L.U32 R25, R25, 0x17, RZ ;  /* 0x0000001719197819 */ /* 0x000fca00000006ff */
[----:B-1----:R-:W-:Y:S01]  /*03b0*/  FMUL R26, R25, R29 ;  /* 0x0000001d191a7220 */ /* 0x002fe20000400000 */
[----:B--2---:R-:W-:-:S03]  /*03c0*/  FADD R29, R27, R28 ;  /* 0x0000001c1b1d7221 */ /* 0x004fc60000000000 */
[C---:B-----5:R-:W-:Y:S01]  /*03d0*/  FFMA R28, R26.reuse, R22, R13 ;  /* 0x000000161a1c7223 */ /* 0x060fe2000000000d */
[----:B------:R-:W-:Y:S01]  /*03e0*/  FADD R26, R26, R12 ;  /* 0x0000000c1a1a7221 */ /* 0x000fe20000000000 */
[----:B------:R-:W2:Y:S01]  /*03f0*/  LDG.E R27, desc[UR8][R20.64+0x8] ;  /* 0x00000808141b7981 */ /* 0x000ea2000c1e1900 */
[----:B------:R-:W-:Y:S01]  /*0400*/  FFMA.SAT R25, R29, R2, 0.5 ;  /* 0x3f0000001d197423 */ /* 0x000fe20000002002 */
[----:B------:R-:W-:-:S04]  /*0410*/  IMAD.WIDE.U32 R12, R7, 0x4, R14 ;  /* 0x00000004070c7825 */ /* 0x000fc800078e000e */
[----:B------:R-:W-:Y:S02]  /*0420*/  FFMA.RM R25, R25, R24, 12582913 ;  /* 0x4b40000119197423 */ /* 0x000fe40000004018 */
[----:B------:R0:W2:Y:S02]  /*0430*/  LDG.E R12, desc[UR8][R12.64] ;  /* 0x000000080c0c7981 */ /* 0x0000a4000c1e1900 */
[----:B------:R-:W-:Y:S02]  /*0440*/  FADD R22, R25, -12583039 ;  /* 0xcb40007f19167421 */ /* 0x000fe40000000000 */
[----:B------:R-:W3:Y:S02]  /*0450*/  LDG.E R21, desc[UR8][R20.64+0xc] ;  /* 0x00000c0814157981 */ /* 0x000ee4000c1e1900 */
[----:B------:R-:W-:-:S04]  /*0460*/  FFMA R22, R29, 1.4426950216293334961, -R22 ;  /* 0x3fb8aa3b1d167823 */ /* 0x000fc80000000816 */
[----:B------:R-:W-:Y:S01]  /*0470*/  FFMA R29, R29, 1.925963033500011079e-08, R22 ;  /* 0x32a570601d1d7823 */ /* 0x000fe20000000016 */
[----:B----4-:R-:W-:-:S06]  /*0480*/  IMAD.WIDE.U32 R22, R5, 0x4, R16 ;  /* 0x0000000405167825 */ /* 0x010fcc00078e0010 */
[----:B------:R1:W4:Y:S01]  /*0490*/  LDG.E R23, desc[UR8][R22.64] ;  /* 0x0000000816177981 */ /* 0x000322000c1e1900 */
[----:B------:R-:W0:Y:S01]  /*04a0*/  MUFU.EX2 R29, R29 ;  /* 0x0000001d001d7308 */ /* 0x000e220000000800 */
[----:B------:R-:W-:-:S05]  /*04b0*/  SHF.L.U32 R25, R25, 0x17, RZ ;  /* 0x0000001719197819 */ /* 0x000fca00000006ff */
[----:B0-----:R-:W-:-:S04]  /*04c0*/  FMUL R13, R25, R29 ;  /* 0x0000001d190d7220 */ /* 0x001fc80000400000 */
[----:B------:R-:W-:Y:S01]  /*04d0*/  FADD R26, R26, R13 ;  /* 0x0000000d1a1a7221 */ /* 0x000fe20000000000 */
[----:B--2---:R-:W-:-:S04]  /*04e0*/  FADD R29, R12, R27 ;  /* 0x0000001b0c1d7221 */ /* 0x004fc80000000000 */
[----:B------:R-:W-:-:S04]  /*04f0*/  FFMA.SAT R27, R29, R2, 0.5 ;  /* 0x3f0000001d1b7423 */ /* 0x000fc80000002002 */
[----:B------:R-:W-:-:S04]  /*0500*/  FFMA.RM R27, R27, R24, 12582913 ;  /* 0x4b4000011b1b7423 */ /* 0x000fc80000004018 */
[----:B-1----:R-:W-:Y:S01]  /*0510*/  FADD R22, R27, -12583039 ;  /* 0xcb40007f1b167421 */ /* 0x002fe20000000000 */
[----:B----4-:R-:W-:-:S03]  /*0520*/  FFMA R25, R13, R23, R28 ;  /* 0x000000170d197223 */ /* 0x010fc6000000001c */
[----:B------:R-:W-:Y:S01]  /*0530*/  FFMA R22, R29, 1.4426950216293334961, -R22 ;  /* 0x3fb8aa3b1d167823 */ /* 0x000fe20000000816 */
[----:B------:R-:W-:-:S04]  /*0540*/  IMAD.WIDE.U32 R12, R7, 0x4, R16 ;  /* 0x00000004070c7825 */ /* 0x000fc800078e0010 */
[----:B------:R-:W-:Y:S02]  /*0550*/  FFMA R28, R29, 1.925963033500011079e-08, R22 ;  /* 0x32a570601d1c7823 */ /* 0x000fe40000000016 */
[----:B------:R0:W2:Y:S02]  /*0560*/  LDG.E R29, desc[UR8][R12.64] ;  /* 0x000000080c1d7981 */ /* 0x0000a4000c1e1900 */
[----:B0-----:R-:W-:-:S05]  /*0570*/  IMAD.WIDE.U32 R12, R9, 0x4, R14 ;  /* 0x00000004090c7825 */ /* 0x001fca00078e000e */
[----:B------:R-:W3:Y:S01]  /*0580*/  LDG.E R22, desc[UR8][R12.64] ;  /* 0x000000080c167981 */ /* 0x000ee2000c1e1900 */
[----:B------:R-:W0:Y:S01]  /*0590*/  MUFU.EX2 R28, R28 ;  /* 0x0000001c001c7308 */ /* 0x000e220000000800 */
[----:B------:R-:W-:Y:S01]  /*05a0*/  UIADD3 UR4, UPT, UPT, UR4, 0x4, URZ ;  /* 0x0000000404047890 */ /* 0x000fe2000fffe0ff */
[----:B------:R-:W-:Y:S01]  /*05b0*/  SHF.L.U32 R27, R27, 0x17, RZ ;  /* 0x000000171b1b7819 */ /* 0x000fe200000006ff */
[----:B---3--:R-:W-:Y:S01]  /*05c0*/  FADD R21, R22, R21 ;  /* 0x0000001516157221 */ /* 0x008fe20000000000 */
[----:B------:R-:W-:-:S06]  /*05d0*/  IMAD.WIDE.U32 R22, R9, 0x4, R16 ;  /* 0x0000000409167825 */ /* 0x000fcc00078e0010 */
[----:B------:R-:W3:Y:S01]  /*05e0*/  LDG.E R22, desc[UR8][R22.64] ;  /* 0x0000000816167981 */ /* 0x000ee2000c1e1900 */
[----:B------:R-:W-:-:S04]  /*05f0*/  FFMA.SAT R2, R21, R2, 0.5 ;  /* 0x3f00000015027423 */ /* 0x000fc80000002002 */
[----:B------:R-:W-:-:S04]  /*0600*/  FFMA.RM R24, R2, R24, 12582913 ;  /* 0x4b40000102187423 */ /* 0x000fc80000004018 */
[----:B------:R-:W-:-:S04]  /*0610*/  FADD R2, R24, -12583039 ;  /* 0xcb40007f18027421 */ /* 0x000fc80000000000 */
[----:B------:R-:W-:-:S04]  /*0620*/  FFMA R2, R21, 1.4426950216293334961, -R2 ;  /* 0x3fb8aa3b15027823 */ /* 0x000fc80000000802 */
[----:B------:R-:W-:-:S06]  /*0630*/  FFMA R21, R21, 1.925963033500011079e-08, R2 ;  /* 0x32a5706015157823 */ /* 0x000fcc0000000002 */
[----:B------:R-:W1:Y:S01]  /*0640*/  MUFU.EX2 R21, R21 ;  /* 0x0000001500157308 */ /* 0x000e620000000800 */
[----:B------:R-:W-:Y:S01]  /*0650*/  UISETP.NE.AND UP1, UPT, UR4, URZ, UPT ;  /* 0x000000ff0400728c */ /* 0x000fe2000bf25270 */
[----:B------:R-:W-:Y:S01]  /*0660*/  SHF.L.U32 R24, R24, 0x17, RZ ;  /* 0x0000001718187819 */ /* 0x000fe200000006ff */
[----:B0-----:R-:W-:-:S04]  /*0670*/  FMUL R2, R27, R28 ;  /* 0x0000001c1b027220 */ /* 0x001fc80000400000 */
[----:B------:R-:W-:Y:S01]  /*0680*/  FADD R26, R26, R2 ;  /* 0x000000021a1a7221 */ /* 0x000fe20000000000 */
[----:B--2---:R-:W-:Y:S01]  /*0690*/  FFMA R25, R2, R29, R25 ;  /* 0x0000001d02197223 */ /* 0x004fe20000000019 */
[----:B------:R-:W-:Y:S01]  /*06a0*/  IADD3 R0, PT, PT, R0, 0x4, RZ ;  /* 0x0000000400007810 */ /* 0x000fe20007ffe0ff */
[C---:B------:R-:W-:Y:S01]  /*06b0*/  IMAD.WIDE.U32 R10, R4.reuse, 0x4, R10 ;  /* 0x00000004040a7825 */ /* 0x040fe200078e000a */
[C---:B------:R-:W-:Y:S02]  /*06c0*/  IADD3 R5, PT, PT, R4.reuse, R5, RZ ;  /* 0x0000000504057210 */ /* 0x040fe40007ffe0ff */
[----:B------:R-:W-:Y:S01]  /*06d0*/  IADD3 R7, PT, PT, R4, R7, RZ ;  /* 0x0000000704077210 */ /* 0x000fe20007ffe0ff */
[----:B-1----:R-:W-:Y:S01]  /*06e0*/  FMUL R24, R24, R21 ;  /* 0x0000001518187220 */ /* 0x002fe20000400000 */
[----:B------:R-:W-:-:S03]  /*06f0*/  IADD3 R9, PT, PT, R4, R9, RZ ;  /* 0x0000000904097210 */ /* 0x000fc60007ffe0ff */
[----:B------:R-:W-:Y:S01]  /*0700*/  FADD R12, R26, R24 ;  /* 0x000000181a0c7221 */ /* 0x000fe20000000000 */
[----:B---3--:R-:W-:Y:S01]  /*0710*/  FFMA R13, R24, R22, R25 ;  /* 0x00000016180d7223 */ /* 0x008fe20000000019 */
[----:B------:R-:W-:Y:S06]  /*0720*/  BRA.U UP1, `(.L_x_337) ;  /* 0xfffffff901cc7547 */ /* 0x000fec000b83ffff */
[----:B------:R-:W-:-:S05]  /*0730*/  UMOV UR4, UR5 ;  /* 0x0000000500047c82 */ /* 0x000fca0008000000 */
.L_x_336:
[----:B------:R-:W-:-:S09]  /*0740*/  UISETP.NE.AND UP1, UPT, UR7, URZ, UPT ;  /* 0x000000ff0700728c */ /* 0x000fd2000bf25270 */
[----:B------:R-:W-:Y:S05]  /*0750*/  BRA.U !UP1, `(.L_x_338) ;  /* 0x0000000509247547 */ /* 0x000fea000b800000 */
[----:B------:R-:W-:Y:S02]  /*0760*/  UISETP.NE.AND UP1, UPT, UR7, 0x1, UPT ;  /* 0x000000010700788c */ /* 0x000fe4000bf25270 */
[----:B------:R-:W-:-:S04]  /*0770*/  ULOP3.LUT UR6, UR6, 0x1, URZ, 0xc0, !UPT ;  /* 0x0000000106067892 */ /* 0x000fc8000f8ec0ff */
[----:B------:R-:W-:-:S03]  /*0780*/  UISETP.NE.U32.AND UP2, UPT, UR6, 0x1, UPT ;  /* 0x000000010600788c */ /* 0x000fc6000bf45070 */
[----:B------:R-:W-:Y:S08]  /*0790*/  BRA.U !UP1, `(.L_x_339) ;  /* 0x0000000109ac7547 */ /* 0x000ff0000b800000 */
[----:B------:R-:W0:Y:S01]  /*07a0*/  LDC R9, c[0x0][0x3d0] ;  /* 0x0000f400ff097b82 */ /* 0x000e220000000800 */
[----:B------:R-:W-:-:S07]  /*07b0*/  IADD3 R7, PT, PT, R6, UR4, RZ ;  /* 0x0000000406077c10 */ /* 0x000fce000fffe0ff */
[----:B------:R-:W1:Y:S08]  /*07c0*/  LDC.64 R10, c[0x0][0x388] ;  /* 0x0000e200ff0a7b82 */ /* 0x000e700000000a00 */
[----:B------:R-:W2:Y:S01]  /*07d0*/  LDC.64 R14, c[0x0][0x398] ;  /* 0x0000e600ff0e7b82 */ /* 0x000ea20000000a00 */
[----:B0-----:R-:W-:-:S07]  /*07e0*/  IMAD R5, R9, UR4, R8 ;  /* 0x0000000409057c24 */ /* 0x001fce000f8e0208 */
[----:B------:R-:W0:Y:S01]  /*07f0*/  LDC.64 R20, c[0x0][0x390] ;  /* 0x0000e400ff147b82 */ /* 0x000e220000000a00 */
[C---:B------:R-:W-:Y:S01]  /*0800*/  IADD3 R9, PT, PT, R5.reuse, R9, RZ ;  /* 0x0000000905097210 */ /* 0x040fe20007ffe0ff */
[----:B-1----:R-:W-:-:S04]  /*0810*/  IMAD.WIDE.U32 R16, R5, 0x4, R10 ;  /* 0x0000000405107825 */ /* 0x002fc800078e000a */
[----:B--2---:R-:W-:Y:S02]  /*0820*/  IMAD.WIDE R14, R7, 0x4, R14 ;  /* 0x00000004070e7825 */ /* 0x004fe400078e020e */
[----:B------:R-:W2:Y:S02]  /*0830*/  LDG.E R16, desc[UR8][R16.64] ;  /* 0x0000000810107981 */ /* 0x000ea4000c1e1900 */
[----:B------:R-:W-:Y:S02]  /*0840*/  IMAD.WIDE.U32 R18, R9, 0x4, R10 ;  /* 0x0000000409127825 */ /* 0x000fe400078e000a */
[----:B------:R-:W2:Y:S04]  /*0850*/  LDG.E R7, desc[UR8][R14.64] ;  /* 0x000000080e077981 */ /* 0x000ea8000c1e1900 */
[----:B------:R-:W3:Y:S04]  /*0860*/  LDG.E R23, desc[UR8][R14.64+0x4] ;  /* 0x000004080e177981 */ /* 0x000ee8000c1e1900 */
[----:B------:R-:W3:Y:S01]  /*0870*/  LDG.E R18, desc[UR8][R18.64] ;  /* 0x0000000812127981 */ /* 0x000ee2000c1e1900 */
[----:B0-----:R-:W-:-:S04]  /*0880*/  IMAD.WIDE.U32 R10, R5, 0x4, R20 ;  /* 0x00000004050a7825 */ /* 0x001fc800078e0014 */
[----:B------:R-:W-:Y:S01]  /*0890*/  IMAD.WIDE.U32 R20, R9, 0x4, R20 ;  /* 0x0000000409147825 */ /* 0x000fe200078e0014 */
[----:B------:R0:W4:Y:S04]  /*08a0*/  LDG.E R0, desc[UR8][R10.64] ;  /* 0x000000080a007981 */ /* 0x000128000c1e1900 */
[----:B------:R-:W5:Y:S01]  /*08b0*/  LDG.E R2, desc[UR8][R20.64] ;  /* 0x0000000814027981 */ /* 0x000f62000c1e1900 */
[----:B------:R-:W-:Y:S01]  /*08c0*/  HFMA2 R22, -RZ, RZ, 0.96630859375, -0.0022525787353515625 ;  /* 0x3bbb989dff167431 */ /* 0x000fe200000001ff */
[----:B------:R-:W-:Y:S01]  /*08d0*/  UIADD3 UR4, UPT, UPT, UR4, 0x2, URZ ;  /* 0x0000000204047890 */ /* 0x000fe2000fffe0ff */
[----:B--2---:R-:W-:Y:S01]  /*08e0*/  FADD R7, R16, R7 ;  /* 0x0000000710077221 */ /* 0x004fe20000000000 */
[----:B------:R-:W-:-:S03]  /*08f0*/  MOV R16, 0x437c0000 ;  /* 0x437c000000107802 */ /* 0x000fc60000000f00 */
[----:B------:R-:W-:Y:S01]  /*0900*/  FFMA.SAT R5, R7, R22, 0.5 ;  /* 0x3f00000007057423 */ /* 0x000fe20000002016 */
[----:B---3--:R-:W-:-:S03]  /*0910*/  FADD R23, R18, R23 ;  /* 0x0000001712177221 */ /* 0x008fc60000000000 */
[----:B------:R-:W-:Y:S01]  /*0920*/  FFMA.RM R5, R5, R16, 12582913 ;  /* 0x4b40000105057423 */ /* 0x000fe20000004010 */
[----:B------:R-:W-:-:S03]  /*0930*/  FFMA.SAT R9, R23, R22, 0.5 ;  /* 0x3f00000017097423 */ /* 0x000fc60000002016 */
[----:B------:R-:W-:Y:S01]  /*0940*/  FADD R14, R5, -12583039 ;  /* 0xcb40007f050e7421 */ /* 0x000fe20000000000 */
[----:B------:R-:W-:-:S03]  /*0950*/  FFMA.RM R9, R9, R16, 12582913 ;  /* 0x4b40000109097423 */ /* 0x000fc60000004010 */
[----:B------:R-:W-:Y:S01]  /*0960*/  FFMA R14, R7, 1.4426950216293334961, -R14 ;  /* 0x3fb8aa3b070e7823 */ /* 0x000fe2000000080e */
[----:B0-----:R-:W-:-:S03]  /*0970*/  FADD R10, R9, -12583039 ;  /* 0xcb40007f090a7421 */ /* 0x001fc60000000000 */
[----:B------:R-:W-:Y:S01]  /*0980*/  FFMA R14, R7, 1.925963033500011079e-08, R14 ;  /* 0x32a57060070e7823 */ /* 0x000fe2000000000e */
[----:B------:R-:W-:-:S05]  /*0990*/  FFMA R10, R23, 1.4426950216293334961, -R10 ;  /* 0x3fb8aa3b170a7823 */ /* 0x000fca000000080a */
[----:B------:R-:W0:Y:S01]  /*09a0*/  MUFU.EX2 R14, R14 ;  /* 0x0000000e000e7308 */ /* 0x000e220000000800 */
[----:B------:R-:W-:-:S07]  /*09b0*/  FFMA R23, R23, 1.925963033500011079e-08, R10 ;  /* 0x32a5706017177823 */ /* 0x000fce000000000a */
[----:B------:R-:W1:Y:S01]  /*09c0*/  MUFU.EX2 R16, R23 ;  /* 0x0000001700107308 */ /* 0x000e620000000800 */
[----:B------:R-:W-:Y:S02]  /*09d0*/  SHF.L.U32 R5, R5, 0x17, RZ ;  /* 0x0000001705057819 */ /* 0x000fe400000006ff */
[----:B------:R-:W-:-:S03]  /*09e0*/  SHF.L.U32 R9, R9, 0x17, RZ ;  /* 0x0000001709097819 */ /* 0x000fc600000006ff */
[----:B0-----:R-:W-:-:S04]  /*09f0*/  FMUL R10, R5, R14 ;  /* 0x0000000e050a7220 */ /* 0x001fc80000400000 */
[----:B------:R-:W-:Y:S01]  /*0a00*/  FADD R12, R12, R10 ;  /* 0x0000000a0c0c7221 */ /* 0x000fe20000000000 */
[----:B----4-:R-:W-:Y:S01]  /*0a10*/  FFMA R13, R10, R0, R13 ;  /* 0x000000000a0d7223 */ /* 0x010fe2000000000d */
[----:B-1----:R-:W-:-:S04]  /*0a20*/  FMUL R16, R9, R16 ;  /* 0x0000001009107220 */ /* 0x002fc80000400000 */
[----:B------:R-:W-:Y:S01]  /*0a30*/  FADD R12, R12, R16 ;  /* 0x000000100c0c7221 */ /* 0x000fe20000000000 */
[----:B-----5:R-:W-:-:S07]  /*0a40*/  FFMA R13, R16, R2, R13 ;  /* 0x00000002100d7223 */ /* 0x020fce000000000d */
.L_x_339:
[----:B------:R-:W-:Y:S05]  /*0a50*/  BRA.U UP2, `(.L_x_338) ;  /* 0x0000000102647547 */ /* 0x000fea000b800000 */
[----:B------:R-:W0:Y:S01]  /*0a60*/  LDC R5, c[0x0][0x3d0] ;  /* 0x0000f400ff057b82 */ /* 0x000e220000000800 */
[----:B------:R-:W-:-:S07]  /*0a70*/  IADD3 R7, PT, PT, R6, UR4, RZ ;  /* 0x0000000406077c10 */ /* 0x000fce000fffe0ff */
[----:B------:R-:W1:Y:S08]  /*0a80*/  LDC.64 R14, c[0x0][0x398] ;  /* 0x0000e600ff0e7b82 */ /* 0x000e700000000a00 */
[----:B------:R-:W2:Y:S01]  /*0a90*/  LDC.64 R10, c[0x0][0x388] ;  /* 0x0000e200ff0a7b82 */ /* 0x000ea20000000a00 */
[----:B0-----:R-:W-:-:S07]  /*0aa0*/  IMAD R5, R5, UR4, R8 ;  /* 0x0000000405057c24 */ /* 0x001fce000f8e0208 */
[----:B------:R-:W0:Y:S01]  /*0ab0*/  LDC.64 R16, c[0x0][0x390] ;  /* 0x0000e400ff107b82 */ /* 0x000e220000000a00 */
[----:B-1----:R-:W-:-:S06]  /*0ac0*/  IMAD.WIDE R14, R7, 0x4, R14 ;  /* 0x00000004070e7825 */ /* 0x002fcc00078e020e */
        /* <DEDUP_REMOVED lines=16> */
[----:B------:R-:W-:Y:S01]  /*0bd0*/  FADD R12, R12, R2 ;  /* 0x000000020c0c7221 */ /* 0x000fe20000000000 */
[----:B--2---:R-:W-:-:S07]  /*0be0*/  FFMA R13, R2, R16, R13 ;  /* 0x00000010020d7223 */ /* 0x004fce000000000d */
.L_x_338:
[----:B------:R-:W-:Y:S01]  /*0bf0*/  FADD R7, R12, 9.9999997171806853657e-10 ;  /* 0x3089705f0c077421 */ /* 0x000fe20000000000 */
[----:B------:R-:W-:Y:S04]  /*0c00*/  BSSY.RECONVERGENT B0, `(.L_x_340) ;  /* 0x000000e000007945 */ /* 0x000fe80003800200 */
[----:B------:R-:W-:-:S04]  /*0c10*/  IADD3 R0, PT, PT, R7, 0x1800000, RZ ;  /* 0x0180000007007810 */ /* 0x000fc80007ffe0ff */
[----:B------:R-:W-:-:S04]  /*0c20*/  LOP3.LUT R0, R0, 0x7f800000, RZ, 0xc0, !PT ;  /* 0x7f80000000007812 */ /* 0x000fc800078ec0ff */
[----:B------:R-:W-:-:S13]  /*0c30*/  ISETP.GT.U32.AND P0, PT, R0, 0x1ffffff, PT ;  /* 0x01ffffff0000780c */ /* 0x000fda0003f04070 */
[----:B------:R-:W-:Y:S05]  /*0c40*/  @P0 BRA `(.L_x_341) ;  /* 0x0000000000140947 */ /* 0x000fea0003800000 */
[----:B------:R-:W-:Y:S02]  /*0c50*/  MOV R0, R7 ;  /* 0x0000000700007202 */ /* 0x000fe40000000f00 */
[----:B------:R-:W-:-:S07]  /*0c60*/  MOV R2, 0xc80 ;  /* 0x00000c8000027802 */ /* 0x000fce0000000f00 */
[----:B------:R-:W-:Y:S05]  /*0c70*/  CALL.REL.NOINC `($__internal_16_$__cuda_sm20_rcp_rn_f32_slowpath) ;  /* 0x00000020008c7944 */ /* 0x000fea0003c00000 */
[----:B------:R-:W-:Y:S01]  /*0c80*/  MOV R10, R7 ;  /* 0x00000007000a7202 */ /* 0x000fe20000000f00 */
[----:B------:R-:W-:Y:S06]  /*0c90*/  BRA `(.L_x_342) ;  /* 0x0000000000107947 */ /* 0x000fec0003800000 */
.L_x_341:
[----:B------:R-:W0:Y:S02]  /*0ca0*/  MUFU.RCP R10, R7 ;  /* 0x00000007000a7308 */ /* 0x000e240000001000 */
[----:B0-----:R-:W-:-:S04]  /*0cb0*/  FFMA R0, R7, R10, -1 ;  /* 0xbf80000007007423 */ /* 0x001fc8000000000a */
[----:B------:R-:W-:-:S04]  /*0cc0*/  FADD.FTZ R5, -R0, -RZ ;  /* 0x800000ff00057221 */ /* 0x000fc80000010100 */
[----:B------:R-:W-:-:S07]  /*0cd0*/  FFMA R10, R10, R5, R10 ;  /* 0x000000050a0a7223 */ /* 0x000fce000000000a */
.L_x_342:
[----:B------:R-:W-:Y:S05]  /*0ce0*/  BSYNC.RECONVERGENT B0 ;  /* 0x0000000000007941 */ /* 0x000fea0003800200 */
.L_x_340:
[----:B------:R-:W0:Y:S01]  /*0cf0*/  LDC.64 R14, c[0x0][0x380] ;  /* 0x0000e000ff0e7b82 */ /* 0x000e220000000a00 */
[----:B------:R-:W1:Y:S02]  /*0d00*/  LDCU UR4, c[0x0][0x3d0] ;  /* 0x00007a00ff0477ac */ /* 0x000e640008000800 */
[----:B-1----:R-:W-:-:S04]  /*0d10*/  IMAD R11, R3, UR4, R8 ;  /* 0x00000004030b7c24 */ /* 0x002fc8000f8e0208 */
[----:B0-----:R-:W-:-:S06]  /*0d20*/  IMAD.WIDE R14, R11, 0x4, R14 ;  /* 0x000000040b0e7825 */ /* 0x001fcc00078e020e */
        /* <DEDUP_REMOVED lines=19> */
[----:B------:R-:W-:Y:S05]  /*0e60*/  CALL.REL.NOINC `($__internal_16_$__cuda_sm20_rcp_rn_f32_slowpath) ;  /* 0x0000002000107944 */ /* 0x000fea0003c00000 */
[----:B------:R-:W-:Y:S05]  /*0e70*/  BRA `(.L_x_345) ;  /* 0x0000000000107947 */ /* 0x000fea0003800000 */
.L_x_344:
[----:B------:R-:W0:Y:S02]  /*0e80*/  MUFU.RCP R7, R2 ;  /* 0x0000000200077308 */ /* 0x000e240000001000 */
[----:B0-----:R-:W-:-:S04]  /*0e90*/  FFMA R0, R2, R7, -1 ;  /* 0xbf80000002007423 */ /* 0x001fc80000000007 */
[----:B------:R-:W-:-:S04]  /*0ea0*/  FADD.FTZ R0, -R0, -RZ ;  /* 0x800000ff00007221 */ /* 0x000fc80000010100 */
[----:B------:R-:W-:-:S07]  /*0eb0*/  FFMA R7, R7, R0, R7 ;  /* 0x0000000007077223 */ /* 0x000fce0000000007 */
.L_x_345:
[----:B------:R-:W-:Y:S05]  /*0ec0*/  BSYNC.RECONVERGENT B0 ;  /* 0x0000000000007941 */ /* 0x000fea0003800200 */
.L_x_343:
[----:B------:R-:W0:Y:S08]  /*0ed0*/  LDC.64 R14, c[0x0][0x3a0] ;  /* 0x0000e800ff0e7b82 */ /* 0x000e300000000a00 */
[----:B------:R-:W1:Y:S01]  /*0ee0*/  LDC.64 R16, c[0x0][0x3a8] ;  /* 0x0000ea00ff107b82 */ /* 0x000e620000000a00 */
[----:B0-----:R-:W-:-:S06]  /*0ef0*/  IMAD.WIDE R14, R11, 0x4, R14 ;  /* 0x000000040b0e7825 */ /* 0x001fcc00078e020e */
[----:B------:R-:W2:Y:S01]  /*0f00*/  LDG.E R14, desc[UR8][R14.64] ;  /* 0x000000080e0e7981 */ /* 0x000ea2000c1e1900 */
[----:B------:R-:W-:Y:S01]  /*0f10*/  FADD R5, -R7, 1 ;  /* 0x3f80000007057421 */ /* 0x000fe20000000100 */
[----:B-1----:R-:W-:-:S04]  /*0f20*/  IMAD.WIDE R16, R11, 0x4, R16 ;  /* 0x000000040b107825 */ /* 0x002fc800078e0210 */
[----:B--2---:R-:W-:-:S04]  /*0f30*/  FMUL R0, R13, R14 ;  /* 0x0000000e0d007220 */ /* 0x004fc80000400000 */
[----:B------:R-:W-:-:S04]  /*0f40*/  FMUL R0, R0, R7 ;  /* 0x0000000700007220 */ /* 0x000fc80000400000 */
[----:B------:R-:W-:-:S05]  /*0f50*/  FMUL R5, R0, R5 ;  /* 0x0000000500057220 */ /* 0x000fca0000400000 */
[----:B------:R0:W-:Y:S01]  /*0f60*/  REDG.E.ADD.F32.FTZ.RN.STRONG.GPU desc[UR8][R16.64], R5 ;  /* 0x00000005100079a6 */ /* 0x0001e2000c12f308 */
[----:B------:R-:W-:Y:S01]  /*0f70*/  FMUL R0, R14, R7 ;  /* 0x000000070e007220 */ /* 0x000fe20000400000 */
[----:B------:R-:W-:Y:S01]  /*0f80*/  UMOV UR4, URZ ;  /* 0x000000ff00047c82 */ /* 0x000fe20008000000 */
[----:B------:R-:W-:Y:S05]  /*0f90*/  BRA.U !UP0, `(.L_x_346) ;  /* 0x0000000508e47547 */ /* 0x000fea000b800000 */
[----:B------:R-:W-:-:S05]  /*0fa0*/  UMOV UR4, URZ ;  /* 0x000000ff00047c82 */ /* 0x000fca0008000000 */
.L_x_347:
[----:B0-----:R-:W0:Y:S01]  /*0fb0*/  LDC R5, c[0x0][0x3d0] ;  /* 0x0000f400ff057b82 */ /* 0x001e220000000800 */
[----:B------:R-:W-:-:S07]  /*0fc0*/  IADD3 R12, PT, PT, R6, UR4, RZ ;  /* 0x00000004060c7c10 */ /* 0x000fce000fffe0ff */
[----:B-1----:R-:W1:Y:S08]  /*0fd0*/  LDC.64 R24, c[0x0][0x388] ;  /* 0x0000e200ff187b82 */ /* 0x002e700000000a00 */
[----:B------:R-:W2:Y:S01]  /*0fe0*/  LDC.64 R22, c[0x0][0x398] ;  /* 0x0000e600ff167b82 */ /* 0x000ea20000000a00 */
[----:B0-----:R-:W-:Y:S02]  /*0ff0*/  IMAD R11, R5, UR4, R8 ;  /* 0x00000004050b7c24 */ /* 0x001fe4000f8e0208 */
[----:B------:R-:W-:-:S05]  /*1000*/  HFMA2 R2, -RZ, RZ, 0.96630859375, -0.0022525787353515625 ;  /* 0x3bbb989dff027431 */ /* 0x000fca00000001ff */
[----:B------:R-:W0:Y:S01]  /*1010*/  LDC.64 R20, c[0x0][0x3b8] ;  /* 0x0000ee00ff147b82 */ /* 0x000e220000000a00 */
[----:B-1----:R-:W-:-:S06]  /*1020*/  IMAD.WIDE.U32 R14, R11, 0x4, R24 ;  /* 0x000000040b0e7825 */ /* 0x002fcc00078e0018 */
[----:B------:R-:W3:Y:S01]  /*1030*/  LDG.E R14, desc[UR8][R14.64] ;  /* 0x000000080e0e7981 */ /* 0x000ee2000c1e1900 */
[----:B--2---:R-:W-:-:S05]  /*1040*/  IMAD.WIDE R22, R12, 0x4, R22 ;  /* 0x000000040c167825 */ /* 0x004fca00078e0216 */
[----:B------:R-:W3:Y:S02]  /*1050*/  LDG.E R7, desc[UR8][R22.64] ;  /* 0x0000000816077981 */ /* 0x000ee4000c1e1900 */
[----:B---3--:R-:W-:Y:S01]  /*1060*/  FADD R9, R14, R7 ;  /* 0x000000070e097221 */ /* 0x008fe20000000000 */
[----:B------:R-:W-:-:S03]  /*1070*/  MOV R7, 0x437c0000 ;  /* 0x437c000000077802 */ /* 0x000fc60000000f00 */
[----:B------:R-:W-:-:S04]  /*1080*/  FFMA.SAT R16, R9, R2, 0.5 ;  /* 0x3f00000009107423 */ /* 0x000fc80000002002 */
[----:B------:R-:W-:-:S04]  /*1090*/  FFMA.RM R16, R16, R7, 12582913 ;  /* 0x4b40000110107423 */ /* 0x000fc80000004007 */
[----:B------:R-:W-:-:S04]  /*10a0*/  FADD R18, R16, -12583039 ;  /* 0xcb40007f10127421 */ /* 0x000fc80000000000 */
[----:B------:R-:W-:-:S04]  /*10b0*/  FFMA R18, R9, 1.4426950216293334961, -R18 ;  /* 0x3fb8aa3b09127823 */ /* 0x000fc80000000812 */
[----:B------:R-:W-:Y:S02]  /*10c0*/  FFMA R17, R9, 1.925963033500011079e-08, R18 ;  /* 0x32a5706009117823 */ /* 0x000fe40000000012 */
[----:B------:R-:W1:Y:S02]  /*10d0*/  LDC.64 R18, c[0x0][0x390] ;  /* 0x0000e400ff127b82 */ /* 0x000e640000000a00 */
        /* <DEDUP_REMOVED lines=8> */
[----:B------:R-:W2:Y:S01]  /*1160*/  LDG.E R26, desc[UR8][R26.64] ;  /* 0x000000081a1a7981 */ /* 0x000ea2000c1e1900 */
[----:B------:R-:W-:Y:S01]  /*1170*/  FMUL R9, R0, R9 ;  /* 0x0000000900097220 */ /* 0x000fe20000400000 */
[----:B0-----:R-:W0:Y:S02]  /*1180*/  LDC.64 R14, c[0x0][0x3b0] ;  /* 0x0000ec00ff0e7b82 */ /* 0x001e240000000a00 */
[C---:B0-----:R-:W-:Y:S01]  /*1190*/  IMAD.WIDE.U32 R28, R11.reuse, 0x4, R14 ;  /* 0x000000040b1c7825 */ /* 0x041fe200078e000e */
[----:B------:R-:W-:-:S03]  /*11a0*/  IADD3 R11, PT, PT, R11, R5, RZ ;  /* 0x000000050b0b7210 */ /* 0x000fc60007ffe0ff */
[----:B--2---:R-:W-:-:S04]  /*11b0*/  FADD R16, -R13, R26 ;  /* 0x0000001a0d107221 */ /* 0x004fc80000000100 */
[----:B------:R-:W-:Y:S02]  /*11c0*/  FMUL R9, R9, R16 ;  /* 0x0000001009097220 */ /* 0x000fe40000400000 */
[----:B------:R-:W0:Y:S01]  /*11d0*/  LDC.64 R16, c[0x0][0x3c0] ;  /* 0x0000f000ff107b82 */ /* 0x000e220000000a00 */
[----:B------:R-:W-:-:S04]  /*11e0*/  IMAD.WIDE.U32 R26, R11, 0x4, R24 ;  /* 0x000000040b1a7825 */ /* 0x000fc800078e0018 */
[----:B------:R-:W-:-:S05]  /*11f0*/  FMUL R9, R9, R10 ;  /* 0x0000000a09097220 */ /* 0x000fca0000400000 */
[----:B------:R1:W-:Y:S01]  /*1200*/  REDG.E.ADD.F32.FTZ.RN.STRONG.GPU desc[UR8][R28.64], R9 ;  /* 0x000000091c0079a6 */ /* 0x0003e2000c12f308 */
[----:B0-----:R-:W-:-:S05]  /*1210*/  IMAD.WIDE R16, R12, 0x4, R16 ;  /* 0x000000040c107825 */ /* 0x001fca00078e0210 */
[----:B------:R0:W-:Y:S04]  /*1220*/  REDG.E.ADD.F32.FTZ.RN.STRONG.GPU desc[UR8][R16.64], R9 ;  /* 0x00000009100079a6 */ /* 0x0001e8000c12f308 */
[----:B------:R-:W2:Y:S04]  /*1230*/  LDG.E R26, desc[UR8][R26.64] ;  /* 0x000000081a1a7981 */ /* 0x000ea8000c1e1900 */
[----:B------:R-:W2:Y:S02]  /*1240*/  LDG.E R12, desc[UR8][R22.64+0x4] ;  /* 0x00000408160c7981 */ /* 0x000ea4000c1e1900 */
[----:B--2---:R-:W-:-:S04]  /*1250*/  FADD R12, R26, R12 ;  /* 0x0000000c1a0c7221 */ /* 0x004fc80000000000 */
[----:B------:R-:W-:-:S04]  /*1260*/  FFMA.SAT R26, R12, R2, 0.5 ;  /* 0x3f0000000c1a7423 */ /* 0x000fc80000002002 */
[----:B------:R-:W-:-:S04]  /*1270*/  FFMA.RM R26, R26, R7, 12582913 ;  /* 0x4b4000011a1a7423 */ /* 0x000fc80000004007 */
[----:B-1----:R-:W-:-:S04]  /*1280*/  FADD R29, R26, -12583039 ;  /* 0xcb40007f1a1d7421 */ /* 0x002fc80000000000 */
[----:B------:R-:W-:-:S04]  /*1290*/  FFMA R29, R12, 1.4426950216293334961, -R29 ;  /* 0x3fb8aa3b0c1d7823 */ /* 0x000fc8000000081d */
[----:B------:R-:W-:-:S04]  /*12a0*/  FFMA R12, R12, 1.925963033500011079e-08, R29 ;  /* 0x32a570600c0c7823 */ /* 0x000fc8000000001d */
[----:B------:R-:W0:Y:S01]  /*12b0*/  MUFU.EX2 R29, R12 ;  /* 0x0000000c001d7308 */ /* 0x000e220000000800 */
[----:B------:R-:W-:-:S05]  /*12c0*/  SHF.L.U32 R28, R26, 0x17, RZ ;  /* 0x000000171a1c7819 */ /* 0x000fca00000006ff */
[----:B0-----:R-:W-:-:S04]  /*12d0*/  FMUL R9, R28, R29 ;  /* 0x0000001d1c097220 */ /* 0x001fc80000400000 */
[----:B------:R-:W-:Y:S01]  /*12e0*/  FMUL R27, R9, R10 ;  /* 0x0000000a091b7220 */ /* 0x000fe20000400000 */
[----:B------:R-:W-:-:S04]  /*12f0*/  IMAD.WIDE.U32 R28, R11, 0x4, R20 ;  /* 0x000000040b1c7825 */ /* 0x000fc800078e0014 */
[----:B------:R-:W-:Y:S01]  /*1300*/  FMUL R12, R0, R27 ;  /* 0x0000001b000c7220 */ /* 0x000fe20000400000 */
[----:B------:R-:W-:-:S04]  /*1310*/  IMAD.WIDE.U32 R26, R11, 0x4, R18 ;  /* 0x000000040b1a7825 */ /* 0x000fc800078e0012 */
[----:B------:R0:W-:Y:S04]  /*1320*/  REDG.E.ADD.F32.FTZ.RN.STRONG.GPU desc[UR8][R28.64], R12 ;  /* 0x0000000c1c0079a6 */ /* 0x0001e8000c12f308 */
[----:B------:R-:W2:Y:S01]  /*1330*/  LDG.E R26, desc[UR8][R26.64] ;  /* 0x000000081a1a7981 */ /* 0x000ea2000c1e1900 */
[----:B------:R-:W-:Y:S01]  /*1340*/  FMUL R9, R0, R9 ;  /* 0x0000000900097220 */ /* 0x000fe20000400000 */
[----:B0-----:R-:W-:-:S04]  /*1350*/  IMAD.WIDE.U32 R28, R11, 0x4, R14 ;  /* 0x000000040b1c7825 */ /* 0x001fc800078e000e */
[----:B--2---:R-:W-:-:S04]  /*1360*/  FADD R26, -R13, R26 ;  /* 0x0000001a0d1a7221 */ /* 0x004fc80000000100 */
[----:B------:R-:W-:-:S04]  /*1370*/  FMUL R9, R9, R26 ;  /* 0x0000001a09097220 */ /* 0x000fc80000400000 */
[----:B------:R-:W-:Y:S01]  /*1380*/  FMUL R12, R9, R10 ;  /* 0x0000000a090c7220 */ /* 0x000fe20000400000 */
[----:B------:R-:W-:-:S04]  /*1390*/  IADD3 R9, PT, PT, R11, R5, RZ ;  /* 0x000000050b097210 */ /* 0x000fc80007ffe0ff */
[----:B------:R0:W-:Y:S01]  /*13a0*/  REDG.E.ADD.F32.FTZ.RN.STRONG.GPU desc[UR8][R28.64], R12 ;  /* 0x0000000c1c0079a6 */ /* 0x0001e2000c12f308 */
[----:B------:R-:W-:-:S03]  /*13b0*/  IMAD.WIDE.U32 R26, R9, 0x4, R24 ;  /* 0x00000004091a7825 */ /* 0x000fc600078e0018 */
[----:B------:R1:W-:Y:S04]  /*13c0*/  REDG.E.ADD.F32.FTZ.RN.STRONG.GPU desc[UR8][R16.64+0x4], R12 ;  /* 0x0000040c100079a6 */ /* 0x0003e8000c12f308 */
        /* <DEDUP_REMOVED lines=8> */
[----:B------:R-:W2:Y:S01]  /*1450*/  MUFU.EX2 R11, R11 ;  /* 0x0000000b000b7308 */ /* 0x000ea20000000800 */
[----:B0-----:R-:W-:-:S05]  /*1460*/  SHF.L.U32 R28, R26, 0x17, RZ ;  /* 0x000000171a1c7819 */ /* 0x001fca00000006ff */
[----:B--2---:R-:W-:-:S04]  /*1470*/  FMUL R11, R28, R11 ;  /* 0x0000000b1c0b7220 */ /* 0x004fc80000400000 */
[----:B------:R-:W-:Y:S01]  /*1480*/  FMUL R27, R11, R10 ;  /* 0x0000000a0b1b7220 */ /* 0x000fe20000400000 */
[----:B------:R-:W-:-:S04]  /*1490*/  IMAD.WIDE.U32 R28, R9, 0x4, R18 ;  /* 0x00000004091c7825 */ /* 0x000fc800078e0012 */
[----:B-1----:R-:W-:Y:S01]  /*14a0*/  FMUL R12, R0, R27 ;  /* 0x0000001b000c7220 */ /* 0x002fe20000400000 */
[----:B------:R-:W-:-:S05]  /*14b0*/  IMAD.WIDE.U32 R26, R9, 0x4, R20 ;  /* 0x00000004091a7825 */ /* 0x000fca00078e0014 */
[----:B------:R0:W-:Y:S04]  /*14c0*/  REDG.E.ADD.F32.FTZ.RN.STRONG.GPU desc[UR8][R26.64], R12 ;  /* 0x0000000c1a0079a6 */ /* 0x0001e8000c12f308 */
[----:B------:R-:W2:Y:S01]  /*14d0*/  LDG.E R28, desc[UR8][R28.64] ;  /* 0x000000081c1c7981 */ /* 0x000ea2000c1e1900 */
[----:B------:R-:W-:Y:S01]  /*14e0*/  FMUL R11, R0, R11 ;  /* 0x0000000b000b7220 */ /* 0x000fe20000400000 */
[----:B------:R-:W-:-:S05]  /*14f0*/  IADD3 R5, PT, PT, R9, R5, RZ ;  /* 0x0000000509057210 */ /* 0x000fca0007ffe0ff */
[----:B------:R-:W-:-:S04]  /*1500*/  IMAD.WIDE.U32 R24, R5, 0x4, R24 ;  /* 0x0000000405187825 */ /* 0x000fc800078e0018 */
[----:B--2---:R-:W-:-:S04]  /*1510*/  FADD R28, -R13, R28 ;  /* 0x0000001c0d1c7221 */ /* 0x004fc80000000100 */
[----:B------:R-:W-:Y:S01]  /*1520*/  FMUL R11, R11, R28 ;  /* 0x0000001c0b0b7220 */ /* 0x000fe20000400000 */
[----:B------:R-:W-:-:S04]  /*1530*/  IMAD.WIDE.U32 R28, R9, 0x4, R14 ;  /* 0x00000004091c7825 */ /* 0x000fc800078e000e */
[----:B------:R-:W-:-:S05]  /*1540*/  FMUL R11, R11, R10 ;  /* 0x0000000a0b0b7220 */ /* 0x000fca0000400000 */
[----:B------:R1:W-:Y:S04]  /*1550*/  REDG.E.ADD.F32.FTZ.RN.STRONG.GPU desc[UR8][R28.64], R11 ;  /* 0x0000000b1c0079a6 */ /* 0x0003e8000c12f308 */
        /* <DEDUP_REMOVED lines=8> */
[----:B0-----:R-:W-:-:S04]  /*15e0*/  FADD R12, R2, -12583039 ;  /* 0xcb40007f020c7421 */ /* 0x001fc80000000000 */
[----:B------:R-:W-:-:S04]  /*15f0*/  FFMA R12, R9, 1.4426950216293334961, -R12 ;  /* 0x3fb8aa3b090c7823 */ /* 0x000fc8000000080c */
[----:B------:R-:W-:-:S04]  /*1600*/  FFMA R12, R9, 1.925963033500011079e-08, R12 ;  /* 0x32a57060090c7823 */ /* 0x000fc8000000000c */
[----:B------:R-:W0:Y:S01]  /*1610*/  MUFU.EX2 R7, R12 ;  /* 0x0000000c00077308 */ /* 0x000e220000000800 */
[----:B------:R-:W-:-:S05]  /*1620*/  SHF.L.U32 R2, R2, 0x17, RZ ;  /* 0x0000001702027819 */ /* 0x000fca00000006ff */
[----:B0-----:R-:W-:-:S04]  /*1630*/  FMUL R7, R2, R7 ;  /* 0x0000000702077220 */ /* 0x001fc80000400000 */
[----:B------:R-:W-:-:S04]  /*1640*/  FMUL R9, R7, R10 ;  /* 0x0000000a07097220 */ /* 0x000fc80000400000 */
[----:B------:R-:W-:-:S05]  /*1650*/  FMUL R9, R0, R9 ;  /* 0x0000000900097220 */ /* 0x000fca0000400000 */
[----:B------:R1:W-:Y:S04]  /*1660*/  REDG.E.ADD.F32.FTZ.RN.STRONG.GPU desc[UR8][R20.64], R9 ;  /* 0x00000009140079a6 */ /* 0x0003e8000c12f308 */
[----:B------:R-:W2:Y:S01]  /*1670*/  LDG.E R18, desc[UR8][R18.64] ;  /* 0x0000000812127981 */ /* 0x000ea2000c1e1900 */
[----:B------:R-:W-:Y:S01]  /*1680*/  FMUL R7, R0, R7 ;  /* 0x0000000700077220 */ /* 0x000fe20000400000 */
[----:B------:R-:W-:Y:S01]  /*1690*/  IMAD.WIDE.U32 R14, R5, 0x4, R14 ;  /* 0x00000004050e7825 */ /* 0x000fe200078e000e */
[----:B------:R-:W-:-:S03]  /*16a0*/  UIADD3 UR4, UPT, UPT, UR4, 0x4, URZ ;  /* 0x0000000404047890 */ /* 0x000fc6000fffe0ff */
[----:B--2---:R-:W-:-:S04]  /*16b0*/  FADD R2, -R13, R18 ;  /* 0x000000120d027221 */ /* 0x004fc80000000100 */
[----:B------:R-:W-:-:S04]  /*16c0*/  FMUL R7, R7, R2 ;  /* 0x0000000207077220 */ /* 0x000fc80000400000 */
[----:B------:R-:W-:-:S05]  /*16d0*/  FMUL R7, R7, R10 ;  /* 0x0000000a07077220 */ /* 0x000fca0000400000 */
[----:B------:R1:W-:Y:S04]  /*16e0*/  REDG.E.ADD.F32.FTZ.RN.STRONG.GPU desc[UR8][R14.64], R7 ;  /* 0x000000070e0079a6 */ /* 0x0003e8000c12f308 */
[----:B------:R1:W-:Y:S01]  /*16f0*/  REDG.E.ADD.F32.FTZ.RN.STRONG.GPU desc[UR8][R16.64+0xc], R7 ;  /* 0x00000c07100079a6 */ /* 0x0003e2000c12f308 */
[----:B------:R-:W-:-:S09]  /*1700*/  UISETP.NE.AND UP0, UPT, UR4, UR5, UPT ;  /* 0x000000050400728c */ /* 0x000fd2000bf05270 */
[----:B------:R-:W-:Y:S05]  /*1710*/  BRA.U UP0, `(.L_x_347) ;  /* 0xfffffff900247547 */ /* 0x000fea000b83ffff */
[----:B------:R-:W-:-:S05]  /*1720*/  UMOV UR4, UR5 ;  /* 0x0000000500047c82 */ /* 0x000fca0008000000 */
.L_x_346:
[----:B------:R-:W-:-:S09]  /*1730*/  UISETP.NE.AND UP0, UPT, UR7, URZ, UPT ;  /* 0x000000ff0700728c */ /* 0x000fd2000bf05270 */
[----:B------:R-:W-:Y:S05]  /*1740*/  BRA.U !UP0, `(.L_x_348) ;  /* 0x0000000508b47547 */ /* 0x000fea000b800000 */
[----:B------:R-:W2:Y:S01]  /*1750*/  LDCU UR6, c[0x0][0x3cc] ;  /* 0x00007980ff0677ac */ /* 0x000ea20008000800 */
[----:B------:R-:W-:Y:S02]  /*1760*/  UISETP.NE.AND UP0, UPT, UR7, 0x1, UPT ;  /* 0x000000010700788c */ /* 0x000fe4000bf05270 */
[----:B--2---:R-:W-:-:S04]  /*1770*/  ULOP3.LUT UR6, UR6, 0x1, URZ, 0xc0, !UPT ;  /* 0x0000000106067892 */ /* 0x004fc8000f8ec0ff */
[----:B------:R-:W-:-:S03]  /*1780*/  UISETP.NE.U32.AND UP1, UPT, UR6, 0x1, UPT ;  /* 0x000000010600788c */ /* 0x000fc6000bf25070 */
[----:B------:R-:W-:Y:S08]  /*1790*/  BRA.U !UP0, `(.L_x_349) ;  /* 0x0000000508047547 */ /* 0x000ff0000b800000 */
[----:B0-----:R-:W0:Y:S01]  /*17a0*/  LDC R5, c[0x0][0x3d0] ;  /* 0x0000f400ff057b82 */ /* 0x001e220000000800 */
[----:B-1----:R-:W-:-:S07]  /*17b0*/  IADD3 R11, PT, PT, R6, UR4, RZ ;  /* 0x00000004060b7c10 */ /* 0x002fce000fffe0ff */
[----:B------:R-:W1:Y:S08]  /*17c0*/  LDC.64 R16, c[0x0][0x388] ;  /* 0x0000e200ff107b82 */ /* 0x000e700000000a00 */
        /* <DEDUP_REMOVED lines=20> */
[----:B------:R-:W-:Y:S01]  /*1910*/  FMUL R27, R25, R10 ;  /* 0x0000000a191b7220 */ /* 0x000fe20000400000 */
[----:B-1----:R-:W-:-:S04]  /*1920*/  IMAD.WIDE.U32 R28, R9, 0x4, R18 ;  /* 0x00000004091c7825 */ /* 0x002fc800078e0012 */
[----:B------:R-:W-:-:S05]  /*1930*/  FMUL R27, R0, R27 ;  /* 0x0000001b001b7220 */ /* 0x000fca0000400000 */
[----:B------:R0:W-:Y:S04]  /*1940*/  REDG.E.ADD.F32.FTZ.RN.STRONG.GPU desc[UR8][R14.64], R27 ;  /* 0x0000001b0e0079a6 */ /* 0x0001e8000c12f308 */
[----:B------:R-:W2:Y:S01]  /*1950*/  LDG.E R28, desc[UR8][R28.64] ;  /* 0x000000081c1c7981 */ /* 0x000ea2000c1e1900 */
[----:B0-----:R-:W0:Y:S08]  /*1960*/  LDC.64 R14, c[0x0][0x3b0] ;  /* 0x0000ec00ff0e7b82 */ /* 0x001e300000000a00 */
[----:B------:R-:W1:Y:S01]  /*1970*/  LDC.64 R26, c[0x0][0x3c0] ;  /* 0x0000f000ff1a7b82 */ /* 0x000e620000000a00 */
[----:B------:R-:W-:Y:S01]  /*1980*/  FMUL R25, R0, R25 ;  /* 0x0000001900197220 */ /* 0x000fe20000400000 */
[----:B------:R-:W-:-:S05]  /*1990*/  IADD3 R5, PT, PT, R9, R5, RZ ;  /* 0x0000000509057210 */ /* 0x000fca0007ffe0ff */
[----:B------:R-:W-:-:S04]  /*19a0*/  IMAD.WIDE.U32 R16, R5, 0x4, R16 ;  /* 0x0000000405107825 */ /* 0x000fc800078e0010 */
[----:B-1----:R-:W-:-:S04]  /*19b0*/  IMAD.WIDE R26, R11, 0x4, R26 ;  /* 0x000000040b1a7825 */ /* 0x002fc800078e021a */
[----:B--2---:R-:W-:-:S04]  /*19c0*/  FADD R12, -R13, R28 ;  /* 0x0000001c0d0c7221 */ /* 0x004fc80000000100 */
[----:B------:R-:W-:-:S04]  /*19d0*/  FMUL R25, R25, R12 ;  /* 0x0000000c19197220 */ /* 0x000fc80000400000 */
[----:B------:R-:W-:Y:S01]  /*19e0*/  FMUL R12, R25, R10 ;  /* 0x0000000a190c7220 */ /* 0x000fe20000400000 */
[----:B0-----:R-:W-:-:S05]  /*19f0*/  IMAD.WIDE.U32 R24, R9, 0x4, R14 ;  /* 0x0000000409187825 */ /* 0x001fca00078e000e */
[----:B------:R0:W-:Y:S04]  /*1a00*/  REDG.E.ADD.F32.FTZ.RN.STRONG.GPU desc[UR8][R24.64], R12 ;  /* 0x0000000c180079a6 */ /* 0x0001e8000c12f308 */
[----:B------:R2:W-:Y:S04]  /*1a10*/  REDG.E.ADD.F32.FTZ.RN.STRONG.GPU desc[UR8][R26.64], R12 ;  /* 0x0000000c1a0079a6 */ /* 0x0005e8000c12f308 */
[----:B------:R-:W3:Y:S04]  /*1a20*/  LDG.E R16, desc[UR8][R16.64] ;  /* 0x0000000810107981 */ /* 0x000ee8000c1e1900 */
[----:B------:R-:W3:Y:S01]  /*1a30*/  LDG.E R23, desc[UR8][R22.64+0x4] ;  /* 0x0000040816177981 */ /* 0x000ee2000c1e1900 */
[----:B------:R-:W-:-:S04]  /*1a40*/  IMAD.WIDE.U32 R20, R5, 0x4, R20 ;  /* 0x0000000405147825 */ /* 0x000fc800078e0014 */
[----:B------:R-:W-:-:S04]  /*1a50*/  IMAD.WIDE.U32 R18, R5, 0x4, R18 ;  /* 0x0000000405127825 */ /* 0x000fc800078e0012 */
[----:B---3--:R-:W-:-:S04]  /*1a60*/  FADD R9, R16, R23 ;  /* 0x0000001710097221 */ /* 0x008fc80000000000 */
        /* <DEDUP_REMOVED lines=11> */
[----:B------:R-:W3:Y:S01]  /*1b20*/  LDG.E R18, desc[UR8][R18.64] ;  /* 0x0000000812127981 */ /* 0x000ee2000c1e1900 */
[----:B------:R-:W-:Y:S01]  /*1b30*/  FMUL R7, R0, R7 ;  /* 0x0000000700077220 */ /* 0x000fe20000400000 */
[----:B------:R-:W-:-:S04]  /*1b40*/  IMAD.WIDE.U32 R14, R5, 0x4, R14 ;  /* 0x00000004050e7825 */ /* 0x000fc800078e000e */
[----:B---3--:R-:W-:-:S04]  /*1b50*/  FADD R2, -R13, R18 ;  /* 0x000000120d027221 */ /* 0x008fc80000000100 */
[----:B------:R-:W-:-:S04]  /*1b60*/  FMUL R7, R7, R2 ;  /* 0x0000000207077220 */ /* 0x000fc80000400000 */
[----:B------:R-:W-:-:S05]  /*1b70*/  FMUL R7, R7, R10 ;  /* 0x0000000a07077220 */ /* 0x000fca0000400000 */
[----:B------:R2:W-:Y:S04]  /*1b80*/  REDG.E.ADD.F32.FTZ.RN.STRONG.GPU desc[UR8][R14.64], R7 ;  /* 0x000000070e0079a6 */ /* 0x0005e8000c12f308 */
[----:B------:R2:W-:Y:S01]  /*1b90*/  REDG.E.ADD.F32.FTZ.RN.STRONG.GPU desc[UR8][R26.64+0x4], R7 ;  /* 0x000004071a0079a6 */ /* 0x0005e2000c12f308 */
[----:B------:R-:W-:-:S12]  /*1ba0*/  UIADD3 UR4, UPT, UPT, UR4, 0x2, URZ ;  /* 0x0000000204047890 */ /* 0x000fd8000fffe0ff */
.L_x_349:
[----:B------:R-:W-:Y:S05]  /*1bb0*/  BRA.U UP1, `(.L_x_348) ;  /* 0x0000000101987547 */ /* 0x000fea000b800000 */
[----:B0-----:R-:W0:Y:S01]  /*1bc0*/  LDC R5, c[0x0][0x3d0] ;  /* 0x0000f400ff057b82 */ /* 0x001e220000000800 */
[----:B------:R-:W-:-:S07]  /*1bd0*/  IADD3 R2, PT, PT, R6, UR4, RZ ;  /* 0x0000000406027c10 */ /* 0x000fce000fffe0ff */
[----:B------:R-:W3:Y:S08]  /*1be0*/  LDC.64 R18, c[0x0][0x398] ;  /* 0x0000e600ff127b82 */ /* 0x000ef00000000a00 */
[----:B-1----:R-:W1:Y:S01]  /*1bf0*/  LDC.64 R16, c[0x0][0x388] ;  /* 0x0000e200ff107b82 */ /* 0x002e620000000a00 */
[----:B0-----:R-:W-:Y:S02]  /*1c00*/  IMAD R5, R5, UR4, R8 ;  /* 0x0000000405057c24 */ /* 0x001fe4000f8e0208 */
[----:B---3--:R-:W-:-:S06]  /*1c10*/  IMAD.WIDE R18, R2, 0x4, R18 ;  /* 0x0000000402127825 */ /* 0x008fcc00078e0212 */
[----:B------:R-:W3:Y:S01]  /*1c20*/  LDG.E R19, desc[UR8][R18.64] ;  /* 0x0000000812137981 */ /* 0x000ee2000c1e1900 */
[----:B-1----:R-:W-:-:S06]  /*1c30*/  IMAD.WIDE.U32 R16, R5, 0x4, R16 ;  /* 0x0000000405107825 */ /* 0x002fcc00078e0010 */
[----:B------:R-:W3:Y:S01]  /*1c40*/  LDG.E R16, desc[UR8][R16.64] ;  /* 0x0000000810107981 */ /* 0x000ee2000c1e1900 */
[----:B--2---:R-:W-:Y:S01]  /*1c50*/  HFMA2 R12, -RZ, RZ, 0.96630859375, -0.0022525787353515625 ;  /* 0x3bbb989dff0c7431 */ /* 0x004fe200000001ff */
[----:B------:R-:W-:Y:S01]  /*1c60*/  MOV R14, 0x437c0000 ;  /* 0x437c0000000e7802 */ /* 0x000fe20000000f00 */
[----:B---3--:R-:W-:Y:S02]  /*1c70*/  FADD R7, R16, R19 ;  /* 0x0000001310077221 */ /* 0x008fe40000000000 */
[----:B------:R-:W0:Y:S02]  /*1c80*/  LDC.64 R16, c[0x0][0x390] ;  /* 0x0000e400ff107b82 */ /* 0x000e240000000a00 */
[----:B------:R-:W-:-:S04]  /*1c90*/  FFMA.SAT R9, R7, R12, 0.5 ;  /* 0x3f00000007097423 */ /* 0x000fc8000000200c */
[----:B------:R-:W-:Y:S02]  /*1ca0*/  FFMA.RM R9, R9, R14, 12582913 ;  /* 0x4b40000109097423 */ /* 0x000fe4000000400e */
[----:B------:R-:W1:Y:S02]  /*1cb0*/  LDC.64 R14, c[0x0][0x3b8] ;  /* 0x0000ee00ff0e7b82 */ /* 0x000e640000000a00 */
[----:B------:R-:W-:-:S04]  /*1cc0*/  FADD R12, R9, -12583039 ;  /* 0xcb40007f090c7421 */ /* 0x000fc80000000000 */
[C---:B------:R-:W-:Y:S02]  /*1cd0*/  FFMA R12, R7.reuse, 1.4426950216293334961, -R12 ;  /* 0x3fb8aa3b070c7823 */ /* 0x040fe4000000080c */
[----:B------:R-:W2:Y:S02]  /*1ce0*/  LDC.64 R18, c[0x0][0x3b0] ;  /* 0x0000ec00ff127b82 */ /* 0x000ea40000000a00 */
[----:B------:R-:W-:-:S06]  /*1cf0*/  FFMA R12, R7, 1.925963033500011079e-08, R12 ;  /* 0x32a57060070c7823 */ /* 0x000fcc000000000c */
[----:B------:R-:W3:Y:S01]  /*1d00*/  MUFU.EX2 R12, R12 ;  /* 0x0000000c000c7308 */ /* 0x000ee20000000800 */
[----:B------:R-:W-:Y:S01]  /*1d10*/  SHF.L.U32 R9, R9, 0x17, RZ ;  /* 0x0000001709097819 */ /* 0x000fe200000006ff */
[C---:B0-----:R-:W-:Y:S02]  /*1d20*/  IMAD.WIDE.U32 R20, R5.reuse, 0x4, R16 ;  /* 0x0000000405147825 */ /* 0x041fe400078e0010 */
[----:B------:R-:W0:Y:S02]  /*1d30*/  LDC.64 R16, c[0x0][0x3c0] ;  /* 0x0000f000ff107b82 */ /* 0x000e240000000a00 */
[----:B-1----:R-:W-:-:S04]  /*1d40*/  IMAD.WIDE.U32 R14, R5, 0x4, R14 ;  /* 0x00000004050e7825 */ /* 0x002fc800078e000e */
[----:B---3--:R-:W-:-:S04]  /*1d50*/  FMUL R9, R9, R12 ;  /* 0x0000000c09097220 */ /* 0x008fc80000400000 */
[----:B------:R-:W-:-:S04]  /*1d60*/  FMUL R7, R9, R10 ;  /* 0x0000000a09077220 */ /* 0x000fc80000400000 */
[----:B------:R-:W-:-:S05]  /*1d70*/  FMUL R7, R0, R7 ;  /* 0x0000000700077220 */ /* 0x000fca0000400000 */
[----:B------:R3:W-:Y:S04]  /*1d80*/  REDG.E.ADD.F32.FTZ.RN.STRONG.GPU desc[UR8][R14.64], R7 ;  /* 0x000000070e0079a6 */ /* 0x0007e8000c12f308 */
[----:B------:R-:W4:Y:S01]  /*1d90*/  LDG.E R20, desc[UR8][R20.64] ;  /* 0x0000000814147981 */ /* 0x000f22000c1e1900 */
[----:B------:R-:W-:Y:S01]  /*1da0*/  FMUL R0, R0, R9 ;  /* 0x0000000900007220 */ /* 0x000fe20000400000 */
[----:B--2---:R-:W-:-:S04]  /*1db0*/  IMAD.WIDE.U32 R18, R5, 0x4, R18 ;  /* 0x0000000405127825 */ /* 0x004fc800078e0012 */
[----:B0-----:R-:W-:-:S04]  /*1dc0*/  IMAD.WIDE R16, R2, 0x4, R16 ;  /* 0x0000000402107825 */ /* 0x001fc800078e0210 */
[----:B----4-:R-:W-:-:S04]  /*1dd0*/  FADD R13, -R13, R20 ;  /* 0x000000140d0d7221 */ /* 0x010fc80000000100 */
[----:B------:R-:W-:-:S04]  /*1de0*/  FMUL R13, R0, R13 ;  /* 0x0000000d000d7220 */ /* 0x000fc80000400000 */
[----:B------:R-:W-:-:S05]  /*1df0*/  FMUL R13, R13, R10 ;  /* 0x0000000a0d0d7220 */ /* 0x000fca0000400000 */
[----:B------:R3:W-:Y:S04]  /*1e00*/  REDG.E.ADD.F32.FTZ.RN.STRONG.GPU desc[UR8][R18.64], R13 ;  /* 0x0000000d120079a6 */ /* 0x0007e8000c12f308 */
[----:B------:R3:W-:Y:S02]  /*1e10*/  REDG.E.ADD.F32.FTZ.RN.STRONG.GPU desc[UR8][R16.64], R13 ;  /* 0x0000000d100079a6 */ /* 0x0007e4000c12f308 */
.L_x_348:
[----:B------:R-:W4:Y:S01]  /*1e20*/  LDCU UR4, c[0x0][0x3d0] ;  /* 0x00007a00ff0477ac */ /* 0x000f220008000800 */
[----:B------:R-:W-:-:S04]  /*1e30*/  IADD3 R8, PT, PT, R8, 0x1, RZ ;  /* 0x0000000108087810 */ /* 0x000fc80007ffe0ff */
[----:B----4-:R-:W-:-:S13]  /*1e40*/  ISETP.NE.AND P0, PT, R8, UR4, PT ;  /* 0x0000000408007c0c */ /* 0x010fda000bf05270 */
[----:B------:R-:W-:Y:S05]  /*1e50*/  @!P0 EXIT ;  /* 0x000000000000894d */ /* 0x000fea0003800000 */
[----:B------:R-:W-:Y:S05]  /*1e60*/  BRA `(.L_x_350) ;  /* 0xffffffe000b07947 */ /* 0x000fea000383ffff */
.L_x_335:
[C---:B------:R-:W-:Y:S01]  /*1e70*/  ISETP.GE.U32.AND P0, PT, R2.reuse, 0x4, PT ;  /* 0x000000040200780c */ /* 0x040fe20003f06070 */
[----:B------:R-:W-:Y:S01]  /*1e80*/  HFMA2 R6, -RZ, RZ, 0, 0 ;  /* 0x00000000ff067431 */ /* 0x000fe200000001ff */
[----:B------:R-:W-:-:S11]  /*1e90*/  LOP3.LUT R4, R2, 0x3, RZ, 0xc0, !PT ;  /* 0x0000000302047812 */ /* 0x000fd600078ec0ff */
[----:B------:R-:W-:Y:S05]  /*1ea0*/  @!P0 BRA `(.L_x_351) ;  /* 0x0000000800248947 */ /* 0x000fea0003800000 */
[----:B------:R-:W0:Y:S01]  /*1eb0*/  LDC R8, c[0x0][0x3d0] ;  /* 0x0000f400ff087b82 */ /* 0x000e220000000800 */
[----:B------:R-:W-:Y:S01]  /*1ec0*/  LOP3.LUT R6, R2, 0x7ffffffc, RZ, 0xc0, !PT ;  /* 0x7ffffffc02067812 */ /* 0x000fe200078ec0ff */
[----:B------:R-:W-:-:S06]  /*1ed0*/  UMOV UR4, URZ ;  /* 0x000000ff00047c82 */ /* 0x000fcc0008000000 */
[----:B------:R-:W1:Y:S08]  /*1ee0*/  LDC.64 R10, c[0x0][0x380] ;  /* 0x0000e000ff0a7b82 */ /* 0x000e700000000a00 */
[----:B------:R-:W2:Y:S08]  /*1ef0*/  LDC.64 R12, c[0x0][0x3a0] ;  /* 0x0000e800ff0c7b82 */ /* 0x000eb00000000a00 */
[----:B------:R-:W3:Y:S02]  /*1f00*/  LDC.64 R14, c[0x0][0x3a8] ;  /* 0x0000ea00ff0e7b82 */ /* 0x000ee40000000a00 */
.L_x_364:
[----:B0---4-:R-:W-:-:S04]  /*1f10*/  IMAD R21, R3, R8, UR4 ;  /* 0x0000000403157e24 */ /* 0x011fc8000f8e0208 */
[----:B-1----:R-:W-:-:S05]  /*1f20*/  IMAD.WIDE R16, R21, 0x4, R10 ;  /* 0x0000000415107825 */ /* 0x002fca00078e020a */
[----:B------:R-:W4:Y:S01]  /*1f30*/  LDG.E R0, desc[UR8][R16.64] ;  /* 0x0000000810007981 */ /* 0x000f22000c1e1900 */
[----:B------:R-:W-:Y:S01]  /*1f40*/  HFMA2 R7, -RZ, RZ, 3.7421875, 0 ;  /* 0x437c0000ff077431 */ /* 0x000fe200000001ff */
[----:B------:R-:W-:Y:S01]  /*1f50*/  MOV R5, 0x3bbb989d ;  /* 0x3bbb989d00057802 */ /* 0x000fe20000000f00 */
[----:B------:R-:W-:Y:S04]  /*1f60*/  BSSY.RECONVERGENT B0, `(.L_x_352) ;  /* 0x0000015000007945 */ /* 0x000fe80003800200 */
[----:B----4-:R-:W-:-:S04]  /*1f70*/  FFMA.SAT R2, R0, -R5, 0.5 ;  /* 0x3f00000000027423 */ /* 0x010fc80000002805 */
        /* <DEDUP_REMOVED lines=13> */
[----:B--23--:R-:W-:Y:S05]  /*2050*/  CALL.REL.NOINC `($__internal_16_$__cuda_sm20_rcp_rn_f32_slowpath) ;  /* 0x0000000c00947944 */ /* 0x00cfea0003c00000 */
[----:B------:R-:W-:Y:S05]  /*2060*/  BRA `(.L_x_354) ;  /* 0x0000000000107947 */ /* 0x000fea0003800000 */
.L_x_353:
[----:B------:R-:W0:Y:S02]  /*2070*/  MUFU.RCP R7, R2 ;  /* 0x0000000200077308 */ /* 0x000e240000001000 */
[----:B0-----:R-:W-:-:S04]  /*2080*/  FFMA R0, R2, R7, -1 ;  /* 0xbf80000002007423 */ /* 0x001fc80000000007 */
[----:B------:R-:W-:-:S04]  /*2090*/  FADD.FTZ R0, -R0, -RZ ;  /* 0x800000ff00007221 */ /* 0x000fc80000010100 */
[----:B------:R-:W-:-:S07]  /*20a0*/  FFMA R7, R7, R0, R7 ;  /* 0x0000000007077223 */ /* 0x000fce0000000007 */
.L_x_354:
[----:B------:R-:W-:Y:S05]  /*20b0*/  BSYNC.RECONVERGENT B0 ;  /* 0x0000000000007941 */ /* 0x000fea0003800200 */
.L_x_352:
[----:B--2---:R-:W-:-:S05]  /*20c0*/  IMAD.WIDE R18, R21, 0x4, R12 ;  /* 0x0000000415127825 */ /* 0x004fca00078e020c */
[----:B------:R-:W2:Y:S01]  /*20d0*/  LDG.E R0, desc[UR8][R18.64] ;  /* 0x0000000812007981 */ /* 0x000ea2000c1e1900 */
[----:B------:R-:W-:Y:S01]  /*20e0*/  FADD R5, -R7, 1 ;  /* 0x3f80000007057421 */ /* 0x000fe20000000100 */
[----:B---3--:R-:W-:-:S04]  /*20f0*/  IMAD.WIDE R20, R21, 0x4, R14 ;  /* 0x0000000415147825 */ /* 0x008fc800078e020e */
[----:B--2---:R-:W-:-:S04]  /*2100*/  FMUL R0, RZ, R0 ;  /* 0x00000000ff007220 */ /* 0x004fc80000400000 */
[----:B------:R-:W-:-:S04]  /*2110*/  FMUL R0, R0, R7 ;  /* 0x0000000700007220 */ /* 0x000fc80000400000 */
[----:B------:R-:W-:-:S05]  /*2120*/  FMUL R5, R0, R5 ;  /* 0x0000000500057220 */ /* 0x000fca0000400000 */
[----:B------:R0:W-:Y:S04]  /*2130*/  REDG.E.ADD.F32.FTZ.RN.STRONG.GPU desc[UR8][R20.64], R5 ;  /* 0x00000005140079a6 */ /* 0x0001e8000c12f308 */
[----:B------:R-:W2:Y:S01]  /*2140*/  LDG.E R0, desc[UR8][R16.64+0x4] ;  /* 0x0000040810007981 */ /* 0x000ea2000c1e1900 */
[----:B------:R-:W-:Y:S01]  /*2150*/  HFMA2 R9, -RZ, RZ, 3.7421875, 0 ;  /* 0x437c0000ff097431 */ /* 0x000fe200000001ff */
[----:B------:R-:W-:Y:S01]  /*2160*/  MOV R7, 0x3bbb989d ;  /* 0x3bbb989d00077802 */ /* 0x000fe20000000f00 */
[----:B------:R-:W-:Y:S04]  /*2170*/  BSSY.RECONVERGENT B0, `(.L_x_355) ;  /* 0x0000015000007945 */ /* 0x000fe80003800200 */
[----:B--2---:R-:W-:-:S04]  /*2180*/  FFMA.SAT R2, R0, -R7, 0.5 ;  /* 0x3f00000000027423 */ /* 0x004fc80000002807 */
[----:B------:R-:W-:-:S04]  /*2190*/  FFMA.RM R2, R2, R9, 12582913 ;  /* 0x4b40000102027423 */ /* 0x000fc80000004009 */
[C---:B------:R-:W-:Y:S01]  /*21a0*/  FADD R7, R2.reuse, -12583039 ;  /* 0xcb40007f02077421 */ /* 0x040fe20000000000 */
[----:B------:R-:W-:-:S03]  /*21b0*/  SHF.L.U32 R2, R2, 0x17, RZ ;  /* 0x0000001702027819 */ /* 0x000fc600000006ff */
[----:B------:R-:W-:-:S04]  /*21c0*/  FFMA R7, R0, -1.4426950216293334961, -R7 ;  /* 0xbfb8aa3b00077823 */ /* 0x000fc80000000807 */
[----:B------:R-:W-:-:S06]  /*21d0*/  FFMA R7, R0, -1.925963033500011079e-08, R7 ;  /* 0xb2a5706000077823 */ /* 0x000fcc0000000007 */
[----:B------:R-:W1:Y:S02]  /*21e0*/  MUFU.EX2 R7, R7 ;  /* 0x0000000700077308 */ /* 0x000e640000000800 */
[----:B-1----:R-:W-:-:S05]  /*21f0*/  FFMA R2, R2, R7, 1 ;  /* 0x3f80000002027423 */ /* 0x002fca0000000007 */
[----:B------:R-:W-:-:S04]  /*2200*/  IADD3 R0, PT, PT, R2, 0x1800000, RZ ;  /* 0x0180000002007810 */ /* 0x000fc80007ffe0ff */
[----:B------:R-:W-:-:S04]  /*2210*/  LOP3.LUT R0, R0, 0x7f800000, RZ, 0xc0, !PT ;  /* 0x7f80000000007812 */ /* 0x000fc800078ec0ff */
[----:B------:R-:W-:-:S13]  /*2220*/  ISETP.GT.U32.AND P0, PT, R0, 0x1ffffff, PT ;  /* 0x01ffffff0000780c */ /* 0x000fda0003f04070 */
[----:B0-----:R-:W-:Y:S05]  /*2230*/  @P0 BRA `(.L_x_356) ;  /* 0x0000000000100947 */ /* 0x001fea0003800000 */
[----:B------:R-:W-:Y:S02]  /*2240*/  MOV R0, R2 ;  /* 0x0000000200007202 */ /* 0x000fe40000000f00 */
[----:B------:R-:W-:-:S07]  /*2250*/  MOV R2, 0x2270 ;  /* 0x0000227000027802 */ /* 0x000fce0000000f00 */
[----:B------:R-:W-:Y:S05]  /*2260*/  CALL.REL.NOINC `($__internal_16_$__cuda_sm20_rcp_rn_f32_slowpath) ;  /* 0x0000000c00107944 */ /* 0x000fea0003c00000 */
[----:B------:R-:W-:Y:S05]  /*2270*/  BRA `(.L_x_357) ;  /* 0x0000000000107947 */ /* 0x000fea0003800000 */
.L_x_356:
[----:B------:R-:W0:Y:S02]  /*2280*/  MUFU.RCP R7, R2 ;  /* 0x0000000200077308 */ /* 0x000e240000001000 */
[----:B0-----:R-:W-:-:S04]  /*2290*/  FFMA R0, R2, R7, -1 ;  /* 0xbf80000002007423 */ /* 0x001fc80000000007 */
[----:B------:R-:W-:-:S04]  /*22a0*/  FADD.FTZ R0, -R0, -RZ ;  /* 0x800000ff00007221 */ /* 0x000fc80000010100 */
[----:B------:R-:W-:-:S07]  /*22b0*/  FFMA R7, R7, R0, R7 ;  /* 0x0000000007077223 */ /* 0x000fce0000000007 */
.L_x_357:
[----:B------:R-:W-:Y:S05]  /*22c0*/  BSYNC.RECONVERGENT B0 ;  /* 0x0000000000007941 */ /* 0x000fea0003800200 */
.L_x_355:
[----:B------:R-:W2:Y:S01]  /*22d0*/  LDG.E R0, desc[UR8][R18.64+0x4] ;  /* 0x0000040812007981 */ /* 0x000ea2000c1e1900 */
[----:B------:R-:W-:Y:S01]  /*22e0*/  FADD R5, -R7, 1 ;  /* 0x3f80000007057421 */ /* 0x000fe20000000100 */
        /* <DEDUP_REMOVED lines=24> */
.L_x_359:
[----:B------:R-:W0:Y:S02]  /*2470*/  MUFU.RCP R7, R2 ;  /* 0x0000000200077308 */ /* 0x000e240000001000 */
[----:B0-----:R-:W-:-:S04]  /*2480*/  FFMA R0, R2, R7, -1 ;  /* 0xbf80000002007423 */ /* 0x001fc80000000007 */
[----:B------:R-:W-:-:S04]  /*2490*/  FADD.FTZ R0, -R0, -RZ ;  /* 0x800000ff00007221 */ /* 0x000fc80000010100 */
[----:B------:R-:W-:-:S07]  /*24a0*/  FFMA R7, R7, R0, R7 ;  /* 0x0000000007077223 */ /* 0x000fce0000000007 */
.L_x_360:
[----:B------:R-:W-:Y:S05]  /*24b0*/  BSYNC.RECONVERGENT B0 ;  /* 0x0000000000007941 */ /* 0x000fea0003800200 */
.L_x_358:
        /* <DEDUP_REMOVED lines=26> */
.L_x_362:
[----:B------:R-:W0:Y:S02]  /*2660*/  MUFU.RCP R7, R2 ;  /* 0x0000000200077308 */ /* 0x000e240000001000 */
[----:B0-----:R-:W-:-:S04]  /*2670*/  FFMA R0, R2, R7, -1 ;  /* 0xbf80000002007423 */ /* 0x001fc80000000007 */
[----:B------:R-:W-:-:S04]  /*2680*/  FADD.FTZ R0, -R0, -RZ ;  /* 0x800000ff00007221 */ /* 0x000fc80000010100 */
[----:B------:R-:W-:-:S07]  /*2690*/  FFMA R7, R7, R0, R7 ;  /* 0x0000000007077223 */ /* 0x000fce0000000007 */
.L_x_363:
[----:B------:R-:W-:Y:S05]  /*26a0*/  BSYNC.RECONVERGENT B0 ;  /* 0x0000000000007941 */ /* 0x000fea0003800200 */
.L_x_361:
[----:B------:R-:W2:Y:S01]  /*26b0*/  LDG.E R18, desc[UR8][R18.64+0xc] ;  /* 0x00000c0812127981 */ /* 0x000ea2000c1e1900 */
[----:B------:R-:W-:Y:S01]  /*26c0*/  UIADD3 UR4, UPT, UPT, UR4, 0x4, URZ ;  /* 0x0000000404047890 */ /* 0x000fe2000fffe0ff */
[----:B------:R-:W-:-:S05]  /*26d0*/  FADD R5, -R7, 1 ;  /* 0x3f80000007057421 */ /* 0x000fca0000000100 */
[----:B------:R-:W-:Y:S01]  /*26e0*/  ISETP.NE.AND P0, PT, R6, UR4, PT ;  /* 0x0000000406007c0c */ /* 0x000fe2000bf05270 */
[----:B--2---:R-:W-:-:S04]  /*26f0*/  FMUL R0, RZ, R18 ;  /* 0x00000012ff007220 */ /* 0x004fc80000400000 */
[----:B------:R-:W-:-:S04]  /*2700*/  FMUL R0, R0, R7 ;  /* 0x0000000700007220 */ /* 0x000fc80000400000 */
[----:B------:R-:W-:-:S05]  /*2710*/  FMUL R5, R0, R5 ;  /* 0x0000000500057220 */ /* 0x000fca0000400000 */
[----:B------:R4:W-:Y:S01]  /*2720*/  REDG.E.ADD.F32.FTZ.RN.STRONG.GPU desc[UR8][R20.64+0xc], R5 ;  /* 0x00000c05140079a6 */ /* 0x0009e2000c12f308 */
[----:B------:R-:W-:Y:S05]  /*2730*/  @P0 BRA `(.L_x_364) ;  /* 0xfffffff400f40947 */ /* 0x000fea000383ffff */
.L_x_351:
[----:B------:R-:W-:-:S13]  /*2740*/  ISETP.NE.AND P0, PT, R4, RZ, PT ;  /* 0x000000ff0400720c */ /* 0x000fda0003f05270 */
[----:B------:R-:W-:Y:S05]  /*2750*/  @!P0 EXIT ;  /* 0x000000000000894d */ /* 0x000fea0003800000 */
[----:B------:R-:W-:-:S13]  /*2760*/  ISETP.NE.AND P0, PT, R4, 0x1, PT ;  /* 0x000000010400780c */ /* 0x000fda0003f05270 */
[----:B------:R-:W-:Y:S05]  /*2770*/  @!P0 BRA `(.L_x_365) ;  /* 0x00000004001c8947 */ /* 0x000fea0003800000 */
[----:B------:R-:W0:Y:S01]  /*2780*/  LDC.64 R12, c[0x0][0x380] ;  /* 0x0000e000ff0c7b82 */ /* 0x000e220000000a00 */
[----:B------:R-:W1:Y:S02]  /*2790*/  LDCU UR4, c[0x0][0x3d0] ;  /* 0x00007a00ff0477ac */ /* 0x000e640008000800 */
[----:B-1----:R-:W-:-:S04]  /*27a0*/  IMAD R4, R3, UR4, R6 ;  /* 0x0000000403047c24 */ /* 0x002fc8000f8e0206 */
[----:B0-----:R-:W-:-:S05]  /*27b0*/  IMAD.WIDE R12, R4, 0x4, R12 ;  /* 0x00000004040c7825 */ /* 0x001fca00078e020c */
[----:B------:R-:W2:Y:S01]  /*27c0*/  LDG.E R0, desc[UR8][R12.64] ;  /* 0x000000080c007981 */ /* 0x000ea2000c1e1900 */
[----:B------:R-:W-:Y:S01]  /*27d0*/  HFMA2 R7, -RZ, RZ, 3.7421875, 0 ;  /* 0x437c0000ff077431 */ /* 0x000fe200000001ff */
[----:B----4-:R-:W-:Y:S01]  /*27e0*/  MOV R5, 0x3bbb989d ;  /* 0x3bbb989d00057802 */ /* 0x010fe20000000f00 */
[----:B------:R-:W-:Y:S04]  /*27f0*/  BSSY.RECONVERGENT B0, `(.L_x_366) ;  /* 0x0000015000007945 */ /* 0x000fe80003800200 */
        /* <DEDUP_REMOVED lines=16> */
.L_x_367:
[----:B------:R-:W0:Y:S02]  /*2900*/  MUFU.RCP R7, R2 ;  /* 0x0000000200077308 */ /* 0x000e240000001000 */
[----:B0-----:R-:W-:-:S04]  /*2910*/  FFMA R0, R2, R7, -1 ;  /* 0xbf80000002007423 */ /* 0x001fc80000000007 */
[----:B------:R-:W-:-:S04]  /*2920*/  FADD.FTZ R0, -R0, -RZ ;  /* 0x800000ff00007221 */ /* 0x000fc80000010100 */
[----:B------:R-:W-:-:S07]  /*2930*/  FFMA R7, R7, R0, R7 ;  /* 0x0000000007077223 */ /* 0x000fce0000000007 */
.L_x_368:
[----:B------:R-:W-:Y:S05]  /*2940*/  BSYNC.RECONVERGENT B0 ;  /* 0x0000000000007941 */ /* 0x000fea0003800200 */
.L_x_366:
[----:B------:R-:W0:Y:S08]  /*2950*/  LDC.64 R10, c[0x0][0x3a0] ;  /* 0x0000e800ff0a7b82 */ /* 0x000e300000000a00 */
[----:B------:R-:W1:Y:S01]  /*2960*/  LDC.64 R14, c[0x0][0x3a8] ;  /* 0x0000ea00ff0e7b82 */ /* 0x000e620000000a00 */
[----:B0-----:R-:W-:-:S05]  /*2970*/  IMAD.WIDE R10, R4, 0x4, R10 ;  /* 0x00000004040a7825 */ /* 0x001fca00078e020a */
[----:B------:R-:W2:Y:S01]  /*2980*/  LDG.E R0, desc[UR8][R10.64] ;  /* 0x000000080a007981 */ /* 0x000ea2000c1e1900 */
[----:B------:R-:W-:Y:S01]  /*2990*/  FADD R5, -R7, 1 ;  /* 0x3f80000007057421 */ /* 0x000fe20000000100 */
[----:B-1----:R-:W-:-:S04]  /*29a0*/  IMAD.WIDE R14, R4, 0x4, R14 ;  /* 0x00000004040e7825 */ /* 0x002fc800078e020e */
        /* <DEDUP_REMOVED lines=24> */
.L_x_370:
[----:B------:R-:W0:Y:S02]  /*2b30*/  MUFU.RCP R7, R2 ;  /* 0x0000000200077308 */ /* 0x000e240000001000 */
[----:B0-----:R-:W-:-:S04]  /*2b40*/  FFMA R0, R2, R7, -1 ;  /* 0xbf80000002007423 */ /* 0x001fc80000000007 */
[----:B------:R-:W-:-:S04]  /*2b50*/  FADD.FTZ R0, -R0, -RZ ;  /* 0x800000ff00007221 */ /* 0x000fc80000010100 */
[----:B------:R-:W-:-:S07]  /*2b60*/  FFMA R7, R7, R0, R7 ;  /* 0x0000000007077223 */ /* 0x000fce0000000007 */
.L_x_371:
[----:B------:R-:W-:Y:S05]  /*2b70*/  BSYNC.RECONVERGENT B0 ;  /* 0x0000000000007941 */ /* 0x000fea0003800200 */
.L_x_369:
[----:B------:R-:W2:Y:S01]  /*2b80*/  LDG.E R10, desc[UR8][R10.64+0x4] ;  /* 0x000004080a0a7981 */ /* 0x000ea2000c1e1900 */
[----:B------:R-:W-:Y:S01]  /*2b90*/  FADD R5, -R7, 1 ;  /* 0x3f80000007057421 */ /* 0x000fe20000000100 */
[----:B--2---:R-:W-:-:S04]  /*2ba0*/  FMUL R0, RZ, R10 ;  /* 0x0000000aff007220 */ /* 0x004fc80000400000 */
[----:B------:R-:W-:-:S04]  /*2bb0*/  FMUL R0, R0, R7 ;  /* 0x0000000700007220 */ /* 0x000fc80000400000 */
[----:B------:R-:W-:-:S05]  /*2bc0*/  FMUL R5, R0, R5 ;  /* 0x0000000500057220 */ /* 0x000fca0000400000 */
[----:B------:R0:W-:Y:S01]  /*2bd0*/  REDG.E.ADD.F32.FTZ.RN.STRONG.GPU desc[UR8][R14.64+0x4], R5 ;  /* 0x000004050e0079a6 */ /* 0x0001e2000c12f308 */
[----:B------:R-:W-:-:S07]  /*2be0*/  IADD3 R6, PT, PT, R6, 0x2, RZ ;  /* 0x0000000206067810 */ /* 0x000fce0007ffe0ff */
.L_x_365:
[----:B------:R-:W1:Y:S02]  /*2bf0*/  LDC R0, c[0x0][0x3d0] ;  /* 0x0000f400ff007b82 */ /* 0x000e640000000800 */
[----:B-1----:R-:W-:-:S04]  /*2c00*/  LOP3.LUT R2, R0, 0x1, RZ, 0xc0, !PT ;  /* 0x0000000100027812 */ /* 0x002fc800078ec0ff */
[----:B------:R-:W-:-:S13]  /*2c10*/  ISETP.NE.U32.AND P0, PT, R2, 0x1, PT ;  /* 0x000000010200780c */ /* 0x000fda0003f05070 */
[----:B------:R-:W-:Y:S05]  /*2c20*/  @P0 EXIT ;  /* 0x000000000000094d */ /* 0x000fea0003800000 */
[----:B0---4-:R-:W0:Y:S01]  /*2c30*/  LDC.64 R4, c[0x0][0x380] ;  /* 0x0000e000ff047b82 */ /* 0x011e220000000a00 */
[----:B------:R-:W-:-:S04]  /*2c40*/  IMAD R3, R3, R0, R6 ;  /* 0x0000000003037224 */ /* 0x000fc800078e0206 */
[----:B0-----:R-:W-:-:S06]  /*2c50*/  IMAD.WIDE R4, R3, 0x4, R4 ;  /* 0x0000000403047825 */ /* 0x001fcc00078e0204 */
        /* <DEDUP_REMOVED lines=21> */
.L_x_373:
[----:B------:R-:W0:Y:S02]  /*2db0*/  MUFU.RCP R0, R9 ;  /* 0x0000000900007308 */ /* 0x000e240000001000 */
[----:B0-----:R-:W-:-:S04]  /*2dc0*/  FFMA R2, R9, R0, -1 ;  /* 0xbf80000009027423 */ /* 0x001fc80000000000 */
[----:B------:R-:W-:-:S04]  /*2dd0*/  FADD.FTZ R5, -R2, -RZ ;  /* 0x800000ff02057221 */ /* 0x000fc80000010100 */
[----:B------:R-:W-:-:S07]  /*2de0*/  FFMA R0, R0, R5, R0 ;  /* 0x0000000500007223 */ /* 0x000fce0000000000 */
.L_x_374:
[----:B------:R-:W-:Y:S05]  /*2df0*/  BSYNC.RECONVERGENT B0 ;  /* 0x0000000000007941 */ /* 0x000fea0003800200 */
.L_x_372:
[----:B------:R-:W0:Y:S08]  /*2e00*/  LDC.64 R4, c[0x0][0x3a0] ;  /* 0x0000e800ff047b82 */ /* 0x000e300000000a00 */
[----:B------:R-:W1:Y:S01]  /*2e10*/  LDC.64 R6, c[0x0][0x3a8] ;  /* 0x0000ea00ff067b82 */ /* 0x000e620000000a00 */
[----:B0-----:R-:W-:-:S06]  /*2e20*/  IMAD.WIDE R4, R3, 0x4, R4 ;  /* 0x0000000403047825 */ /* 0x001fcc00078e0204 */
[----:B------:R-:W2:Y:S01]  /*2e30*/  LDG.E R4, desc[UR8][R4.64] ;  /* 0x0000000804047981 */ /* 0x000ea2000c1e1900 */
[----:B------:R-:W-:Y:S01]  /*2e40*/  FADD R8, -R0, 1 ;  /* 0x3f80000000087421 */ /* 0x000fe20000000100 */
[----:B-1----:R-:W-:-:S04]  /*2e50*/  IMAD.WIDE R2, R3, 0x4, R6 ;  /* 0x0000000403027825 */ /* 0x002fc800078e0206 */
[----:B--2---:R-:W-:-:S04]  /*2e60*/  FMUL R9, RZ, R4 ;  /* 0x00000004ff097220 */ /* 0x004fc80000400000 */
[----:B------:R-:W-:-:S04]  /*2e70*/  FMUL R9, R9, R0 ;  /* 0x0000000009097220 */ /* 0x000fc80000400000 */
[----:B------:R-:W-:-:S05]  /*2e80*/  FMUL R9, R9, R8 ;  /* 0x0000000809097220 */ /* 0x000fca0000400000 */
[----:B------:R-:W-:Y:S01]  /*2e90*/  REDG.E.ADD.F32.FTZ.RN.STRONG.GPU desc[UR8][R2.64], R9 ;  /* 0x00000009020079a6 */ /* 0x000fe2000c12f308 */
[----:B------:R-:W-:Y:S05]  /*2ea0*/  EXIT ;  /* 0x000000000000794d */ /* 0x000fea0003800000 */
        .weak           $__internal_16_$__cuda_sm20_rcp_rn_f32_slowpath
        .type           $__internal_16_$__cuda_sm20_rcp_rn_f32_slowpath,@function
        .size           $__internal_16_$__cuda_sm20_rcp_rn_f32_slowpath,(.L_x_555 - $__internal_16_$__cuda_sm20_rcp_rn_f32_slowpath)
$__internal_16_$__cuda_sm20_rcp_rn_f32_slowpath:
        /* <DEDUP_REMOVED lines=15> */
.L_x_376:
        /* <DEDUP_REMOVED lines=21> */
[----:B------:R-:W-:Y:S02]  /*30f0*/  LOP3.LUT P2, RZ, R22, 0x2, RZ, 0xc0, !PT ;  /* 0x0000000216ff7812 */ /* 0x000fe4000784c0ff */
[----:B------:R-:W-:Y:S02]  /*3100*/  IADD3 R22, PT, PT, R5, -0xfc, RZ ;  /* 0xffffff0405167810 */ /* 0x000fe40007ffe0ff */
[----:B------:R-:W-:-:S02]  /*3110*/  PLOP3.LUT P0, PT, P0, P1, P2, 0xe0, 0x0 ;  /* 0x000000000000781c */ /* 0x000fc40000703c20 */
[----:B------:R-:W-:Y:S02]  /*3120*/  LOP3.LUT P1, RZ, R0, 0x7fffff, RZ, 0xc0, !PT ;  /* 0x007fffff00ff7812 */ /* 0x000fe4000782c0ff */
        /* <DEDUP_REMOVED lines=8> */
.L_x_378:
[----:B------:R0:W1:Y:S02]  /*31b0*/  MUFU.RCP R7, R0 ;  /* 0x0000000000077308 */ /* 0x0000640000001000 */
.L_x_377:
[----:B------:R-:W-:Y:S05]  /*31c0*/  BSYNC.RECONVERGENT B1 ;  /* 0x0000000000017941 */ /* 0x000fea0003800200 */
.L_x_375:
[----:B------:R-:W-:Y:S01]  /*31d0*/  HFMA2 R23, -RZ, RZ, 0, 0 ;  /* 0x00000000ff177431 */ /* 0x000fe200000001ff */
[----:B------:R-:W-:-:S04]  /*31e0*/  MOV R22, R2 ;  /* 0x0000000200167202 */ /* 0x000fc80000000f00 */
[----:B01----:R-:W-:Y:S05]  /*31f0*/  RET.REL.NODEC R22 `(_Z13aft_cross_bwdPfS_S_S_S_S_S_S_S_iii) ;  /* 0xffffffcc16807950 */ /* 0x003fea0003c3ffff */
.L_x_379:
        /* <DEDUP_REMOVED lines=16> */
.L_x_555:


//--------------------- .text._Z13aft_cross_fwdPfS_S_S_S_iii --------------------------
	.section	.text._Z13aft_cross_fwdPfS_S_S_S_iii,"ax",@progbits
	.align	128
        .global         _Z13aft_cross_fwdPfS_S_S_S_iii
        .type           _Z13aft_cross_fwdPfS_S_S_S_iii,@function
        .size           _Z13aft_cross_fwdPfS_S_S_S_iii,(.L_x_557 - _Z13aft_cross_fwdPfS_S_S_S_iii)
        .other          _Z13aft_cross_fwdPfS_S_S_S_iii,@"STO_CUDA_ENTRY STV_DEFAULT"
_Z13aft_cross_fwdPfS_S_S_S_iii:
.text._Z13aft_cross_fwdPfS_S_S_S_iii:
        /* <DEDUP_REMOVED lines=15> */
[----:B------:R-:W-:Y:S01]  /*00f0*/  ULOP3.LUT UR5, UR4, 0x7ffffffc, URZ, 0xc0, !UPT ;  /* 0x7ffffffc04057892 */ /* 0x000fe2000f8ec0ff */
[----:B------:R-:W-:Y:S01]  /*0100*/  SHF.L.U32 R2, R4, 0x2, RZ ;  /* 0x0000000204027819 */ /* 0x000fe200000006ff */
[----:B------:R-:W-:Y:S01]  /*0110*/  IMAD R3, R0, UR4, RZ ;  /* 0x0000000400037c24 */ /* 0x000fe2000f8e02ff */
[----:B------:R-:W-:Y:S02]  /*0120*/  ULOP3.LUT UR7, UR4, 0x3, URZ, 0xc0, !UPT ;  /* 0x0000000304077892 */ /* 0x000fe4000f8ec0ff */
[----:B------:R-:W-:-:S12]  /*0130*/  UIADD3 UR6, UPT, UPT, -UR5, URZ, URZ ;  /* 0x000000ff05067290 */ /* 0x000fd8000fffe1ff */
.L_x_390:
[----:B0-----:R-:W0:Y:S01]  /*0140*/  LDCU UR14, c[0x0][0x3ac] ;  /* 0x00007580ff0e77ac */ /* 0x001e220008000800 */
[----:B------:R-:W-:Y:S02]  /*0150*/  MOV R4, RZ ;  /* 0x000000ff00047202 */ /* 0x000fe40000000f00 */
[----:B------:R-:W-:Y:S01]  /*0160*/  MOV R29, RZ ;  /* 0x000000ff001d7202 */ /* 0x000fe20000000f00 */
[----:B------:R-:W-:Y:S01]  /*0170*/  UMOV UR4, URZ ;  /* 0x000000ff00047c82 */ /* 0x000fe20008000000 */
[----:B0-----:R-:W-:-:S09]  /*0180*/  UISETP.GE.U32.AND UP0, UPT, UR14, 0x4, UPT ;  /* 0x000000040e00788c */ /* 0x001fd2000bf06070 */
[----:B------:R-:W-:Y:S05]  /*0190*/  BRA.U !UP0, `(.L_x_381) ;  /* 0x00000005086c7547 */ /* 0x000fea000b800000 */
[----:B------:R-:W0:Y:S01]  /*01a0*/  LDC R6, c[0x0][0x3b0] ;  /* 0x0000ec00ff067b82 */ /* 0x000e220000000800 */
[----:B------:R-:W-:Y:S01]  /*01b0*/  MOV R4, RZ ;  /* 0x000000ff00047202 */ /* 0x000fe20000000f00 */
[----:B------:R-:W-:Y:S01]  /*01c0*/  IMAD.WIDE.U32 R18, R5, 0x4, RZ ;  /* 0x0000000405127825 */ /* 0x000fe200078e00ff */
[----:B------:R-:W-:Y:S01]  /*01d0*/  MOV R25, R3 ;  /* 0x0000000300197202 */ /* 0x000fe20000000f00 */
[----:B------:R-:W1:Y:S04]  /*01e0*/  LDCU.64 UR10, c[0x0][0x388] ;  /* 0x00007100ff0a77ac */ /* 0x000e680008000a00 */
[----:B------:R-:W2:Y:S01]  /*01f0*/  LDC.64 R16, c[0x0][0x388] ;  /* 0x0000e200ff107b82 */ /* 0x000ea20000000a00 */
[----:B------:R-:W3:Y:S01]  /*0200*/  LDCU.64 UR12, c[0x0][0x390] ;  /* 0x00007200ff0c77ac */ /* 0x000ee20008000a00 */
[----:B------:R-:W-:-:S06]  /*0210*/  UMOV UR4, UR6 ;  /* 0x0000000600047c82 */ /* 0x000fcc0008000000 */
[----:B------:R-:W4:Y:S08]  /*0220*/  LDC.64 R14, c[0x0][0x390] ;  /* 0x0000e400ff0e7b82 */ /* 0x000f300000000a00 */
[----:B------:R-:W1:Y:S01]  /*0230*/  LDC.64 R12, c[0x0][0x398] ;  /* 0x0000e600ff0c7b82 */ /* 0x000e620000000a00 */
[----:B0-----:R-:W-:Y:S01]  /*0240*/  IADD3 R9, PT, PT, R5, R6, RZ ;  /* 0x0000000605097210 */ /* 0x001fe20007ffe0ff */
[C---:B------:R-:W-:Y:S01]  /*0250*/  IMAD R7, R6.reuse, 0x3, R5 ;  /* 0x0000000306077824 */ /* 0x040fe200078e0205 */
[----:B---3--:R-:W-:-:S07]  /*0260*/  LEA R11, R6, R5, 0x1 ;  /* 0x00000005060b7211 */ /* 0x008fce00078e08ff */
.L_x_382:
        /* <DEDUP_REMOVED lines=12> */
[----:B------:R-:W-:Y:S01]  /*0330*/  FFMA.RM R6, R6, R28, 12582913 ;  /* 0x4b40000106067423 */ /* 0x000fe2000000401c */
[----:B--2---:R-:W-:-:S04]  /*0340*/  IMAD.WIDE.U32 R26, R9, 0x4, R16 ;  /* 0x00000004091a7825 */ /* 0x004fc800078e0010 */
[----:B------:R-:W-:Y:S02]  /*0350*/  FADD R24, R6, -12583039 ;  /* 0xcb40007f06187421 */ /* 0x000fe40000000000 */
[----:B------:R-:W2:Y:S02]  /*0360*/  LDG.E R26, desc[UR8][R26.64] ;  /* 0x000000081a1a7981 */ /* 0x000ea4000c1e1900 */
[----:B------:R-:W-:-:S04]  /*0370*/  FFMA R24, R10, 1.4426950216293334961, -R24 ;  /* 0x3fb8aa3b0a187823 */ /* 0x000fc80000000818 */
[----:B0-----:R-:W-:Y:S02]  /*0380*/  FFMA R23, R10, 1.925963033500011079e-08, R24 ;  /* 0x32a570600a177823 */ /* 0x001fe40000000018 */
[----:B------:R-:W2:Y:S02]  /*0390*/  LDG.E R10, desc[UR8][R20.64+0x4] ;  /* 0x00000408140a7981 */ /* 0x000ea4000c1e1900 */
[----:B------:R-:W0:Y:S01]  /*03a0*/  MUFU.EX2 R24, R23 ;  /* 0x0000001700187308 */ /* 0x000e220000000800 */
[----:B------:R-:W-:-:S05]  /*03b0*/  SHF.L.U32 R6, R6, 0x17, RZ ;  /* 0x0000001706067819 */ /* 0x000fca00000006ff */
[----:B0-----:R-:W-:-:S04]  /*03c0*/  FMUL R6, R6, R24 ;  /* 0x0000001806067220 */ /* 0x001fc80000400000 */
[C---:B-----5:R-:W-:Y:S01]  /*03d0*/  FFMA R29, R6.reuse, R22, R29 ;  /* 0x00000016061d7223 */ /* 0x060fe2000000001d */
[----:B------:R-:W-:Y:S01]  /*03e0*/  FADD R6, R6, R4 ;  /* 0x0000000406067221 */ /* 0x000fe20000000000 */
[----:B--2---:R-:W-:-:S04]  /*03f0*/  FADD R24, R10, R26 ;  /* 0x0000001a0a187221 */ /* 0x004fc80000000000 */
[----:B------:R-:W-:-:S04]  /*0400*/  FFMA.SAT R10, R24, R8, 0.5 ;  /* 0x3f000000180a7423 */ /* 0x000fc80000002008 */
[----:B------:R-:W-:-:S04]  /*0410*/  FFMA.RM R10, R10, R28, 12582913 ;  /* 0x4b4000010a0a7423 */ /* 0x000fc8000000401c */
[----:B------:R-:W-:-:S04]  /*0420*/  FADD R22, R10, -12583039 ;  /* 0xcb40007f0a167421 */ /* 0x000fc80000000000 */
[----:B------:R-:W-:Y:S01]  /*0430*/  FFMA R22, R24, 1.4426950216293334961, -R22 ;  /* 0x3fb8aa3b18167823 */ /* 0x000fe20000000816 */
[----:B----4-:R-:W-:-:S04]  /*0440*/  IMAD.WIDE.U32 R26, R9, 0x4, R14 ;  /* 0x00000004091a7825 */ /* 0x010fc800078e000e */
[----:B------:R-:W-:Y:S01]  /*0450*/  FFMA R24, R24, 1.925963033500011079e-08, R22 ;  /* 0x32a5706018187823 */ /* 0x000fe20000000016 */
[----:B------:R-:W-:Y:S01]  /*0460*/  IMAD.WIDE.U32 R22, R11, 0x4, R16 ;  /* 0x000000040b167825 */ /* 0x000fe200078e0010 */
[----:B------:R-:W2:Y:S05]  /*0470*/  LDG.E R4, desc[UR8][R26.64] ;  /* 0x000000081a047981 */ /* 0x000eaa000c1e1900 */
[----:B------:R0:W3:Y:S04]  /*0480*/  LDG.E R23, desc[UR8][R22.64] ;  /* 0x0000000816177981 */ /* 0x0000e8000c1e1900 */
[----:B------:R-:W3:Y:S01]  /*0490*/  LDG.E R26, desc[UR8][R20.64+0x8] ;  /* 0x00000808141a7981 */ /* 0x000ee2000c1e1900 */
[----:B------:R-:W0:Y:S01]  /*04a0*/  MUFU.EX2 R24, R24 ;  /* 0x0000001800187308 */ /* 0x000e220000000800 */
[----:B------:R-:W-:-:S05]  /*04b0*/  SHF.L.U32 R10, R10, 0x17, RZ ;  /* 0x000000170a0a7819 */ /* 0x000fca00000006ff */
[----:B0-----:R-:W-:Y:S01]  /*04c0*/  FMUL R22, R10, R24 ;  /* 0x000000180a167220 */ /* 0x001fe20000400000 */
[----:B---3--:R-:W-:-:S04]  /*04d0*/  FADD R23, R26, R23 ;  /* 0x000000171a177221 */ /* 0x008fc80000000000 */
[----:B------:R-:W-:-:S04]  /*04e0*/  FFMA.SAT R10, R23, R8, 0.5 ;  /* 0x3f000000170a7423 */ /* 0x000fc80000002008 */
[----:B------:R-:W-:Y:S01]  /*04f0*/  FFMA.RM R10, R10, R28, 12582913 ;  /* 0x4b4000010a0a7423 */ /* 0x000fe2000000401c */
[----:B--2---:R-:W-:Y:S02]  /*0500*/  FFMA R4, R22, R4, R29 ;  /* 0x0000000416047223 */ /* 0x004fe4000000001d */
[----:B------:R0:W2:Y:S01]  /*0510*/  LDG.E R29, desc[UR8][R20.64+0xc] ;  /* 0x00000c08141d7981 */ /* 0x0000a2000c1e1900 */
[----:B------:R-:W-:-:S04]  /*0520*/  FADD R26, R10, -12583039 ;  /* 0xcb40007f0a1a7421 */ /* 0x000fc80000000000 */
[----:B------:R-:W-:Y:S01]  /*0530*/  FFMA R26, R23, 1.4426950216293334961, -R26 ;  /* 0x3fb8aa3b171a7823 */ /* 0x000fe2000000081a */
[----:B0-----:R-:W-:-:S04]  /*0540*/  IMAD.WIDE.U32 R20, R7, 0x4, R16 ;  /* 0x0000000407147825 */ /* 0x001fc800078e0010 */
[----:B------:R-:W-:Y:S02]  /*0550*/  FFMA R24, R23, 1.925963033500011079e-08, R26 ;  /* 0x32a5706017187823 */ /* 0x000fe4000000001a */
[----:B------:R-:W2:Y:S01]  /*0560*/  LDG.E R26, desc[UR8][R20.64] ;  /* 0x00000008141a7981 */ /* 0x000ea2000c1e1900 */
[----:B------:R-:W-:Y:S01]  /*0570*/  FADD R6, R6, R22 ;  /* 0x0000001606067221 */ /* 0x000fe20000000000 */
[----:B------:R-:W-:-:S06]  /*0580*/  IMAD.WIDE.U32 R22, R11, 0x4, R14 ;  /* 0x000000040b167825 */ /* 0x000fcc00078e000e */
[----:B------:R-:W3:Y:S01]  /*0590*/  LDG.E R23, desc[UR8][R22.64] ;  /* 0x0000000816177981 */ /* 0x000ee2000c1e1900 */
[----:B------:R-:W0:Y:S01]  /*05a0*/  MUFU.EX2 R24, R24 ;  /* 0x0000001800187308 */ /* 0x000e220000000800 */
[----:B--2---:R-:W-:Y:S01]  /*05b0*/  FADD R29, R29, R26 ;  /* 0x0000001a1d1d7221 */ /* 0x004fe20000000000 */
[----:B------:R-:W-:-:S06]  /*05c0*/  IMAD.WIDE.U32 R26, R7, 0x4, R14 ;  /* 0x00000004071a7825 */ /* 0x000fcc00078e000e */
[----:B------:R-:W2:Y:S01]  /*05d0*/  LDG.E R26, desc[UR8][R26.64] ;  /* 0x000000081a1a7981 */ /* 0x000ea2000c1e1900 */
[----:B------:R-:W-:-:S04]  /*05e0*/  FFMA.SAT R8, R29, R8, 0.5 ;  /* 0x3f0000001d087423 */ /* 0x000fc80000002008 */
[----:B------:R-:W-:-:S04]  /*05f0*/  FFMA.RM R28, R8, R28, 12582913 ;  /* 0x4b400001081c7423 */ /* 0x000fc8000000401c */
[----:B------:R-:W-:-:S04]  /*0600*/  FADD R8, R28, -12583039 ;  /* 0xcb40007f1c087421 */ /* 0x000fc80000000000 */
[----:B------:R-:W-:-:S04]  /*0610*/  FFMA R8, R29, 1.4426950216293334961, -R8 ;  /* 0x3fb8aa3b1d087823 */ /* 0x000fc80000000808 */
[----:B------:R-:W-:-:S04]  /*0620*/  FFMA R8, R29, 1.925963033500011079e-08, R8 ;  /* 0x32a570601d087823 */ /* 0x000fc80000000008 */
[----:B------:R-:W1:Y:S01]  /*0630*/  MUFU.EX2 R29, R8 ;  /* 0x00000008001d7308 */ /* 0x000e620000000800 */
[----:B------:R-:W-:Y:S01]  /*0640*/  UIADD3 UR4, UPT, UPT, UR4, 0x4, URZ ;  /* 0x0000000404047890 */ /* 0x000fe2000fffe0ff */
[----:B------:R-:W-:-:S03]  /*0650*/  SHF.L.U32 R10, R10, 0x17, RZ ;  /* 0x000000170a0a7819 */ /* 0x000fc600000006ff */
[----:B------:R-:W-:Y:S01]  /*0660*/  UISETP.NE.AND UP0, UPT, UR4, URZ, UPT ;  /* 0x000000ff0400728c */ /* 0x000fe2000bf05270 */
[----:B------:R-:W-:Y:S01]  /*0670*/  SHF.L.U32 R28, R28, 0x17, RZ ;  /* 0x000000171c1c7819 */ /* 0x000fe200000006ff */
[----:B0-----:R-:W-:-:S04]  /*0680*/  FMUL R21, R10, R24 ;  /* 0x000000180a157220 */ /* 0x001fc80000400000 */
[----:B------:R-:W-:Y:S01]  /*0690*/  FADD R6, R6, R21 ;  /* 0x0000001506067221 */ /* 0x000fe20000000000 */
[----:B---3--:R-:W-:Y:S01]  /*06a0*/  FFMA R23, R21, R23, R4 ;  /* 0x0000001715177223 */ /* 0x008fe20000000004 */
[----:B------:R-:W-:Y:S01]  /*06b0*/  IADD3 R9, PT, PT, R2, R9, RZ ;  /* 0x0000000902097210 */ /* 0x000fe20007ffe0ff */
[----:B-1----:R-:W-:Y:S01]  /*06c0*/  FMUL R28, R28, R29 ;  /* 0x0000001d1c1c7220 */ /* 0x002fe20000400000 */
[C---:B------:R-:W-:Y:S01]  /*06d0*/  IADD3 R11, PT, PT, R2.reuse, R11, RZ ;  /* 0x0000000b020b7210 */ /* 0x040fe20007ffe0ff */
[----:B------:R-:W-:Y:S01]  /*06e0*/  IMAD.WIDE.U32 R18, R2, 0x4, R18 ;  /* 0x0000000402127825 */ /* 0x000fe200078e0012 */
[----:B------:R-:W-:-:S03]  /*06f0*/  IADD3 R25, PT, PT, R25, 0x4, RZ ;  /* 0x0000000419197810 */ /* 0x000fc60007ffe0ff */
[----:B------:R-:W-:Y:S01]  /*0700*/  FADD R4, R6, R28 ;  /* 0x0000001c06047221 */ /* 0x000fe20000000000 */
[----:B------:R-:W-:Y:S01]  /*0710*/  IADD3 R7, PT, PT, R2, R7, RZ ;  /* 0x0000000702077210 */ /* 0x000fe20007ffe0ff */
[----:B--2---:R-:W-:Y:S01]  /*0720*/  FFMA R29, R28, R26, R23 ;  /* 0x0000001a1c1d7223 */ /* 0x004fe20000000017 */
[----:B------:R-:W-:Y:S06]  /*0730*/  BRA.U UP0, `(.L_x_382) ;  /* 0xfffffff900cc7547 */ /* 0x000fec000b83ffff */
[----:B------:R-:W-:-:S05]  /*0740*/  UMOV UR4, UR5 ;  /* 0x0000000500047c82 */ /* 0x000fca0008000000 */
.L_x_381:
[----:B------:R-:W-:-:S09]  /*0750*/  UISETP.NE.AND UP0, UPT, UR7, URZ, UPT ;  /* 0x000000ff0700728c */ /* 0x000fd2000bf05270 */
[----:B------:R-:W-:Y:S05]  /*0760*/  BRA.U !UP0, `(.L_x_383) ;  /* 0x0000000508207547 */ /* 0x000fea000b800000 */
[----:B------:R-:W-:Y:S02]  /*0770*/  UISETP.NE.AND UP0, UPT, UR7, 0x1, UPT ;  /* 0x000000010700788c */ /* 0x000fe4000bf05270 */
[----:B------:R-:W-:-:S07]  /*0780*/  ULOP3.LUT UP1, URZ, UR14, 0x1, URZ, 0xc0, !UPT ;  /* 0x000000010eff7892 */ /* 0x000fce000f82c0ff */
[----:B------:R-:W-:Y:S05]  /*0790*/  BRA.U !UP0, `(.L_x_384) ;  /* 0x0000000108ac7547 */ /* 0x000fea000b800000 */
[----:B------:R-:W0:Y:S01]  /*07a0*/  LDC R12, c[0x0][0x3b0] ;  /* 0x0000ec00ff0c7b82 */ /* 0x000e220000000800 */
[----:B------:R-:W-:-:S07]  /*07b0*/  IADD3 R11, PT, PT, R3, UR4, RZ ;  /* 0x00000004030b7c10 */ /* 0x000fce000fffe0ff */
[----:B------:R-:W1:Y:S08]  /*07c0*/  LDC.64 R8, c[0x0][0x398] ;  /* 0x0000e600ff087b82 */ /* 0x000e700000000a00 */
[----:B------:R-:W2:Y:S01]  /*07d0*/  LDC.64 R6, c[0x0][0x388] ;  /* 0x0000e200ff067b82 */ /* 0x000ea20000000a00 */
[----:B0-----:R-:W-:-:S07]  /*07e0*/  IMAD R13, R12, UR4, R5 ;  /* 0x000000040c0d7c24 */ /* 0x001fce000f8e0205 */
[----:B------:R-:W0:Y:S01]  /*07f0*/  LDC.64 R16, c[0x0][0x390] ;  /* 0x0000e400ff107b82 */ /* 0x000e220000000a00 */
[----:B------:R-:W-:Y:S01]  /*0800*/  IADD3 R21, PT, PT, R13, R12, RZ ;  /* 0x0000000c0d157210 */ /* 0x000fe20007ffe0ff */
[----:B-1----:R-:W-:-:S05]  /*0810*/  IMAD.WIDE R8, R11, 0x4, R8 ;  /* 0x000000040b087825 */ /* 0x002fca00078e0208 */
[----:B------:R-:W3:Y:S01]  /*0820*/  LDG.E R18, desc[UR8][R8.64] ;  /* 0x0000000808127981 */ /* 0x000ee2000c1e1900 */
[----:B--2---:R-:W-:-:S03]  /*0830*/  IMAD.WIDE.U32 R10, R13, 0x4, R6 ;  /* 0x000000040d0a7825 */ /* 0x004fc600078e0006 */
[----:B------:R-:W2:Y:S01]  /*0840*/  LDG.E R19, desc[UR8][R8.64+0x4] ;  /* 0x0000040808137981 */ /* 0x000ea2000c1e1900 */
[----:B------:R-:W-:-:S03]  /*0850*/  IMAD.WIDE.U32 R14, R21, 0x4, R6 ;  /* 0x00000004150e7825 */ /* 0x000fc600078e0006 */
[----:B------:R-:W3:Y:S04]  /*0860*/  LDG.E R11, desc[UR8][R10.64] ;  /* 0x000000080a0b7981 */ /* 0x000ee8000c1e1900 */
[----:B------:R-:W2:Y:S01]  /*0870*/  LDG.E R14, desc[UR8][R14.64] ;  /* 0x000000080e0e7981 */ /* 0x000ea2000c1e1900 */
[----:B0-----:R-:W-:-:S04]  /*0880*/  IMAD.WIDE.U32 R12, R13, 0x4, R16 ;  /* 0x000000040d0c7825 */ /* 0x001fc800078e0010 */
[----:B------:R-:W-:Y:S01]  /*0890*/  IMAD.WIDE.U32 R16, R21, 0x4, R16 ;  /* 0x0000000415107825 */ /* 0x000fe200078e0010 */
[----:B------:R0:W4:Y:S04]  /*08a0*/  LDG.E R6, desc[UR8][R12.64] ;  /* 0x000000080c067981 */ /* 0x000128000c1e1900 */
[----:B------:R-:W5:Y:S01]  /*08b0*/  LDG.E R7, desc[UR8][R16.64] ;  /* 0x0000000810077981 */ /* 0x000f62000c1e1900 */
[----:B------:R-:W-:Y:S01]  /*08c0*/  HFMA2 R20, -RZ, RZ, 0.96630859375, -0.0022525787353515625 ;  /* 0x3bbb989dff147431 */ /* 0x000fe200000001ff */
[----:B------:R-:W-:Y:S01]  /*08d0*/  UIADD3 UR4, UPT, UPT, UR4, 0x2, URZ ;  /* 0x0000000204047890 */ /* 0x000fe2000fffe0ff */
[----:B---3--:R-:W-:Y:S01]  /*08e0*/  FADD R18, R18, R11 ;  /* 0x0000000b12127221 */ /* 0x008fe20000000000 */
[----:B------:R-:W-:-:S03]  /*08f0*/  MOV R11, 0x437c0000 ;  /* 0x437c0000000b7802 */ /* 0x000fc60000000f00 */
[----:B------:R-:W-:Y:S01]  /*0900*/  FFMA.SAT R10, R18, R20, 0.5 ;  /* 0x3f000000120a7423 */ /* 0x000fe20000002014 */
[----:B--2---:R-:W-:-:S03]  /*0910*/  FADD R19, R19, R14 ;  /* 0x0000000e13137221 */ /* 0x004fc60000000000 */
[----:B------:R-:W-:Y:S01]  /*0920*/  FFMA.RM R10, R10, R11, 12582913 ;  /* 0x4b4000010a0a7423 */ /* 0x000fe2000000400b */
[----:B------:R-:W-:-:S03]  /*0930*/  FFMA.SAT R8, R19, R20, 0.5 ;  /* 0x3f00000013087423 */ /* 0x000fc60000002014 */
[----:B------:R-:W-:Y:S01]  /*0940*/  FADD R9, R10, -12583039 ;  /* 0xcb40007f0a097421 */ /* 0x000fe20000000000 */
[----:B------:R-:W-:-:S03]  /*0950*/  FFMA.RM R8, R8, R11, 12582913 ;  /* 0x4b40000108087423 */ /* 0x000fc6000000400b */
[----:B------:R-:W-:Y:S01]  /*0960*/  FFMA R9, R18, 1.4426950216293334961, -R9 ;  /* 0x3fb8aa3b12097823 */ /* 0x000fe20000000809 */
[----:B0-----:R-:W-:-:S03]  /*0970*/  FADD R12, R8, -12583039 ;  /* 0xcb40007f080c7421 */ /* 0x001fc60000000000 */
[----:B------:R-:W-:Y:S01]  /*0980*/  FFMA R9, R18, 1.925963033500011079e-08, R9 ;  /* 0x32a5706012097823 */ /* 0x000fe20000000009 */
[----:B------:R-:W-:-:S04]  /*0990*/  FFMA R12, R19, 1.4426950216293334961, -R12 ;  /* 0x3fb8aa3b130c7823 */ /* 0x000fc8000000080c */
[----:B------:R-:W-:Y:S01]  /*09a0*/  FFMA R12, R19, 1.925963033500011079e-08, R12 ;  /* 0x32a57060130c7823 */ /* 0x000fe2000000000c */
[----:B------:R-:W0:Y:S08]  /*09b0*/  MUFU.EX2 R9, R9 ;  /* 0x0000000900097308 */ /* 0x000e300000000800 */
[----:B------:R-:W1:Y:S01]  /*09c0*/  MUFU.EX2 R11, R12 ;  /* 0x0000000c000b7308 */ /* 0x000e620000000800 */
[----:B------:R-:W-:-:S02]  /*09d0*/  SHF.L.U32 R10, R10, 0x17, RZ ;  /* 0x000000170a0a7819 */ /* 0x000fc400000006ff */
[----:B------:R-:W-:-:S03]  /*09e0*/  SHF.L.U32 R8, R8, 0x17, RZ ;  /* 0x0000001708087819 */ /* 0x000fc600000006ff */
[----:B0-----:R-:W-:-:S04]  /*09f0*/  FMUL R10, R10, R9 ;  /* 0x000000090a0a7220 */ /* 0x001fc80000400000 */
[----:B------:R-:W-:Y:S01]  /*0a00*/  FADD R4, R4, R10 ;  /* 0x0000000a04047221 */ /* 0x000fe20000000000 */
[----:B----4-:R-:W-:Y:S01]  /*0a10*/  FFMA R6, R10, R6, R29 ;  /* 0x000000060a067223 */ /* 0x010fe2000000001d */
[----:B-1----:R-:W-:-:S04]  /*0a20*/  FMUL R11, R8, R11 ;  /* 0x0000000b080b7220 */ /* 0x002fc80000400000 */
[----:B------:R-:W-:Y:S01]  /*0a30*/  FADD R4, R4, R11 ;  /* 0x0000000b04047221 */ /* 0x000fe20000000000 */
[----:B-----5:R-:W-:-:S07]  /*0a40*/  FFMA R29, R11, R7, R6 ;  /* 0x000000070b1d7223 */ /* 0x020fce0000000006 */
.L_x_384:
[----:B------:R-:W-:Y:S05]  /*0a50*/  BRA.U !UP1, `(.L_x_383) ;  /* 0x0000000109647547 */ /* 0x000fea000b800000 */
[----:B------:R-:W0:Y:S01]  /*0a60*/  LDC R10, c[0x0][0x3b0] ;  /* 0x0000ec00ff0a7b82 */ /* 0x000e220000000800 */
[----:B------:R-:W-:-:S07]  /*0a70*/  IADD3 R11, PT, PT, R3, UR4, RZ ;  /* 0x00000004030b7c10 */ /* 0x000fce000fffe0ff */
[----:B------:R-:W1:Y:S08]  /*0a80*/  LDC.64 R6, c[0x0][0x398] ;  /* 0x0000e600ff067b82 */ /* 0x000e700000000a00 */
[----:B------:R-:W2:Y:S01]  /*0a90*/  LDC.64 R8, c[0x0][0x388] ;  /* 0x0000e200ff087b82 */ /* 0x000ea20000000a00 */
[----:B0-----:R-:W-:Y:S02]  /*0aa0*/  IMAD R13, R10, UR4, R5 ;  /* 0x000000040a0d7c24 */ /* 0x001fe4000f8e0205 */
        /* <DEDUP_REMOVED lines=20> */
.L_x_383:
[----:B------:R-:W-:Y:S01]  /*0bf0*/  FADD R10, R4, 9.9999997171806853657e-10 ;  /* 0x3089705f040a7421 */ /* 0x000fe20000000000 */
        /* <DEDUP_REMOVED lines=11> */
[----:B------:R-:W-:Y:S05]  /*0cb0*/  CALL.REL.NOINC `($__internal_18_$__cuda_sm3x_div_rn_noftz_f32_slowpath) ;  /* 0x0000001000fc7944 */ /* 0x000fea0003c00000 */
[----:B------:R-:W-:-:S07]  /*0cc0*/  MOV R8, R4 ;  /* 0x0000000400087202 */ /* 0x000fce0000000f00 */
.L_x_386:
[----:B------:R-:W-:Y:S05]  /*0cd0*/  BSYNC.RECONVERGENT B0 ;  /* 0x0000000000007941 */ /* 0x000fea0003800200 */
.L_x_385:
[----:B------:R-:W0:Y:S01]  /*0ce0*/  LDC.64 R6, c[0x0][0x380] ;  /* 0x0000e000ff067b82 */ /* 0x000e220000000a00 */
[----:B------:R-:W1:Y:S02]  /*0cf0*/  LDCU UR4, c[0x0][0x3b0] ;  /* 0x00007600ff0477ac */ /* 0x000e640008000800 */
[----:B-1----:R-:W-:-:S04]  /*0d00*/  IMAD R9, R0, UR4, R5 ;  /* 0x0000000400097c24 */ /* 0x002fc8000f8e0205 */
[----:B0-----:R-:W-:-:S06]  /*0d10*/  IMAD.WIDE R6, R9, 0x4, R6 ;  /* 0x0000000409067825 */ /* 0x001fcc00078e0206 */
[----:B------:R-:W2:Y:S01]  /*0d20*/  LDG.E R6, desc[UR8][R6.64] ;  /* 0x0000000806067981 */ /* 0x000ea2000c1e1900 */
[----:B------:R-:W-:Y:S01]  /*0d30*/  HFMA2 R11, -RZ, RZ, 0.96630859375, -0.0022525787353515625 ;  /* 0x3bbb989dff0b7431 */ /* 0x000fe200000001ff */
[----:B------:R-:W-:Y:S01]  /*0d40*/  MOV R13, 0x437c0000 ;  /* 0x437c0000000d7802 */ /* 0x000fe20000000f00 */
[----:B------:R-:W-:Y:S03]  /*0d50*/  BSSY.RECONVERGENT B0, `(.L_x_387) ;  /* 0x0000016000007945 */ /* 0x000fe60003800200 */
        /* <DEDUP_REMOVED lines=14> */
[----:B------:R-:W-:Y:S05]  /*0e40*/  CALL.REL.NOINC `($__internal_17_$__cuda_sm20_rcp_rn_f32_slowpath) ;  /* 0x0000000c00c47944 */ /* 0x000fea0003c00000 */
[----:B------:R-:W-:Y:S01]  /*0e50*/  MOV R11, R4 ;  /* 0x00000004000b7202 */ /* 0x000fe20000000f00 */
[----:B------:R-:W-:Y:S06]  /*0e60*/  BRA `(.L_x_389) ;  /* 0x0000000000107947 */ /* 0x000fec0003800000 */
.L_x_388:
[----:B------:R-:W0:Y:S02]  /*0e70*/  MUFU.RCP R11, R10 ;  /* 0x0000000a000b7308 */ /* 0x000e240000001000 */
[----:B0-----:R-:W-:-:S04]  /*0e80*/  FFMA R4, R10, R11, -1 ;  /* 0xbf8000000a047423 */ /* 0x001fc8000000000b */
[----:B------:R-:W-:-:S04]  /*0e90*/  FADD.FTZ R4, -R4, -RZ ;  /* 0x800000ff04047221 */ /* 0x000fc80000010100 */
[----:B------:R-:W-:-:S07]  /*0ea0*/  FFMA R11, R11, R4, R11 ;  /* 0x000000040b0b7223 */ /* 0x000fce000000000b */
.L_x_389:
[----:B------:R-:W-:Y:S05]  /*0eb0*/  BSYNC.RECONVERGENT B0 ;  /* 0x0000000000007941 */ /* 0x000fea0003800200 */
.L_x_387:
[----:B------:R-:W0:Y:S01]  /*0ec0*/  LDCU UR4, c[0x0][0x3b0] ;  /* 0x00007600ff0477ac */ /* 0x000e220008000800 */
[----:B------:R-:W1:Y:S01]  /*0ed0*/  LDC.64 R6, c[0x0][0x3a0] ;  /* 0x0000e800ff067b82 */ /* 0x000e620000000a00 */
[----:B------:R-:W-:Y:S01]  /*0ee0*/  IADD3 R5, PT, PT, R5, 0x1, RZ ;  /* 0x0000000105057810 */ /* 0x000fe20007ffe0ff */
[----:B------:R-:W-:-:S03]  /*0ef0*/  FMUL R11, R11, R8 ;  /* 0x000000080b0b7220 */ /* 0x000fc60000400000 */
[----:B0-----:R-:W-:Y:S01]  /*0f00*/  ISETP.NE.AND P0, PT, R5, UR4, PT ;  /* 0x0000000405007c0c */ /* 0x001fe2000bf05270 */
[----:B-1----:R-:W-:-:S05]  /*0f10*/  IMAD.WIDE R6, R9, 0x4, R6 ;  /* 0x0000000409067825 */ /* 0x002fca00078e0206 */
[----:B------:R0:W-:Y:S07]  /*0f20*/  STG.E desc[UR8][R6.64], R11 ;  /* 0x0000000b06007986 */ /* 0x0001ee000c101908 */
[----:B------:R-:W-:Y:S05]  /*0f30*/  @!P0 EXIT ;  /* 0x000000000000894d */ /* 0x000fea0003800000 */
[----:B------:R-:W-:Y:S05]  /*0f40*/  BRA `(.L_x_390) ;  /* 0xfffffff0007c7947 */ /* 0x000fea000383ffff */
.L_x_380:
        /* <DEDUP_REMOVED lines=8> */
[----:B------:R-:W2:Y:S02]  /*0fd0*/  LDC.64 R8, c[0x0][0x3a0] ;  /* 0x0000e800ff087b82 */ /* 0x000ea40000000a00 */
.L_x_404:
[----:B0--3--:R-:W-:-:S04]  /*0fe0*/  IMAD R13, R0, R17, UR4 ;  /* 0x00000004000d7e24 */ /* 0x009fc8000f8e0211 */
[----:B-1----:R-:W-:-:S05]  /*0ff0*/  IMAD.WIDE R10, R13, 0x4, R2 ;  /* 0x000000040d0a7825 */ /* 0x002fca00078e0202 */
[----:B------:R-:W3:Y:S01]  /*1000*/  LDG.E R4, desc[UR8][R10.64] ;  /* 0x000000080a047981 */ /* 0x000ee2000c1e1900 */
[----:B------:R-:W-:Y:S01]  /*1010*/  HFMA2 R15, -RZ, RZ, 3.7421875, 0 ;  /* 0x437c0000ff0f7431 */ /* 0x000fe200000001ff */
[----:B------:R-:W-:Y:S01]  /*1020*/  MOV R7, 0x3bbb989d ;  /* 0x3bbb989d00077802 */ /* 0x000fe20000000f00 */
[----:B------:R-:W-:Y:S01]  /*1030*/  UIADD3 UR4, UPT, UPT, UR4, 0x4, URZ ;  /* 0x0000000404047890 */ /* 0x000fe2000fffe0ff */
[----:B------:R-:W-:Y:S05]  /*1040*/  BSSY.RECONVERGENT B0, `(.L_x_392) ;  /* 0x0000016000007945 */ /* 0x000fea0003800200 */
[----:B------:R-:W-:Y:S01]  /*1050*/  ISETP.NE.AND P3, PT, R5, UR4, PT ;  /* 0x0000000405007c0c */ /* 0x000fe2000bf65270 */
[----:B---3--:R-:W-:-:S04]  /*1060*/  FFMA.SAT R6, R4, -R7, 0.5 ;  /* 0x3f00000004067423 */ /* 0x008fc80000002807 */
        /* <DEDUP_REMOVED lines=13> */
[----:B--2---:R-:W-:Y:S05]  /*1140*/  CALL.REL.NOINC `($__internal_17_$__cuda_sm20_rcp_rn_f32_slowpath) ;  /* 0x0000000c00047944 */ /* 0x004fea0003c00000 */
[----:B------:R-:W-:Y:S05]  /*1150*/  BRA `(.L_x_394) ;  /* 0x0000000000107947 */ /* 0x000fea0003800000 */
.L_x_393:
[----:B------:R-:W0:Y:S02]  /*1160*/  MUFU.RCP R4, R15 ;  /* 0x0000000f00047308 */ /* 0x000e240000001000 */
[----:B0-----:R-:W-:-:S04]  /*1170*/  FFMA R6, R15, R4, -1 ;  /* 0xbf8000000f067423 */ /* 0x001fc80000000004 */
[----:B------:R-:W-:-:S04]  /*1180*/  FADD.FTZ R7, -R6, -RZ ;  /* 0x800000ff06077221 */ /* 0x000fc80000010100 */
[----:B------:R-:W-:-:S07]  /*1190*/  FFMA R4, R4, R7, R4 ;  /* 0x0000000704047223 */ /* 0x000fce0000000004 */
.L_x_394:
[----:B------:R-:W-:Y:S05]  /*11a0*/  BSYNC.RECONVERGENT B0 ;  /* 0x0000000000007941 */ /* 0x000fea0003800200 */
.L_x_392:
[----:B------:R-:W-:Y:S01]  /*11b0*/  FMUL R7, RZ, R4 ;  /* 0x00000004ff077220 */ /* 0x000fe20000400000 */
[----:B--2---:R-:W-:-:S05]  /*11c0*/  IMAD.WIDE R12, R13, 0x4, R8 ;  /* 0x000000040d0c7825 */ /* 0x004fca00078e0208 */
[----:B------:R0:W-:Y:S04]  /*11d0*/  STG.E desc[UR8][R12.64], R7 ;  /* 0x000000070c007986 */ /* 0x0001e8000c101908 */
        /* <DEDUP_REMOVED lines=18> */
[----:B------:R-:W-:Y:S05]  /*1300*/  CALL.REL.NOINC `($__internal_17_$__cuda_sm20_rcp_rn_f32_slowpath) ;  /* 0x0000000800947944 */ /* 0x000fea0003c00000 */
[----:B------:R-:W-:Y:S05]  /*1310*/  BRA `(.L_x_397) ;  /* 0x0000000000107947 */ /* 0x000fea0003800000 */
.L_x_396:
[----:B------:R-:W0:Y:S02]  /*1320*/  MUFU.RCP R4, R19 ;  /* 0x0000001300047308 */ /* 0x000e240000001000 */
[----:B0-----:R-:W-:-:S04]  /*1330*/  FFMA R6, R19, R4, -1 ;  /* 0xbf80000013067423 */ /* 0x001fc80000000004 */
[----:B------:R-:W-:-:S04]  /*1340*/  FADD.FTZ R7, -R6, -RZ ;  /* 0x800000ff06077221 */ /* 0x000fc80000010100 */
[----:B------:R-:W-:-:S07]  /*1350*/  FFMA R4, R4, R7, R4 ;  /* 0x0000000704047223 */ /* 0x000fce0000000004 */
.L_x_397:
[----:B------:R-:W-:Y:S05]  /*1360*/  BSYNC.RECONVERGENT B0 ;  /* 0x0000000000007941 */ /* 0x000fea0003800200 */
.L_x_395:
[----:B------:R-:W-:-:S05]  /*1370*/  FMUL R7, RZ, R4 ;  /* 0x00000004ff077220 */ /* 0x000fca0000400000 */
        /* <DEDUP_REMOVED lines=8> */
[----:B------:R-:W-:-:S03]  /*1400*/  IMAD.SHL.U32 R6, R6, 0x800000, RZ ;  /* 0x0080000006067824 */ /* 0x000fc600078e00ff */
        /* <DEDUP_REMOVED lines=12> */
.L_x_399:
[----:B------:R-:W0:Y:S02]  /*14d0*/  MUFU.RCP R4, R19 ;  /* 0x0000001300047308 */ /* 0x000e240000001000 */
[----:B0-----:R-:W-:-:S04]  /*14e0*/  FFMA R6, R19, R4, -1 ;  /* 0xbf80000013067423 */ /* 0x001fc80000000004 */
[----:B------:R-:W-:-:S04]  /*14f0*/  FADD.FTZ R7, -R6, -RZ ;  /* 0x800000ff06077221 */ /* 0x000fc80000010100 */
[----:B------:R-:W-:-:S07]  /*1500*/  FFMA R4, R4, R7, R4 ;  /* 0x0000000704047223 */ /* 0x000fce0000000004 */
.L_x_400:
[----:B------:R-:W-:Y:S05]  /*1510*/  BSYNC.RECONVERGENT B0 ;  /* 0x0000000000007941 */ /* 0x000fea0003800200 */
.L_x_398:
        /* <DEDUP_REMOVED lines=22> */
.L_x_402:
[----:B------:R-:W0:Y:S02]  /*1680*/  MUFU.RCP R4, R19 ;  /* 0x0000001300047308 */ /* 0x000e240000001000 */
[----:B0-----:R-:W-:-:S04]  /*1690*/  FFMA R6, R19, R4, -1 ;  /* 0xbf80000013067423 */ /* 0x001fc80000000004 */
[----:B------:R-:W-:-:S04]  /*16a0*/  FADD.FTZ R7, -R6, -RZ ;  /* 0x800000ff06077221 */ /* 0x000fc80000010100 */
[----:B------:R-:W-:-:S07]  /*16b0*/  FFMA R4, R4, R7, R4 ;  /* 0x0000000704047223 */ /* 0x000fce0000000004 */
.L_x_403:
[----:B------:R-:W-:Y:S05]  /*16c0*/  BSYNC.RECONVERGENT B0 ;  /* 0x0000000000007941 */ /* 0x000fea0003800200 */
.L_x_401:
[----:B------:R-:W-:-:S05]  /*16d0*/  FMUL R7, RZ, R4 ;  /* 0x00000004ff077220 */ /* 0x000fca0000400000 */
[----:B------:R3:W-:Y:S01]  /*16e0*/  STG.E desc[UR8][R12.64+0xc], R7 ;  /* 0x00000c070c007986 */ /* 0x0007e2000c101908 */
[----:B------:R-:W-:Y:S05]  /*16f0*/  @P3 BRA `(.L_x_404) ;  /* 0xfffffff800383947 */ /* 0x000fea000383ffff */
.L_x_391:
        /* <DEDUP_REMOVED lines=10> */
[----:B---3--:R-:W-:Y:S01]  /*17a0*/  MOV R7, 0x3bbb989d ;  /* 0x3bbb989d00077802 */ /* 0x008fe20000000f00 */
        /* <DEDUP_REMOVED lines=16> */
[----:B------:R-:W-:Y:S05]  /*18b0*/  BRA `(.L_x_408) ;  /* 0x0000000000107947 */ /* 0x000fea0003800000 */
.L_x_407:
[----:B------:R-:W0:Y:S02]  /*18c0*/  MUFU.RCP R4, R9 ;  /* 0x0000000900047308 */ /* 0x000e240000001000 */
[----:B0-----:R-:W-:-:S04]  /*18d0*/  FFMA R6, R9, R4, -1 ;  /* 0xbf80000009067423 */ /* 0x001fc80000000004 */
[----:B------:R-:W-:-:S04]  /*18e0*/  FADD.FTZ R7, -R6, -RZ ;  /* 0x800000ff06077221 */ /* 0x000fc80000010100 */
[----:B------:R-:W-:-:S07]  /*18f0*/  FFMA R4, R4, R7, R4 ;  /* 0x0000000704047223 */ /* 0x000fce0000000004 */
.L_x_408:
[----:B------:R-:W-:Y:S05]  /*1900*/  BSYNC.RECONVERGENT B0 ;  /* 0x0000000000007941 */ /* 0x000fea0003800200 */
.L_x_406:
[----:B------:R-:W0:Y:S01]  /*1910*/  LDC.64 R6, c[0x0][0x3a0] ;  /* 0x0000e800ff067b82 */ /* 0x000e220000000a00 */
[----:B------:R-:W-:Y:S01]  /*1920*/  FMUL R11, RZ, R4 ;  /* 0x00000004ff0b7220 */ /* 0x000fe20000400000 */
[----:B0-----:R-:W-:-:S05]  /*1930*/  IMAD.WIDE R8, R8, 0x4, R6 ;  /* 0x0000000408087825 */ /* 0x001fca00078e0206 */
        /* <DEDUP_REMOVED lines=17> */
[----:B------:R-:W-:-:S07]  /*1a50*/  MOV R14, 0x1a70 ;  /* 0x00001a70000e7802 */ /* 0x000fce0000000f00 */
[----:B------:R-:W-:Y:S05]  /*1a60*/  CALL.REL.NOINC `($__internal_17_$__cuda_sm20_rcp_rn_f32_slowpath) ;  /* 0x0000000000bc7944 */ /* 0x000fea0003c00000 */
[----:B------:R-:W-:Y:S01]  /*1a70*/  MOV R2, R4 ;  /* 0x0000000400027202 */ /* 0x000fe20000000f00 */
[----:B------:R-:W-:Y:S06]  /*1a80*/  BRA `(.L_x_411) ;  /* 0x0000000000107947 */ /* 0x000fec0003800000 */
.L_x_410:
[----:B------:R-:W0:Y:S02]  /*1a90*/  MUFU.RCP R2, R4 ;  /* 0x0000000400027308 */ /* 0x000e240000001000 */
[----:B0-----:R-:W-:-:S04]  /*1aa0*/  FFMA R3, R4, R2, -1 ;  /* 0xbf80000004037423 */ /* 0x001fc80000000002 */
[----:B------:R-:W-:-:S04]  /*1ab0*/  FADD.FTZ R3, -R3, -RZ ;  /* 0x800000ff03037221 */ /* 0x000fc80000010100 */
[----:B------:R-:W-:-:S07]  /*1ac0*/  FFMA R2, R2, R3, R2 ;  /* 0x0000000302027223 */ /* 0x000fce0000000002 */
.L_x_411:
[----:B------:R-:W-:Y:S05]  /*1ad0*/  BSYNC.RECONVERGENT B0 ;  /* 0x0000000000007941 */ /* 0x000fea0003800200 */
.L_x_409:
[----:B------:R-:W-:Y:S01]  /*1ae0*/  FMUL R3, RZ, R2 ;  /* 0x00000002ff037220 */ /* 0x000fe20000400000 */
[----:B------:R-:W-:-:S04]  /*1af0*/  IADD3 R5, PT, PT, R5, 0x2, RZ ;  /* 0x0000000205057810 */ /* 0x000fc80007ffe0ff */
[----:B------:R0:W-:Y:S03]  /*1b00*/  STG.E desc[UR8][R8.64+0x4], R3 ;  /* 0x0000040308007986 */ /* 0x0001e6000c101908 */
.L_x_405:
[----:B------:R-:W1:Y:S02]  /*1b10*/  LDC R4, c[0x0][0x3b0] ;  /* 0x0000ec00ff047b82 */ /* 0x000e640000000800 */
[----:B-1----:R-:W-:-:S04]  /*1b20*/  LOP3.LUT R2, R4, 0x1, RZ, 0xc0, !PT ;  /* 0x0000000104027812 */ /* 0x002fc800078ec0ff */
[----:B------:R-:W-:-:S13]  /*1b30*/  ISETP.NE.U32.AND P0, PT, R2, 0x1, PT ;  /* 0x000000010200780c */ /* 0x000fda0003f05070 */
[----:B------:R-:W-:Y:S05]  /*1b40*/  @P0 EXIT ;  /* 0x000000000000094d */ /* 0x000fea0003800000 */
[----:B0-----:R-:W0:Y:S01]  /*1b50*/  LDC.64 R2, c[0x0][0x380] ;  /* 0x0000e000ff027b82 */ /* 0x001e220000000a00 */
[----:B------:R-:W-:-:S04]  /*1b60*/  IMAD R0, R0, R4, R5 ;  /* 0x0000000400007224 */ /* 0x000fc800078e0205 */
[----:B0-----:R-:W-:-:S06]  /*1b70*/  IMAD.WIDE R2, R0, 0x4, R2 ;  /* 0x0000000400027825 */ /* 0x001fcc00078e0202 */
[----:B------:R-:W2:Y:S01]  /*1b80*/  LDG.E R2, desc[UR8][R2.64] ;  /* 0x0000000802027981 */ /* 0x000ea2000c1e1900 */
[----:B------:R-:W-:Y:S01]  /*1b90*/  HFMA2 R5, -RZ, RZ, 0.96630859375, -0.0022525787353515625 ;  /* 0x3bbb989dff057431 */ /* 0x000fe200000001ff */
[----:B---3--:R-:W-:Y:S01]  /*1ba0*/  MOV R7, 0x437c0000 ;  /* 0x437c000000077802 */ /* 0x008fe20000000f00 */
        /* <DEDUP_REMOVED lines=17> */
.L_x_413:
[----:B------:R-:W0:Y:S02]  /*1cc0*/  MUFU.RCP R4, R7 ;  /* 0x0000000700047308 */ /* 0x000e240000001000 */
[----:B0-----:R-:W-:-:S04]  /*1cd0*/  FFMA R2, R7, R4, -1 ;  /* 0xbf80000007027423 */ /* 0x001fc80000000004 */
[----:B------:R-:W-:-:S04]  /*1ce0*/  FADD.FTZ R3, -R2, -RZ ;  /* 0x800000ff02037221 */ /* 0x000fc80000010100 */
[----:B------:R-:W-:-:S07]  /*1cf0*/  FFMA R4, R4, R3, R4 ;  /* 0x0000000304047223 */ /* 0x000fce0000000004 */
.L_x_414:
[----:B------:R-:W-:Y:S05]  /*1d00*/  BSYNC.RECONVERGENT B0 ;  /* 0x0000000000007941 */ /* 0x000fea0003800200 */
.L_x_412:
[----:B------:R-:W0:Y:S01]  /*1d10*/  LDC.64 R2, c[0x0][0x3a0] ;  /* 0x0000e800ff027b82 */ /* 0x000e220000000a00 */
[----:B------:R-:W-:Y:S01]  /*1d20*/  FMUL R5, RZ, R4 ;  /* 0x00000004ff057220 */ /* 0x000fe20000400000 */
[----:B0-----:R-:W-:-:S05]  /*1d30*/  IMAD.WIDE R2, R0, 0x4, R2 ;  /* 0x0000000400027825 */ /* 0x001fca00078e0202 */
[----:B------:R-:W-:Y:S01]  /*1d40*/  STG.E desc[UR8][R2.64], R5 ;  /* 0x0000000502007986 */ /* 0x000fe2000c101908 */
[----:B------:R-:W-:Y:S05]  /*1d50*/  EXIT ;  /* 0x000000000000794d */ /* 0x000fea0003800000 */
        .weak           $__internal_17_$__cuda_sm20_rcp_rn_f32_slowpath
        .type           $__internal_17_$__cuda_sm20_rcp_rn_f32_slowpath,@function
        .size           $__internal_17_$__cuda_sm20_rcp_rn_f32_slowpath,($__internal_18_$__cuda_sm3x_div_rn_noftz_f32_slowpath - $__internal_17_$__cuda_sm20_rcp_rn_f32_slowpath)
$__internal_17_$__cuda_sm20_rcp_rn_f32_slowpath:
        /* <DEDUP_REMOVED lines=15> */
.L_x_416:
[----:B------:R-:W-:-:S05]  /*1e50*/  VIADD R7, R6, 0xffffff03 ;  /* 0xffffff0306077836 */ /* 0x000fca0000000000 */
[----:B------:R-:W-:-:S13]  /*1e60*/  ISETP.GT.U32.AND P0, PT, R7, 0x1, PT ;  /* 0x000000010700780c */ /* 0x000fda0003f04070 */
[----:B------:R-:W-:Y:S05]  /*1e70*/  @P0 BRA `(.L_x_418) ;  /* 0x0000000000780947 */ /* 0x000fea0003800000 */
[----:B------:R-:W-:Y:S01]  /*1e80*/  LOP3.LUT R21, R4, 0x7fffff, RZ, 0xc0, !PT ;  /* 0x007fffff04157812 */ /* 0x000fe200078ec0ff */
[----:B------:R-:W-:Y:S01]  /*1e90*/  HFMA2 R16, -RZ, RZ, 0, 1.78813934326171875e-07 ;  /* 0x00000003ff107431 */ /* 0x000fe200000001ff */
[----:B------:R-:W-:Y:S02]  /*1ea0*/  IADD3 R6, PT, PT, R6, -0xfc, RZ ;  /* 0xffffff0406067810 */ /* 0x000fe40007ffe0ff */
        /* <DEDUP_REMOVED lines=27> */
.L_x_418:
[----:B------:R0:W1:Y:S02]  /*2060*/  MUFU.RCP R7, R4 ;  /* 0x0000000400077308 */ /* 0x0000640000001000 */
.L_x_417:
[----:B------:R-:W-:Y:S05]  /*2070*/  BSYNC.RECONVERGENT B1 ;  /* 0x0000000000017941 */ /* 0x000fea0003800200 */
.L_x_415:
[----:B------:R-:W-:Y:S01]  /*2080*/  HFMA2 R15, -RZ, RZ, 0, 0 ;  /* 0x00000000ff0f7431 */ /* 0x000fe200000001ff */
[----:B01----:R-:W-:-:S03]  /*2090*/  MOV R4, R7 ;  /* 0x0000000700047202 */ /* 0x003fc60000000f00 */
[----:B------:R-:W-:Y:S05]  /*20a0*/  RET.REL.NODEC R14 `(_Z13aft_cross_fwdPfS_S_S_S_iii) ;  /* 0xffffffdc0ed47950 */ /* 0x000fea0003c3ffff */
        .weak           $__internal_18_$__cuda_sm3x_div_rn_noftz_f32_slowpath
        .type           $__internal_18_$__cuda_sm3x_div_rn_noftz_f32_slowpath,@function
        .size           $__internal_18_$__cuda_sm3x_div_rn_noftz_f32_slowpath,(.L_x_557 - $__internal_18_$__cuda_sm3x_div_rn_noftz_f32_slowpath)
$__internal_18_$__cuda_sm3x_div_rn_noftz_f32_slowpath:
        /* <DEDUP_REMOVED lines=35> */
.L_x_420:
        /* <DEDUP_REMOVED lines=51> */
.L_x_427:
[----:B------:R-:W-:-:S04]  /*2610*/  LOP3.LUT R4, R4, 0x80000000, RZ, 0xc0, !PT ;  /* 0x8000000004047812 */ /* 0x000fc800078ec0ff */
[----:B------:R-:W-:Y:S01]  /*2620*/  LOP3.LUT R4, R4, 0x7f800000, RZ, 0xfc, !PT ;  /* 0x7f80000004047812 */ /* 0x000fe200078efcff */
[----:B------:R-:W-:Y:S06]  /*2630*/  BRA `(.L_x_428) ;  /* 0x0000000000047947 */ /* 0x000fec0003800000 */
.L_x_426:
[----:B------:R-:W-:-:S07]  /*2640*/  LEA R4, R9, R4, 0x17 ;  /* 0x0000000409047211 */ /* 0x000fce00078eb8ff */
.L_x_428:
[----:B------:R-:W-:Y:S05]  /*2650*/  BSYNC.RECONVERGENT B2 ;  /* 0x0000000000027941 */ /* 0x000fea0003800200 */
.L_x_425:
[----:B------:R-:W-:Y:S05]  /*2660*/  BRA `(.L_x_429) ;  /* 0x0000000000207947 */ /* 0x000fea0003800000 */
.L_x_424:
[----:B------:R-:W-:-:S04]  /*2670*/  LOP3.LUT R4, R10, 0x80000000, R7, 0x48, !PT ;  /* 0x800000000a047812 */ /* 0x000fc800078e4807 */
[----:B------:R-:W-:Y:S01]  /*2680*/  LOP3.LUT R4, R4, 0x7f800000, RZ, 0xfc, !PT ;  /* 0x7f80000004047812 */ /* 0x000fe200078efcff */
[----:B------:R-:W-:Y:S06]  /*2690*/  BRA `(.L_x_429) ;  /* 0x0000000000147947 */ /* 0x000fec0003800000 */
.L_x_423:
[----:B------:R-:W-:Y:S01]  /*26a0*/  LOP3.LUT R4, R10, 0x80000000, R7, 0x48, !PT ;  /* 0x800000000a047812 */ /* 0x000fe200078e4807 */
[----:B------:R-:W-:Y:S06]  /*26b0*/  BRA `(.L_x_429) ;  /* 0x00000000000c7947 */ /* 0x000fec0003800000 */
.L_x_422:
[----:B------:R-:W0:Y:S01]  /*26c0*/  MUFU.RSQ R4, -QNAN ;  /* 0xffc0000000047908 */ /* 0x000e220000001400 */
[----:B------:R-:W-:Y:S05]  /*26d0*/  BRA `(.L_x_429) ;  /* 0x0000000000047947 */ /* 0x000fea0003800000 */
.L_x_421:
[----:B------:R-:W-:-:S07]  /*26e0*/  FADD.FTZ R4, R7, R4 ;  /* 0x0000000407047221 */ /* 0x000fce0000010000 */
.L_x_429:
[----:B------:R-:W-:Y:S05]  /*26f0*/  BSYNC.RECONVERGENT B1 ;  /* 0x0000000000017941 */ /* 0x000fea0003800200 */
.L_x_419:
[----:B------:R-:W-:-:S04]  /*2700*/  HFMA2 R7, -RZ, RZ, 0, 0 ;  /* 0x00000000ff077431 */ /* 0x000fc800000001ff */
[----:B0-----:R-:W-:Y:S05]  /*2710*/  RET.REL.NODEC R6 `(_Z13aft_cross_fwdPfS_S_S_S_iii) ;  /* 0xffffffd806387950 */ /* 0x001fea0003c3ffff */
.L_x_430:
        /* <DEDUP_REMOVED lines=14> */
.L_x_557:


//--------------------- .text._Z12aft_full_fwdPfS_S_S_S_iib --------------------------
	.section	.text._Z12aft_full_fwdPfS_S_S_S_iib,"ax",@progbits
	.align	128
        .global         _Z12aft_full_fwdPfS_S_S_S_iib
        .type           _Z12aft_full_fwdPfS_S_S_S_iib,@function
        .size           _Z12aft_full_fwdPfS_S_S_S_iib,(.L_x_559 - _Z12aft_full_fwdPfS_S_S_S_iib)
        .other          _Z12aft_full_fwdPfS_S_S_S_iib,@"STO_CUDA_ENTRY STV_DEFAULT"
_Z12aft_full_fwdPfS_S_S_S_iib:
.text._Z12aft_full_fwdPfS_S_S_S_iib:
        /* <DEDUP_REMOVED lines=10> */
[----:B------:R-:W-:Y:S02]  /*00a0*/  IADD3 R5, PT, PT, R3, 0x1, RZ ;  /* 0x0000000103057810 */ /* 0x000fe40007ffe0ff */
[----:B------:R-:W-:Y:S01]  /*00b0*/  SHF.L.U32 R4, R7, 0x2, RZ ;  /* 0x0000000207047819 */ /* 0x000fe200000006ff */
[----:B------:R-:W1:Y:S01]  /*00c0*/  LDCU.64 UR10, c[0x0][0x358] ;  /* 0x00006b00ff0a77ac */ /* 0x000e620008000a00 */
[----:B0-----:R-:W-:-:S06]  /*00d0*/  UPRMT UR4, UR4, 0x8880, URZ ;  /* 0x0000888004047896 */ /* 0x001fcc00080000ff */
[----:B------:R-:W-:Y:S01]  /*00e0*/  ISETP.NE.AND P0, PT, RZ, UR4, PT ;  /* 0x00000004ff007c0c */ /* 0x000fe2000bf05270 */
[----:B------:R-:W-:-:S03]  /*00f0*/  UMOV UR4, URZ ;  /* 0x000000ff00047c82 */ /* 0x000fc60008000000 */
[-C--:B------:R-:W-:Y:S01]  /*0100*/  SEL R0, R5, R6.reuse, P0 ;  /* 0x0000000605007207 */ /* 0x080fe20000000000 */
[----:B------:R-:W-:-:S03]  /*0110*/  IMAD R5, R3, R6, RZ ;  /* 0x0000000603057224 */ /* 0x000fc600078e02ff */
[----:B------:R-:W-:-:S04]  /*0120*/  LOP3.LUT R2, R0, 0x7ffffffc, RZ, 0xc0, !PT ;  /* 0x7ffffffc00027812 */ /* 0x000fc800078ec0ff */
[----:B-1----:R-:W-:-:S07]  /*0130*/  IADD3 R6, PT, PT, -R2, RZ, RZ ;  /* 0x000000ff02067210 */ /* 0x002fce0007ffe1ff */
.L_x_445:
[----:B------:R-:W-:Y:S01]  /*0140*/  ISETP.GE.AND P0, PT, R0, 0x1, PT ;  /* 0x000000010000780c */ /* 0x000fe20003f06270 */
[----:B0-----:R-:W0:Y:S01]  /*0150*/  LDCU.64 UR12, c[0x0][0x388] ;  /* 0x00007100ff0c77ac */ /* 0x001e220008000a00 */
[----:B------:R-:W-:Y:S01]  /*0160*/  BSSY.RECONVERGENT B0, `(.L_x_431) ;  /* 0x00000c8000007945 */ /* 0x000fe20003800200 */
[----:B------:R-:W-:Y:S01]  /*0170*/  IMAD.MOV.U32 R9, RZ, RZ, RZ ;  /* 0x000000ffff097224 */ /* 0x000fe200078e00ff */
[----:B------:R-:W1:Y:S09]  /*0180*/  LDCU.64 UR14, c[0x0][0x390] ;  /* 0x00007200ff0e77ac */ /* 0x000e720008000a00 */
[----:B------:R-:W-:Y:S05]  /*0190*/  @!P0 BRA `(.L_x_432) ;  /* 0x0000000c00108947 */ /* 0x000fea0003800000 */
[----:B------:R-:W-:Y:S01]  /*01a0*/  ISETP.GE.U32.AND P0, PT, R0, 0x4, PT ;  /* 0x000000040000780c */ /* 0x000fe20003f06070 */
[----:B------:R-:W-:Y:S01]  /*01b0*/  BSSY.RECONVERGENT B1, `(.L_x_433) ;  /* 0x0000065000017945 */ /* 0x000fe20003800200 */
[----:B------:R-:W-:Y:S01]  /*01c0*/  HFMA2 R7, -RZ, RZ, 0, 0 ;  /* 0x00000000ff077431 */ /* 0x000fe200000001ff */
[----:B------:R-:W-:Y:S01]  /*01d0*/  MOV R10, RZ ;  /* 0x000000ff000a7202 */ /* 0x000fe20000000f00 */
[----:B------:R-:W-:-:S09]  /*01e0*/  IMAD.MOV.U32 R23, RZ, RZ, RZ ;  /* 0x000000ffff177224 */ /* 0x000fd200078e00ff */
[----:B------:R-:W-:Y:S05]  /*01f0*/  @!P0 BRA `(.L_x_434) ;  /* 0x0000000400808947 */ /* 0x000fea0003800000 */
[----:B------:R-:W2:Y:S01]  /*0200*/  LDCU UR5, c[0x0][0x3ac] ;  /* 0x00007580ff0577ac */ /* 0x000ea20008000800 */
[----:B------:R-:W-:Y:S01]  /*0210*/  BSSY.RECONVERGENT B2, `(.L_x_435) ;  /* 0x000005d000027945 */ /* 0x000fe20003800200 */
[----:B------:R-:W-:Y:S01]  /*0220*/  MOV R7, RZ ;  /* 0x000000ff00077202 */ /* 0x000fe20000000f00 */
[----:B------:R-:W-:Y:S01]  /*0230*/  IMAD.MOV.U32 R18, RZ, RZ, R6 ;  /* 0x000000ffff127224 */ /* 0x000fe200078e0006 */
[----:B------:R-:W-:Y:S01]  /*0240*/  UIMAD.WIDE.U32 UR8, UR4, 0x4, URZ ;  /* 0x00000004040878a5 */ /* 0x000fe2000f8e00ff */
[----:B------:R-:W-:-:S05]  /*0250*/  MOV R10, R5 ;  /* 0x00000005000a7202 */ /* 0x000fca0000000f00 */
[----:B------:R-:W-:Y:S02]  /*0260*/  MOV R12, UR8 ;  /* 0x00000008000c7c02 */ /* 0x000fe40008000f00 */
[----:B------:R-:W-:Y:S01]  /*0270*/  MOV R13, UR9 ;  /* 0x00000009000d7c02 */ /* 0x000fe20008000f00 */
[----:B--2---:R-:W-:Y:S02]  /*0280*/  UIADD3 UR6, UPT, UPT, UR4, UR5, URZ ;  /* 0x0000000504067290 */ /* 0x004fe4000fffe0ff */
[----:B------:R-:W-:Y:S02]  /*0290*/  ULEA UR7, UR5, UR4, 0x1 ;  /* 0x0000000405077291 */ /* 0x000fe4000f8e08ff */
[----:B------:R-:W-:Y:S02]  /*02a0*/  UIMAD UR5, UR5, 0x3, UR4 ;  /* 0x00000003050578a4 */ /* 0x000fe4000f8e0204 */
[----:B------:R-:W-:Y:S02]  /*02b0*/  IMAD.U32 R9, RZ, RZ, UR6 ;  /* 0x00000006ff097e24 */ /* 0x000fe4000f8e00ff */
[----:B------:R-:W-:-:S02]  /*02c0*/  MOV R11, UR7 ;  /* 0x00000007000b7c02 */ /* 0x000fc40008000f00 */
[----:B------:R-:W-:-:S07]  /*02d0*/  MOV R19, UR5 ;  /* 0x0000000500137c02 */ /* 0x000fce0008000f00 */
.L_x_436:
[----:B------:R-:W2:Y:S01]  /*02e0*/  LDC.64 R16, c[0x0][0x398] ;  /* 0x0000e600ff107b82 */ /* 0x000ea20000000a00 */
[----:B0-----:R-:W-:-:S04]  /*02f0*/  IADD3 R28, P0, PT, R12, UR12, RZ ;  /* 0x0000000c0c1c7c10 */ /* 0x001fc8000ff1e0ff */
[----:B------:R-:W-:-:S03]  /*0300*/  IADD3.X R29, PT, PT, R13, UR13, RZ, P0, !PT ;  /* 0x0000000d0d1d7c10 */ /* 0x000fc600087fe4ff */
[----:B------:R-:W0:Y:S03]  /*0310*/  LDC.64 R14, c[0x0][0x388] ;  /* 0x0000e200ff0e7b82 */ /* 0x000e260000000a00 */
[----:B------:R-:W3:Y:S01]  /*0320*/  LDG.E R29, desc[UR10][R28.64] ;  /* 0x0000000a1c1d7981 */ /* 0x000ee2000c1e1900 */
[----:B--2---:R-:W-:-:S05]  /*0330*/  IMAD.WIDE R16, R10, 0x4, R16 ;  /* 0x000000040a107825 */ /* 0x004fca00078e0210 */
[----:B------:R-:W3:Y:S01]  /*0340*/  LDG.E R8, desc[UR10][R16.64] ;  /* 0x0000000a10087981 */ /* 0x000ee2000c1e1900 */
[----:B------:R-:W-:Y:S02]  /*0350*/  HFMA2 R20, -RZ, RZ, 0.96630859375, -0.0022525787353515625 ;  /* 0x3bbb989dff147431 */ /* 0x000fe400000001ff */
[----:B------:R-:W-:Y:S01]  /*0360*/  IMAD.MOV.U32 R24, RZ, RZ, 0x437c0000 ;  /* 0x437c0000ff187424 */ /* 0x000fe200078e00ff */
[----:B-1----:R-:W-:-:S04]  /*0370*/  IADD3 R26, P0, PT, R12, UR14, RZ ;  /* 0x0000000e0c1a7c10 */ /* 0x002fc8000ff1e0ff */
[----:B------:R-:W-:Y:S01]  /*0380*/  IADD3.X R27, PT, PT, R13, UR15, RZ, P0, !PT ;  /* 0x0000000f0d1b7c10 */ /* 0x000fe200087fe4ff */
[----:B---3--:R-:W-:-:S04]  /*0390*/  FADD R21, R8, R29 ;  /* 0x0000001d08157221 */ /* 0x008fc80000000000 */
[----:B------:R-:W-:-:S04]  /*03a0*/  FFMA.SAT R25, R21, R20, 0.5 ;  /* 0x3f00000015197423 */ /* 0x000fc80000002014 */
[----:B------:R-:W-:Y:S01]  /*03b0*/  FFMA.RM R8, R25, R24, 12582913 ;  /* 0x4b40000119087423 */ /* 0x000fe20000004018 */
[----:B0-----:R-:W-:Y:S01]  /*03c0*/  IMAD.WIDE.U32 R28, R9, 0x4, R14 ;  /* 0x00000004091c7825 */ /* 0x001fe200078e000e */
[----:B------:R-:W2:Y:S03]  /*03d0*/  LDG.E R25, desc[UR10][R26.64] ;  /* 0x0000000a1a197981 */ /* 0x000ea6000c1e1900 */
[----:B------:R-:W-:Y:S02]  /*03e0*/  FADD R22, R8, -12583039 ;  /* 0xcb40007f08167421 */ /* 0x000fe40000000000 */
[----:B------:R-:W3:Y:S02]  /*03f0*/  LDG.E R28, desc[UR10][R28.64] ;  /* 0x0000000a1c1c7981 */ /* 0x000ee4000c1e1900 */
[----:B------:R-:W-:-:S04]  /*0400*/  FFMA R22, R21, 1.4426950216293334961, -R22 ;  /* 0x3fb8aa3b15167823 */ /* 0x000fc80000000816 */
[----:B------:R-:W-:Y:S01]  /*0410*/  FFMA R22, R21, 1.925963033500011079e-08, R22 ;  /* 0x32a5706015167823 */ /* 0x000fe20000000016 */
[----:B------:R-:W4:Y:S04]  /*0420*/  LDG.E R26, desc[UR10][R16.64+0x8] ;  /* 0x0000080a101a7981 */ /* 0x000f28000c1e1900 */
[----:B------:R-:W3:Y:S01]  /*0430*/  LDG.E R21, desc[UR10][R16.64+0x4] ;  /* 0x0000040a10157981 */ /* 0x000ee2000c1e1900 */
[----:B------:R-:W0:Y:S01]  /*0440*/  MUFU.EX2 R22, R22 ;  /* 0x0000001600167308 */ /* 0x000e220000000800 */
[----:B------:R-:W-:-:S05]  /*0450*/  SHF.L.U32 R8, R8, 0x17, RZ ;  /* 0x0000001708087819 */ /* 0x000fca00000006ff */
[----:B0-----:R-:W-:Y:S02]  /*0460*/  FMUL R8, R8, R22 ;  /* 0x0000001608087220 */ /* 0x001fe40000400000 */
[----:B------:R0:W5:Y:S02]  /*0470*/  LDG.E R22, desc[UR10][R16.64+0xc] ;  /* 0x00000c0a10167981 */ /* 0x000164000c1e1900 */
[----:B0-----:R-:W-:-:S05]  /*0480*/  IMAD.WIDE.U32 R16, R11, 0x4, R14 ;  /* 0x000000040b107825 */ /* 0x001fca00078e000e */
[----:B------:R0:W4:Y:S01]  /*0490*/  LDG.E R27, desc[UR10][R16.64] ;  /* 0x0000000a101b7981 */ /* 0x000122000c1e1900 */
[C---:B------:R-:W-:Y:S01]  /*04a0*/  FADD R7, R8.reuse, R7 ;  /* 0x0000000708077221 */ /* 0x040fe20000000000 */
[----:B---3--:R-:W-:Y:S01]  /*04b0*/  FADD R21, R21, R28 ;  /* 0x0000001c15157221 */ /* 0x008fe20000000000 */
[----:B------:R-:W-:Y:S02]  /*04c0*/  IMAD.WIDE.U32 R28, R19, 0x4, R14 ;  /* 0x00000004131c7825 */ /* 0x000fe400078e000e */
[----:B------:R-:W0:Y:S04]  /*04d0*/  LDC.64 R14, c[0x0][0x390] ;  /* 0x0000e400ff0e7b82 */ /* 0x000e280000000a00 */
[----:B------:R-:W5:Y:S01]  /*04e0*/  LDG.E R29, desc[UR10][R28.64] ;  /* 0x0000000a1c1d7981 */ /* 0x000f62000c1e1900 */
[----:B--2---:R-:W-:Y:S01]  /*04f0*/  FFMA R25, R8, R25, R23 ;  /* 0x0000001908197223 */ /* 0x004fe20000000017 */
[----:B------:R-:W-:-:S04]  /*0500*/  FFMA.SAT R23, R21, R20, 0.5 ;  /* 0x3f00000015177423 */ /* 0x000fc80000002014 */
[----:B------:R-:W-:-:S04]  /*0510*/  FFMA.RM R23, R23, R24, 12582913 ;  /* 0x4b40000117177423 */ /* 0x000fc80000004018 */
[----:B------:R-:W-:-:S04]  /*0520*/  FADD R8, R23, -12583039 ;  /* 0xcb40007f17087421 */ /* 0x000fc80000000000 */
[----:B------:R-:W-:-:S04]  /*0530*/  FFMA R8, R21, 1.4426950216293334961, -R8 ;  /* 0x3fb8aa3b15087823 */ /* 0x000fc80000000808 */
[----:B------:R-:W-:Y:S01]  /*0540*/  FFMA R21, R21, 1.925963033500011079e-08, R8 ;  /* 0x32a5706015157823 */ /* 0x000fe20000000008 */
[----:B0-----:R-:W-:-:S06]  /*0550*/  IMAD.WIDE.U32 R16, R9, 0x4, R14 ;  /* 0x0000000409107825 */ /* 0x001fcc00078e000e */
[----:B------:R0:W2:Y:S01]  /*0560*/  LDG.E R16, desc[UR10][R16.64] ;  /* 0x0000000a10107981 */ /* 0x0000a2000c1e1900 */
[----:B----4-:R-:W-:Y:S01]  /*0570*/  FADD R8, R26, R27 ;  /* 0x0000001b1a087221 */ /* 0x010fe20000000000 */
[----:B------:R-:W-:-:S04]  /*0580*/  IMAD.WIDE.U32 R26, R11, 0x4, R14 ;  /* 0x000000040b1a7825 */ /* 0x000fc800078e000e */
[----:B------:R-:W-:Y:S02]  /*0590*/  IMAD.WIDE.U32 R14, R19, 0x4, R14 ;  /* 0x00000004130e7825 */ /* 0x000fe400078e000e */
[----:B------:R-:W3:Y:S04]  /*05a0*/  LDG.E R26, desc[UR10][R26.64] ;  /* 0x0000000a1a1a7981 */ /* 0x000ee8000c1e1900 */
[----:B------:R1:W4:Y:S01]  /*05b0*/  LDG.E R14, desc[UR10][R14.64] ;  /* 0x0000000a0e0e7981 */ /* 0x000322000c1e1900 */
[----:B------:R-:W1:Y:S01]  /*05c0*/  MUFU.EX2 R21, R21 ;  /* 0x0000001500157308 */ /* 0x000e620000000800 */
[----:B------:R-:W-:-:S04]  /*05d0*/  IADD3 R18, PT, PT, R18, 0x4, RZ ;  /* 0x0000000412127810 */ /* 0x000fc80007ffe0ff */
[----:B------:R-:W-:Y:S01]  /*05e0*/  ISETP.NE.AND P0, PT, R18, RZ, PT ;  /* 0x000000ff1200720c */ /* 0x000fe20003f05270 */
[----:B------:R-:W-:Y:S01]  /*05f0*/  IMAD.WIDE.U32 R12, R4, 0x4, R12 ;  /* 0x00000004040c7825 */ /* 0x000fe200078e000c */
[----:B------:R-:W-:Y:S02]  /*0600*/  IADD3 R10, PT, PT, R10, 0x4, RZ ;  /* 0x000000040a0a7810 */ /* 0x000fe40007ffe0ff */
[C---:B------:R-:W-:Y:S01]  /*0610*/  IADD3 R9, PT, PT, R4.reuse, R9, RZ ;  /* 0x0000000904097210 */ /* 0x040fe20007ffe0ff */
[C---:B------:R-:W-:Y:S01]  /*0620*/  IMAD.IADD R11, R4.reuse, 0x1, R11 ;  /* 0x00000001040b7824 */ /* 0x040fe200078e020b */
[----:B------:R-:W-:Y:S01]  /*0630*/  IADD3 R19, PT, PT, R4, R19, RZ ;  /* 0x0000001304137210 */ /* 0x000fe20007ffe0ff */
[----:B-----5:R-:W-:Y:S01]  /*0640*/  FADD R29, R22, R29 ;  /* 0x0000001d161d7221 */ /* 0x020fe20000000000 */
[----:B------:R-:W-:-:S03]  /*0650*/  FFMA.SAT R22, R8, R20, 0.5 ;  /* 0x3f00000008167423 */ /* 0x000fc60000002014 */
[----:B------:R-:W-:Y:S01]  /*0660*/  FFMA.SAT R28, R29, R20, 0.5 ;  /* 0x3f0000001d1c7423 */ /* 0x000fe20000002014 */
[----:B------:R-:W-:-:S04]  /*0670*/  FFMA.RM R20, R22, R24, 12582913 ;  /* 0x4b40000116147423 */ /* 0x000fc80000004018 */
[----:B------:R-:W-:Y:S01]  /*0680*/  FADD R22, R20, -12583039 ;  /* 0xcb40007f14167421 */ /* 0x000fe20000000000 */
[----:B------:R-:W-:-:S03]  /*0690*/  FFMA.RM R24, R28, R24, 12582913 ;  /* 0x4b4000011c187423 */ /* 0x000fc60000004018 */
[----:B------:R-:W-:-:S04]  /*06a0*/  FFMA R22, R8, 1.4426950216293334961, -R22 ;  /* 0x3fb8aa3b08167823 */ /* 0x000fc80000000816 */
[----:B0-----:R-:W-:Y:S01]  /*06b0*/  FFMA R17, R8, 1.925963033500011079e-08, R22 ;  /* 0x32a5706008117823 */ /* 0x001fe20000000016 */
[----:B------:R-:W-:-:S04]  /*06c0*/  FADD R8, R24, -12583039 ;  /* 0xcb40007f18087421 */ /* 0x000fc80000000000 */
[C---:B------:R-:W-:Y:S01]  /*06d0*/  FFMA R8, R29.reuse, 1.4426950216293334961, -R8 ;  /* 0x3fb8aa3b1d087823 */ /* 0x040fe20000000808 */
[----:B-1----:R-:W0:Y:S03]  /*06e0*/  MUFU.EX2 R15, R17 ;  /* 0x00000011000f7308 */ /* 0x002e260000000800 */
[----:B------:R-:W-:Y:S01]  /*06f0*/  FFMA R8, R29, 1.925963033500011079e-08, R8 ;  /* 0x32a570601d087823 */ /* 0x000fe20000000008 */
[----:B------:R-:W-:-:S05]  /*0700*/  SHF.L.U32 R22, R23, 0x17, RZ ;  /* 0x0000001717167819 */ /* 0x000fca00000006ff */
[----:B------:R-:W1:Y:S01]  /*0710*/  MUFU.EX2 R8, R8 ;  /* 0x0000000800087308 */ /* 0x000e620000000800 */
[----:B------:R-:W-:Y:S01]  /*0720*/  SHF.L.U32 R20, R20, 0x17, RZ ;  /* 0x0000001714147819 */ /* 0x000fe200000006ff */
[----:B------:R-:W-:Y:S01]  /*0730*/  FMUL R22, R22, R21 ;  /* 0x0000001516167220 */ /* 0x000fe20000400000 */
[----:B------:R-:W-:-:S03]  /*0740*/  IMAD.SHL.U32 R23, R24, 0x800000, RZ ;  /* 0x0080000018177824 */ /* 0x000fc600078e00ff */
[----:B------:R-:W-:Y:S01]  /*0750*/  FADD R7, R7, R22 ;  /* 0x0000001607077221 */ /* 0x000fe20000000000 */
[----:B--2---:R-:W-:Y:S01]  /*0760*/  FFMA R25, R22, R16, R25 ;  /* 0x0000001016197223 */ /* 0x004fe20000000019 */
[----:B0-----:R-:W-:-:S04]  /*0770*/  FMUL R20, R20, R15 ;  /* 0x0000000f14147220 */ /* 0x001fc80000400000 */
[----:B------:R-:W-:Y:S01]  /*0780*/  FADD R7, R7, R20 ;  /* 0x0000001407077221 */ /* 0x000fe20000000000 */
[----:B---3--:R-:W-:Y:S01]  /*0790*/  FFMA R25, R20, R26, R25 ;  /* 0x0000001a14197223 */ /* 0x008fe20000000019 */
[----:B-1----:R-:W-:-:S04]  /*07a0*/  FMUL R16, R23, R8 ;  /* 0x0000000817107220 */ /* 0x002fc80000400000 */
[----:B------:R-:W-:Y:S01]  /*07b0*/  FADD R7, R7, R16 ;  /* 0x0000001007077221 */ /* 0x000fe20000000000 */
[----:B----4-:R-:W-:Y:S01]  /*07c0*/  FFMA R23, R16, R14, R25 ;  /* 0x0000000e10177223 */ /* 0x010fe20000000019 */
[----:B------:R-:W-:Y:S06]  /*07d0*/  @P0 BRA `(.L_x_436) ;  /* 0xfffffff800c00947 */ /* 0x000fec000383ffff */
[----:B------:R-:W-:Y:S05]  /*07e0*/  BSYNC.RECONVERGENT B2 ;  /* 0x0000000000027941 */ /* 0x000fea0003800200 */
.L_x_435:
[----:B------:R-:W-:-:S07]  /*07f0*/  MOV R10, R2 ;  /* 0x00000002000a7202 */ /* 0x000fce0000000f00 */
.L_x_434:
[----:B01----:R-:W-:Y:S05]  /*0800*/  BSYNC.RECONVERGENT B1 ;  /* 0x0000000000017941 */ /* 0x003fea0003800200 */
.L_x_433:
[----:B------:R-:W-:Y:S01]  /*0810*/  LOP3.LUT P0, R8, R0, 0x3, RZ, 0xc0, !PT ;  /* 0x0000000300087812 */ /* 0x000fe2000780c0ff */
        /* <DEDUP_REMOVED lines=11> */
[----:B0-----:R-:W-:-:S07]  /*08d0*/  IMAD R17, R10, R21, UR4 ;  /* 0x000000040a117e24 */ /* 0x001fce000f8e0215 */
[----:B------:R-:W0:Y:S01]  /*08e0*/  LDC.64 R14, c[0x0][0x390] ;  /* 0x0000e400ff0e7b82 */ /* 0x000e220000000a00 */
[C---:B------:R-:W-:Y:S02]  /*08f0*/  IMAD.IADD R21, R17.reuse, 0x1, R21 ;  /* 0x0000000111157824 */ /* 0x040fe400078e0215 */
[----:B-1----:R-:W-:-:S04]  /*0900*/  IMAD.WIDE.U32 R18, R17, 0x4, R12 ;  /* 0x0000000411127825 */ /* 0x002fc800078e000c */
[----:B------:R-:W-:Y:S02]  /*0910*/  IMAD.WIDE.U32 R12, R21, 0x4, R12 ;  /* 0x00000004150c7825 */ /* 0x000fe400078e000c */
[----:B------:R1:W3:Y:S02]  /*0920*/  LDG.E R18, desc[UR10][R18.64] ;  /* 0x0000000a12127981 */ /* 0x0002e4000c1e1900 */
[----:B--2---:R-:W-:Y:S02]  /*0930*/  IMAD.WIDE R8, R11, 0x4, R8 ;  /* 0x000000040b087825 */ /* 0x004fe400078e0208 */
[----:B------:R-:W2:Y:S04]  /*0940*/  LDG.E R13, desc[UR10][R12.64] ;  /* 0x0000000a0c0d7981 */ /* 0x000ea8000c1e1900 */
[----:B------:R-:W3:Y:S04]  /*0950*/  LDG.E R11, desc[UR10][R8.64] ;  /* 0x0000000a080b7981 */ /* 0x000ee8000c1e1900 */
[----:B------:R-:W2:Y:S01]  /*0960*/  LDG.E R20, desc[UR10][R8.64+0x4] ;  /* 0x0000040a08147981 */ /* 0x000ea2000c1e1900 */
[----:B0-----:R-:W-:-:S04]  /*0970*/  IMAD.WIDE.U32 R16, R17, 0x4, R14 ;  /* 0x0000000411107825 */ /* 0x001fc800078e000e */
[----:B------:R-:W-:Y:S02]  /*0980*/  IMAD.WIDE.U32 R14, R21, 0x4, R14 ;  /* 0x00000004150e7825 */ /* 0x000fe400078e000e */
[----:B------:R-:W4:Y:S04]  /*0990*/  LDG.E R16, desc[UR10][R16.64] ;  /* 0x0000000a10107981 */ /* 0x000f28000c1e1900 */
[----:B------:R-:W5:Y:S01]  /*09a0*/  LDG.E R14, desc[UR10][R14.64] ;  /* 0x0000000a0e0e7981 */ /* 0x000f62000c1e1900 */
[----:B------:R-:W-:Y:S01]  /*09b0*/  HFMA2 R21, -RZ, RZ, 0.96630859375, -0.0022525787353515625 ;  /* 0x3bbb989dff157431 */ /* 0x000fe200000001ff */
[----:B-1----:R-:W-:Y:S02]  /*09c0*/  MOV R19, 0x437c0000 ;  /* 0x437c000000137802 */ /* 0x002fe40000000f00 */
        /* <DEDUP_REMOVED lines=11> */
[----:B------:R-:W-:-:S04]  /*0a80*/  FFMA R11, R20, 1.4426950216293334961, -R9 ;  /* 0x3fb8aa3b140b7823 */ /* 0x000fc80000000809 */
[----:B------:R-:W-:Y:S01]  /*0a90*/  FFMA R11, R20, 1.925963033500011079e-08, R11 ;  /* 0x32a57060140b7823 */ /* 0x000fe2000000000b */
[----:B------:R-:W0:Y:S08]  /*0aa0*/  MUFU.EX2 R9, R8 ;  /* 0x0000000800097308 */ /* 0x000e300000000800 */
[----:B------:R-:W1:Y:S01]  /*0ab0*/  MUFU.EX2 R11, R11 ;  /* 0x0000000b000b7308 */ /* 0x000e620000000800 */
[----:B------:R-:W-:Y:S01]  /*0ac0*/  SHF.L.U32 R18, R18, 0x17, RZ ;  /* 0x0000001712127819 */ /* 0x000fe200000006ff */
[----:B------:R-:W-:-:S04]  /*0ad0*/  IMAD.SHL.U32 R12, R12, 0x800000, RZ ;  /* 0x008000000c0c7824 */ /* 0x000fc800078e00ff */
[----:B0-----:R-:W-:-:S04]  /*0ae0*/  FMUL R18, R18, R9 ;  /* 0x0000000912127220 */ /* 0x001fc80000400000 */
[----:B------:R-:W-:Y:S01]  /*0af0*/  FADD R7, R7, R18 ;  /* 0x0000001207077221 */ /* 0x000fe20000000000 */
[----:B----4-:R-:W-:Y:S01]  /*0b00*/  FFMA R23, R18, R16, R23 ;  /* 0x0000001012177223 */ /* 0x010fe20000000017 */
[----:B-1----:R-:W-:-:S04]  /*0b10*/  FMUL R12, R12, R11 ;  /* 0x0000000b0c0c7220 */ /* 0x002fc80000400000 */
[----:B------:R-:W-:Y:S01]  /*0b20*/  FADD R7, R7, R12 ;  /* 0x0000000c07077221 */ /* 0x000fe20000000000 */
[----:B-----5:R-:W-:-:S07]  /*0b30*/  FFMA R23, R12, R14, R23 ;  /* 0x0000000e0c177223 */ /* 0x020fce0000000017 */
.L_x_440:
[----:B------:R-:W-:Y:S05]  /*0b40*/  BSYNC.RECONVERGENT B2 ;  /* 0x0000000000027941 */ /* 0x000fea0003800200 */
.L_x_439:
        /* <DEDUP_REMOVED lines=13> */
[----:B------:R-:W-:Y:S02]  /*0c20*/  HFMA2 R15, -RZ, RZ, 0.96630859375, -0.0022525787353515625 ;  /* 0x3bbb989dff0f7431 */ /* 0x000fe400000001ff */
[----:B------:R-:W-:Y:S02]  /*0c30*/  IMAD.MOV.U32 R16, RZ, RZ, 0x437c0000 ;  /* 0x437c0000ff107424 */ /* 0x000fe400078e00ff */
        /* <DEDUP_REMOVED lines=11> */
.L_x_438:
[----:B------:R-:W-:Y:S05]  /*0cf0*/  BSYNC.RECONVERGENT B1 ;  /* 0x0000000000017941 */ /* 0x000fea0003800200 */
.L_x_437:
        /* <DEDUP_REMOVED lines=10> */
[----:B------:R-:W-:-:S07]  /*0da0*/  MOV R8, 0xdc0 ;  /* 0x00000dc000087802 */ /* 0x000fce0000000f00 */
[----:B------:R-:W-:Y:S05]  /*0db0*/  CALL.REL.NOINC `($__internal_20_$__cuda_sm3x_div_rn_noftz_f32_slowpath) ;  /* 0x0000000400787944 */ /* 0x000fea0003c00000 */
[----:B------:R-:W-:-:S07]  /*0dc0*/  MOV R9, R7 ;  /* 0x0000000700097202 */ /* 0x000fce0000000f00 */
.L_x_441:
[----:B------:R-:W-:Y:S05]  /*0dd0*/  BSYNC.RECONVERGENT B1 ;  /* 0x0000000000017941 */ /* 0x000fea0003800200 */
.L_x_432:
[----:B01----:R-:W-:Y:S05]  /*0de0*/  BSYNC.RECONVERGENT B0 ;  /* 0x0000000000007941 */ /* 0x003fea0003800200 */
.L_x_431:
[----:B------:R-:W0:Y:S08]  /*0df0*/  LDC R10, c[0x0][0x3ac] ;  /* 0x0000eb00ff0a7b82 */ /* 0x000e300000000800 */
[----:B------:R-:W1:Y:S01]  /*0e00*/  LDC.64 R12, c[0x0][0x380] ;  /* 0x0000e000ff0c7b82 */ /* 0x000e620000000a00 */
[----:B0-----:R-:W-:-:S04]  /*0e10*/  IMAD R10, R3, R10, UR4 ;  /* 0x00000004030a7e24 */ /* 0x001fc8000f8e020a */
[----:B-1----:R-:W-:-:S06]  /*0e20*/  IMAD.WIDE R12, R10, 0x4, R12 ;  /* 0x000000040a0c7825 */ /* 0x002fcc00078e020c */
[----:B------:R-:W2:Y:S01]  /*0e30*/  LDG.E R12, desc[UR10][R12.64] ;  /* 0x0000000a0c0c7981 */ /* 0x000ea2000c1e1900 */
[----:B------:R-:W-:Y:S02]  /*0e40*/  HFMA2 R7, -RZ, RZ, 0.96630859375, -0.0022525787353515625 ;  /* 0x3bbb989dff077431 */ /* 0x000fe400000001ff */
[----:B------:R-:W-:Y:S01]  /*0e50*/  IMAD.MOV.U32 R8, RZ, RZ, 0x437c0000 ;  /* 0x437c0000ff087424 */ /* 0x000fe200078e00ff */
[----:B------:R-:W-:Y:S02]  /*0e60*/  BSSY.RECONVERGENT B0, `(.L_x_442) ;  /* 0x0000015000007945 */ /* 0x000fe40003800200 */
[----:B--2---:R-:W-:-:S04]  /*0e70*/  FFMA.SAT R7, R12, -R7, 0.5 ;  /* 0x3f0000000c077423 */ /* 0x004fc80000002807 */
[----:B------:R-:W-:-:S04]  /*0e80*/  FFMA.RM R7, R7, R8, 12582913 ;  /* 0x4b40000107077423 */ /* 0x000fc80000004008 */
[C---:B------:R-:W-:Y:S01]  /*0e90*/  FADD R11, R7.reuse, -12583039 ;  /* 0xcb40007f070b7421 */ /* 0x040fe20000000000 */
[----:B------:R-:W-:-:S03]  /*0ea0*/  SHF.L.U32 R7, R7, 0x17, RZ ;  /* 0x0000001707077819 */ /* 0x000fc600000006ff */
[----:B------:R-:W-:-:S04]  /*0eb0*/  FFMA R11, R12, -1.4426950216293334961, -R11 ;  /* 0xbfb8aa3b0c0b7823 */ /* 0x000fc8000000080b */
[----:B------:R-:W-:-:S04]  /*0ec0*/  FFMA R11, R12, -1.925963033500011079e-08, R11 ;  /* 0xb2a570600c0b7823 */ /* 0x000fc8000000000b */
[----:B------:R-:W0:Y:S02]  /*0ed0*/  MUFU.EX2 R8, R11 ;  /* 0x0000000b00087308 */ /* 0x000e240000000800 */
[----:B0-----:R-:W-:-:S05]  /*0ee0*/  FFMA R15, R7, R8, 1 ;  /* 0x3f800000070f7423 */ /* 0x001fca0000000008 */
[----:B------:R-:W-:-:S04]  /*0ef0*/  IADD3 R7, PT, PT, R15, 0x1800000, RZ ;  /* 0x018000000f077810 */ /* 0x000fc80007ffe0ff */
[----:B------:R-:W-:-:S04]  /*0f00*/  LOP3.LUT R7, R7, 0x7f800000, RZ, 0xc0, !PT ;  /* 0x7f80000007077812 */ /* 0x000fc800078ec0ff */
[----:B------:R-:W-:-:S13]  /*0f10*/  ISETP.GT.U32.AND P0, PT, R7, 0x1ffffff, PT ;  /* 0x01ffffff0700780c */ /* 0x000fda0003f04070 */
[----:B------:R-:W-:Y:S05]  /*0f20*/  @P0 BRA `(.L_x_443) ;  /* 0x0000000000100947 */ /* 0x000fea0003800000 */
[----:B------:R-:W-:-:S07]  /*0f30*/  MOV R12, 0xf50 ;  /* 0x00000f50000c7802 */ /* 0x000fce0000000f00 */
[----:B------:R-:W-:Y:S05]  /*0f40*/  CALL.REL.NOINC `($__internal_19_$__cuda_sm20_rcp_rn_f32_slowpath) ;  /* 0x0000000000407944 */ /* 0x000fea0003c00000 */
[----:B------:R-:W-:Y:S01]  /*0f50*/  MOV R8, R11 ;  /* 0x0000000b00087202 */ /* 0x000fe20000000f00 */
[----:B------:R-:W-:Y:S06]  /*0f60*/  BRA `(.L_x_444) ;  /* 0x0000000000107947 */ /* 0x000fec0003800000 */
.L_x_443:
[----:B------:R-:W0:Y:S02]  /*0f70*/  MUFU.RCP R8, R15 ;  /* 0x0000000f00087308 */ /* 0x000e240000001000 */
[----:B0-----:R-:W-:-:S04]  /*0f80*/  FFMA R7, R15, R8, -1 ;  /* 0xbf8000000f077423 */ /* 0x001fc80000000008 */
[----:B------:R-:W-:-:S04]  /*0f90*/  FADD.FTZ R7, -R7, -RZ ;  /* 0x800000ff07077221 */ /* 0x000fc80000010100 */
[----:B------:R-:W-:-:S07]  /*0fa0*/  FFMA R8, R8, R7, R8 ;  /* 0x0000000708087223 */ /* 0x000fce0000000008 */
.L_x_444:
[----:B------:R-:W-:Y:S05]  /*0fb0*/  BSYNC.RECONVERGENT B0 ;  /* 0x0000000000007941 */ /* 0x000fea0003800200 */
.L_x_442:
[----:B------:R-:W0:Y:S01]  /*0fc0*/  LDC.64 R12, c[0x0][0x3a0] ;  /* 0x0000e800ff0c7b82 */ /* 0x000e220000000a00 */
[----:B------:R-:W1:Y:S01]  /*0fd0*/  LDCU UR5, c[0x0][0x3ac] ;  /* 0x00007580ff0577ac */ /* 0x000e620008000800 */
[----:B------:R-:W-:Y:S01]  /*0fe0*/  FMUL R9, R8, R9 ;  /* 0x0000000908097220 */ /* 0x000fe20000400000 */
[----:B------:R-:W-:-:S04]  /*0ff0*/  UIADD3 UR4, UPT, UPT, UR4, 0x1, URZ ;  /* 0x0000000104047890 */ /* 0x000fc8000fffe0ff */
[----:B-1----:R-:W-:Y:S01]  /*1000*/  UISETP.NE.AND UP0, UPT, UR4, UR5, UPT ;  /* 0x000000050400728c */ /* 0x002fe2000bf05270 */
[----:B0-----:R-:W-:-:S05]  /*1010*/  IMAD.WIDE R10, R10, 0x4, R12 ;  /* 0x000000040a0a7825 */ /* 0x001fca00078e020c */
[----:B------:R0:W-:Y:S03]  /*1020*/  STG.E desc[UR10][R10.64], R9 ;  /* 0x000000090a007986 */ /* 0x0001e6000c10190a */
[----:B------:R-:W-:Y:S05]  /*1030*/  BRA.U UP0, `(.L_x_445) ;  /* 0xfffffff100407547 */ /* 0x000fea000b83ffff */
[----:B------:R-:W-:Y:S05]  /*1040*/  EXIT ;  /* 0x000000000000794d */ /* 0x000fea0003800000 */
        .weak           $__internal_19_$__cuda_sm20_rcp_rn_f32_slowpath
        .type           $__internal_19_$__cuda_sm20_rcp_rn_f32_slowpath,@function
        .size           $__internal_19_$__cuda_sm20_rcp_rn_f32_slowpath,($__internal_20_$__cuda_sm3x_div_rn_noftz_f32_slowpath - $__internal_19_$__cuda_sm20_rcp_rn_f32_slowpath)
$__internal_19_$__cuda_sm20_rcp_rn_f32_slowpath:
[----:B------:R-:W-:Y:S01]  /*1050*/  IMAD.SHL.U32 R8, R15, 0x2, RZ ;  /* 0x000000020f087824 */ /* 0x000fe200078e00ff */
[----:B------:R-:W-:Y:S01]  /*1060*/  BSSY.RECONVERGENT B1, `(.L_x_446) ;  /* 0x0000031000017945 */ /* 0x000fe20003800200 */
[----:B------:R-:W-:-:S03]  /*1070*/  MOV R7, R15 ;  /* 0x0000000f00077202 */ /* 0x000fc60000000f00 */
        /* <DEDUP_REMOVED lines=13> */
.L_x_447:
[----:B------:R-:W-:-:S04]  /*1150*/  IADD3 R17, PT, PT, R8, -0xfd, RZ ;  /* 0xffffff0308117810 */ /* 0x000fc80007ffe0ff */
[----:B------:R-:W-:-:S13]  /*1160*/  ISETP.GT.U32.AND P0, PT, R17, 0x1, PT ;  /* 0x000000011100780c */ /* 0x000fda0003f04070 */
[----:B------:R-:W-:Y:S05]  /*1170*/  @P0 BRA `(.L_x_449) ;  /* 0x0000000000780947 */ /* 0x000fea0003800000 */
[----:B------:R-:W-:Y:S01]  /*1180*/  LOP3.LUT R11, R7, 0x7fffff, RZ, 0xc0, !PT ;  /* 0x007fffff070b7812 */ /* 0x000fe200078ec0ff */
[----:B------:R-:W-:Y:S01]  /*1190*/  IMAD.MOV.U32 R16, RZ, RZ, 0x3 ;  /* 0x00000003ff107424 */ /* 0x000fe200078e00ff */
[----:B------:R-:W-:Y:S02]  /*11a0*/  IADD3 R8, PT, PT, R8, -0xfc, RZ ;  /* 0xffffff0408087810 */ /* 0x000fe40007ffe0ff */
[----:B------:R-:W-:Y:S02]  /*11b0*/  LOP3.LUT R11, R11, 0x3f800000, RZ, 0xfc, !PT ;  /* 0x3f8000000b0b7812 */ /* 0x000fe400078efcff */
[----:B------:R-:W-:Y:S02]  /*11c0*/  SHF.L.U32 R16, R16, R17, RZ ;  /* 0x0000001110107219 */ /* 0x000fe400000006ff */
[----:B------:R-:W0:Y:S02]  /*11d0*/  MUFU.RCP R14, R11 ;  /* 0x0000000b000e7308 */ /* 0x000e240000001000 */
        /* <DEDUP_REMOVED lines=11> */
[--C-:B------:R-:W-:Y:S02]  /*1290*/  LOP3.LUT P1, RZ, R14, R17, R13.reuse, 0xf8, !PT ;  /* 0x000000110eff7212 */ /* 0x100fe4000782f80d */
[C---:B------:R-:W-:Y:S02]  /*12a0*/  LOP3.LUT P0, RZ, R16.reuse, 0x1, RZ, 0xc0, !PT ;  /* 0x0000000110ff7812 */ /* 0x040fe4000780c0ff */
[----:B------:R-:W-:Y:S02]  /*12b0*/  LOP3.LUT P2, RZ, R16, 0x2, RZ, 0xc0, !PT ;  /* 0x0000000210ff7812 */ /* 0x000fe4000784c0ff */
[----:B------:R-:W-:Y:S02]  /*12c0*/  SHF.R.U32.HI R8, RZ, R8, R13 ;  /* 0x00000008ff087219 */ /* 0x000fe4000001160d */
[----:B------:R-:W-:-:S02]  /*12d0*/  PLOP3.LUT P0, PT, P0, P1, P2, 0xe0, 0x0 ;  /* 0x000000000000781c */ /* 0x000fc40000703c20 */
[----:B------:R-:W-:Y:S02]  /*12e0*/  LOP3.LUT P1, RZ, R7, 0x7fffff, RZ, 0xc0, !PT ;  /* 0x007fffff07ff7812 */ /* 0x000fe4000782c0ff */
[----:B------:R-:W-:-:S04]  /*12f0*/  SEL R11, RZ, 0x1, !P0 ;  /* 0x00000001ff0b7807 */ /* 0x000fc80004000000 */
[----:B------:R-:W-:-:S04]  /*1300*/  IADD3 R11, PT, PT, -R11, RZ, RZ ;  /* 0x000000ff0b0b7210 */ /* 0x000fc80007ffe1ff */
[----:B------:R-:W-:-:S13]  /*1310*/  ISETP.GE.AND P0, PT, R11, RZ, PT ;  /* 0x000000ff0b00720c */ /* 0x000fda0003f06270 */
[----:B------:R-:W-:-:S05]  /*1320*/  @!P0 VIADD R8, R8, 0x1 ;  /* 0x0000000108088836 */ /* 0x000fca0000000000 */
[----:B------:R-:W-:-:S04]  /*1330*/  @!P1 SHF.L.U32 R8, R8, 0x1, RZ ;  /* 0x0000000108089819 */ /* 0x000fc800000006ff */
[----:B------:R-:W-:Y:S01]  /*1340*/  LOP3.LUT R11, R8, 0x80000000, R7, 0xf8, !PT ;  /* 0x80000000080b7812 */ /* 0x000fe200078ef807 */
[----:B------:R-:W-:Y:S06]  /*1350*/  BRA `(.L_x_448) ;  /* 0x0000000000047947 */ /* 0x000fec0003800000 */
.L_x_449:
[----:B------:R0:W1:Y:S02]  /*1360*/  MUFU.RCP R11, R7 ;  /* 0x00000007000b7308 */ /* 0x0000640000001000 */
.L_x_448:
[----:B------:R-:W-:Y:S05]  /*1370*/  BSYNC.RECONVERGENT B1 ;  /* 0x0000000000017941 */ /* 0x000fea0003800200 */
.L_x_446:
[----:B------:R-:W-:-:S04]  /*1380*/  HFMA2 R13, -RZ, RZ, 0, 0 ;  /* 0x00000000ff0d7431 */ /* 0x000fc800000001ff */
[----:B01----:R-:W-:Y:S05]  /*1390*/  RET.REL.NODEC R12 `(_Z12aft_full_fwdPfS_S_S_S_iib) ;  /* 0xffffffec0c187950 */ /* 0x003fea0003c3ffff */
        .weak           $__internal_20_$__cuda_sm3x_div_rn_noftz_f32_slowpath
        .type           $__internal_20_$__cuda_sm3x_div_rn_noftz_f32_slowpath,@function
        .size           $__internal_20_$__cuda_sm3x_div_rn_noftz_f32_slowpath,(.L_x_559 - $__internal_20_$__cuda_sm3x_div_rn_noftz_f32_slowpath)
$__internal_20_$__cuda_sm3x_div_rn_noftz_f32_slowpath:
        /* <DEDUP_REMOVED lines=18> */
[----:B------:R-:W-:Y:S02]  /*14c0*/  FSETP.NEU.FTZ.AND P2, PT, |R23|, +INF , PT ;  /* 0x7f8000001700780b */ /* 0x000fe40003f5d200 */
        /* <DEDUP_REMOVED lines=16> */
.L_x_451:
[----:B------:R-:W-:Y:S01]  /*15d0*/  LEA R7, R10, 0xc0800000, 0x17 ;  /* 0xc08000000a077811 */ /* 0x000fe200078eb8ff */
[----:B------:R-:W-:Y:S01]  /*15e0*/  BSSY.RECONVERGENT B3, `(.L_x_456) ;  /* 0x0000036000037945 */ /* 0x000fe20003800200 */
[----:B------:R-:W-:Y:S02]  /*15f0*/  IADD3 R11, PT, PT, R11, -0x7f, RZ ;  /* 0xffffff810b0b7810 */ /* 0x000fe40007ffe0ff */
[----:B------:R-:W-:-:S03]  /*1600*/  IADD3 R12, PT, PT, -R7, R12, RZ ;  /* 0x0000000c070c7210 */ /* 0x000fc60007ffe1ff */
[C---:B------:R-:W-:Y:S01]  /*1610*/  IMAD R7, R11.reuse, -0x800000, R23 ;  /* 0xff8000000b077824 */ /* 0x040fe200078e0217 */
[----:B------:R0:W1:Y:S01]  /*1620*/  MUFU.RCP R13, R12 ;  /* 0x0000000c000d7308 */ /* 0x0000620000001000 */
[----:B------:R-:W-:Y:S01]  /*1630*/  FADD.FTZ R14, -R12, -RZ ;  /* 0x800000ff0c0e7221 */ /* 0x000fe20000010100 */
[----:B0-----:R-:W-:-:S05]  /*1640*/  IADD3 R12, PT, PT, R11, 0x7f, -R10 ;  /* 0x0000007f0b0c7810 */ /* 0x001fca0007ffe80a */
[----:B------:R-:W-:Y:S02]  /*1650*/  IMAD.IADD R12, R12, 0x1, R9 ;  /* 0x000000010c0c7824 */ /* 0x000fe400078e0209 */
        /* <DEDUP_REMOVED lines=42> */
.L_x_458:
[----:B------:R-:W-:-:S04]  /*1900*/  LOP3.LUT R7, R7, 0x80000000, RZ, 0xc0, !PT ;  /* 0x8000000007077812 */ /* 0x000fc800078ec0ff */
[----:B------:R-:W-:Y:S01]  /*1910*/  LOP3.LUT R7, R7, 0x7f800000, RZ, 0xfc, !PT ;  /* 0x7f80000007077812 */ /* 0x000fe200078efcff */
[----:B------:R-:W-:Y:S06]  /*1920*/  BRA `(.L_x_459) ;  /* 0x0000000000047947 */ /* 0x000fec0003800000 */
.L_x_457:
[----:B------:R-:W-:-:S07]  /*1930*/  LEA R7, R12, R7, 0x17 ;  /* 0x000000070c077211 */ /* 0x000fce00078eb8ff */
.L_x_459:
[----:B------:R-:W-:Y:S05]  /*1940*/  BSYNC.RECONVERGENT B3 ;  /* 0x0000000000037941 */ /* 0x000fea0003800200 */
.L_x_456:
[----:B------:R-:W-:Y:S05]  /*1950*/  BRA `(.L_x_460) ;  /* 0x0000000000207947 */ /* 0x000fea0003800000 */
.L_x_455:
[----:B------:R-:W-:-:S04]  /*1960*/  LOP3.LUT R7, R12, 0x80000000, R23, 0x48, !PT ;  /* 0x800000000c077812 */ /* 0x000fc800078e4817 */
[----:B------:R-:W-:Y:S01]  /*1970*/  LOP3.LUT R7, R7, 0x7f800000, RZ, 0xfc, !PT ;  /* 0x7f80000007077812 */ /* 0x000fe200078efcff */
[----:B------:R-:W-:Y:S06]  /*1980*/  BRA `(.L_x_460) ;  /* 0x0000000000147947 */ /* 0x000fec0003800000 */
.L_x_454:
[----:B------:R-:W-:Y:S01]  /*1990*/  LOP3.LUT R7, R12, 0x80000000, R23, 0x48, !PT ;  /* 0x800000000c077812 */ /* 0x000fe200078e4817 */
[----:B------:R-:W-:Y:S06]  /*19a0*/  BRA `(.L_x_460) ;  /* 0x00000000000c7947 */ /* 0x000fec0003800000 */
.L_x_453:
[----:B------:R-:W0:Y:S01]  /*19b0*/  MUFU.RSQ R7, -QNAN ;  /* 0xffc0000000077908 */ /* 0x000e220000001400 */
[----:B------:R-:W-:Y:S05]  /*19c0*/  BRA `(.L_x_460) ;  /* 0x0000000000047947 */ /* 0x000fea0003800000 */
.L_x_452:
[----:B------:R-:W-:-:S07]  /*19d0*/  FADD.FTZ R7, R23, R7 ;  /* 0x0000000717077221 */ /* 0x000fce0000010000 */
.L_x_460:
[----:B------:R-:W-:Y:S05]  /*19e0*/  BSYNC.RECONVERGENT B2 ;  /* 0x0000000000027941 */ /* 0x000fea0003800200 */
.L_x_450:
[----:B------:R-:W-:-:S04]  /*19f0*/  HFMA2 R9, -RZ, RZ, 0, 0 ;  /* 0x00000000ff097431 */ /* 0x000fc800000001ff */
[----:B0-----:R-:W-:Y:S05]  /*1a00*/  RET.REL.NODEC R8 `(_Z12aft_full_fwdPfS_S_S_S_iib) ;  /* 0xffffffe4087c7950 */ /* 0x001fea0003c3ffff */
.L_x_461:
        /* <DEDUP_REMOVED lines=15> */
.L_x_559:


//--------------------- .text._Z7log_bwdPfS_S_i   --------------------------
	.section	.text._Z7log_bwdPfS_S_i,"ax",@progbits
	.align	128
        .global         _Z7log_bwdPfS_S_i
        .type           _Z7log_bwdPfS_S_i,@function
        .size           _Z7log_bwdPfS_S_i,(.L_x_560 - _Z7log_bwdPfS_S_i)
        .other          _Z7log_bwdPfS_S_i,@"STO_CUDA_ENTRY STV_DEFAULT"
_Z7log_bwdPfS_S_i:
.text._Z7log_bwdPfS_S_i:
        /* <DEDUP_REMOVED lines=13> */
[----:B------:R-:W-:Y:S01]  /*00d0*/  BSSY.RECONVERGENT B0, `(.L_x_462) ;  /* 0x000000e000007945 */ /* 0x000fe20003800200 */
[----:B--2---:R-:W-:-:S04]  /*00e0*/  IMAD.WIDE R4, R3, 0x4, R4 ;  /* 0x0000000403047825 */ /* 0x004fc800078e0204 */
[----:B---3--:R-:W-:-:S04]  /*00f0*/  FADD R0, R6, 1.0000000116860974231e-07 ;  /* 0x33d6bf9506007421 */ /* 0x008fc80000000000 */
[----:B------:R-:W-:-:S05]  /*0100*/  VIADD R2, R0, 0x1800000 ;  /* 0x0180000000027836 */ /* 0x000fca0000000000 */
[----:B------:R-:W-:-:S04]  /*0110*/  LOP3.LUT R2, R2, 0x7f800000, RZ, 0xc0, !PT ;  /* 0x7f80000002027812 */ /* 0x000fc800078ec0ff */
[----:B------:R-:W-:-:S13]  /*0120*/  ISETP.GT.U32.AND P0, PT, R2, 0x1ffffff, PT ;  /* 0x01ffffff0200780c */ /* 0x000fda0003f04070 */
[----:B------:R-:W-:Y:S05]  /*0130*/  @P0 BRA `(.L_x_463) ;  /* 0x00000000000c0947 */ /* 0x000fea0003800000 */
[----:B------:R-:W-:-:S07]  /*0140*/  MOV R6, 0x160 ;  /* 0x0000016000067802 */ /* 0x000fce0000000f00 */
[----:B------:R-:W-:Y:S05]  /*0150*/  CALL.REL.NOINC `($__internal_21_$__cuda_sm20_rcp_rn_f32_slowpath) ;  /* 0x0000000000307944 */ /* 0x000fea0003c00000 */
[----:B------:R-:W-:Y:S05]  /*0160*/  BRA `(.L_x_464) ;  /* 0x0000000000107947 */ /* 0x000fea0003800000 */
.L_x_463:
[----:B------:R-:W0:Y:S02]  /*0170*/  MUFU.RCP R7, R0 ;  /* 0x0000000000077308 */ /* 0x000e240000001000 */
[----:B0-----:R-:W-:-:S04]  /*0180*/  FFMA R2, R0, R7, -1 ;  /* 0xbf80000000027423 */ /* 0x001fc80000000007 */
[----:B------:R-:W-:-:S04]  /*0190*/  FADD.FTZ R2, -R2, -RZ ;  /* 0x800000ff02027221 */ /* 0x000fc80000010100 */
[----:B------:R-:W-:-:S07]  /*01a0*/  FFMA R8, R7, R2, R7 ;  /* 0x0000000207087223 */ /* 0x000fce0000000007 */
.L_x_464:
[----:B------:R-:W-:Y:S05]  /*01b0*/  BSYNC.RECONVERGENT B0 ;  /* 0x0000000000007941 */ /* 0x000fea0003800200 */
.L_x_462:
[----:B------:R-:W0:Y:S02]  /*01c0*/  LDC.64 R6, c[0x0][0x388] ;  /* 0x0000e200ff067b82 */ /* 0x000e240000000a00 */
[----:B0-----:R-:W-:-:S06]  /*01d0*/  IMAD.WIDE R2, R3, 0x4, R6 ;  /* 0x0000000403027825 */ /* 0x001fcc00078e0206 */
[----:B------:R-:W2:Y:S02]  /*01e0*/  LDG.E R3, desc[UR4][R2.64] ;  /* 0x0000000402037981 */ /* 0x000ea4000c1e1900 */
[----:B--2---:R-:W-:-:S05]  /*01f0*/  FMUL R7, R3, R8 ;  /* 0x0000000803077220 */ /* 0x004fca0000400000 */
[----:B------:R-:W-:Y:S01]  /*0200*/  REDG.E.ADD.F32.FTZ.RN.STRONG.GPU desc[UR4][R4.64], R7 ;  /* 0x00000007040079a6 */ /* 0x000fe2000c12f304 */
[----:B------:R-:W-:Y:S05]  /*0210*/  EXIT ;  /* 0x000000000000794d */ /* 0x000fea0003800000 */
        .weak           $__internal_21_$__cuda_sm20_rcp_rn_f32_slowpath
        .type           $__internal_21_$__cuda_sm20_rcp_rn_f32_slowpath,@function
        .size           $__internal_21_$__cuda_sm20_rcp_rn_f32_slowpath,(.L_x_560 - $__internal_21_$__cuda_sm20_rcp_rn_f32_slowpath)
$__internal_21_$__cuda_sm20_rcp_rn_f32_slowpath:
[----:B------:R-:W-:Y:S01]  /*0220*/  IMAD.SHL.U32 R2, R0, 0x2, RZ ;  /* 0x0000000200027824 */ /* 0x000fe200078e00ff */
[----:B------:R-:W-:Y:S04]  /*0230*/  BSSY.RECONVERGENT B1, `(.L_x_465) ;  /* 0x0000030000017945 */ /* 0x000fe80003800200 */
[----:B------:R-:W-:-:S04]  /*0240*/  SHF.R.U32.HI R2, RZ, 0x18, R2 ;  /* 0x00000018ff027819 */ /* 0x000fc80000011602 */
[----:B------:R-:W-:-:S13]  /*0250*/  ISETP.NE.U32.AND P0, PT, R2, RZ, PT ;  /* 0x000000ff0200720c */ /* 0x000fda0003f05070 */
[----:B------:R-:W-:Y:S05]  /*0260*/  @P0 BRA `(.L_x_466) ;  /* 0x0000000000280947 */ /* 0x000fea0003800000 */
[----:B------:R-:W-:-:S05]  /*0270*/  IMAD.SHL.U32 R2, R0, 0x2, RZ ;  /* 0x0000000200027824 */ /* 0x000fca00078e00ff */
        /* <DEDUP_REMOVED lines=9> */
.L_x_466:
[----:B------:R-:W-:-:S05]  /*0310*/  VIADD R7, R2, 0xffffff03 ;  /* 0xffffff0302077836 */ /* 0x000fca0000000000 */
        /* <DEDUP_REMOVED lines=20> */
[----:B------:R-:W-:-:S04]  /*0460*/  LOP3.LUT P2, RZ, R8, 0x2, RZ, 0xc0, !PT ;  /* 0x0000000208ff7812 */ /* 0x000fc8000784c0ff */
[----:B------:R-:W-:Y:S02]  /*0470*/  PLOP3.LUT P0, PT, P0, P1, P2, 0xe0, 0x0 ;  /* 0x000000000000781c */ /* 0x000fe40000703c20 */
[----:B------:R-:W-:Y:S02]  /*0480*/  LOP3.LUT P1, RZ, R0, 0x7fffff, RZ, 0xc0, !PT ;  /* 0x007fffff00ff7812 */ /* 0x000fe4000782c0ff */
[----:B------:R-:W-:-:S05]  /*0490*/  SEL R7, RZ, 0x1, !P0 ;  /* 0x00000001ff077807 */ /* 0x000fca0004000000 */
[----:B------:R-:W-:-:S05]  /*04a0*/  IMAD.MOV R7, RZ, RZ, -R7 ;  /* 0x000000ffff077224 */ /* 0x000fca00078e0a07 */
[----:B------:R-:W-:Y:S02]  /*04b0*/  ISETP.GE.AND P0, PT, R7, RZ, PT ;  /* 0x000000ff0700720c */ /* 0x000fe40003f06270 */
[----:B------:R-:W-:-:S04]  /*04c0*/  IADD3 R7, PT, PT, R2, -0xfc, RZ ;  /* 0xffffff0402077810 */ /* 0x000fc80007ffe0ff */
[----:B------:R-:W-:-:S07]  /*04d0*/  SHF.R.U32.HI R7, RZ, R7, R10 ;  /* 0x00000007ff077219 */ /* 0x000fce000001160a */
[----:B------:R-:W-:-:S04]  /*04e0*/  @!P0 VIADD R7, R7, 0x1 ;  /* 0x0000000107078836 */ /* 0x000fc80000000000 */
[----:B------:R-:W-:-:S05]  /*04f0*/  @!P1 IMAD.SHL.U32 R7, R7, 0x2, RZ ;  /* 0x0000000207079824 */ /* 0x000fca00078e00ff */
[----:B------:R-:W-:Y:S01]  /*0500*/  LOP3.LUT R7, R7, 0x80000000, R0, 0xf8, !PT ;  /* 0x8000000007077812 */ /* 0x000fe200078ef800 */
[----:B------:R-:W-:Y:S06]  /*0510*/  BRA `(.L_x_467) ;  /* 0x0000000000047947 */ /* 0x000fec0003800000 */
.L_x_468:
[----:B------:R0:W1:Y:S02]  /*0520*/  MUFU.RCP R7, R0 ;  /* 0x0000000000077308 */ /* 0x0000640000001000 */
.L_x_467:
[----:B------:R-:W-:Y:S05]  /*0530*/  BSYNC.RECONVERGENT B1 ;  /* 0x0000000000017941 */ /* 0x000fea0003800200 */
.L_x_465:
[----:B-1----:R-:W-:Y:S01]  /*0540*/  MOV R8, R7 ;  /* 0x0000000700087202 */ /* 0x002fe20000000f00 */
[----:B------:R-:W-:-:S04]  /*0550*/  IMAD.MOV.U32 R7, RZ, RZ, 0x0 ;  /* 0x00000000ff077424 */ /* 0x000fc800078e00ff */
[----:B0-----:R-:W-:Y:S05]  /*0560*/  RET.REL.NODEC R6 `(_Z7log_bwdPfS_S_i) ;  /* 0xfffffff806a47950 */ /* 0x001fea0003c3ffff */
.L_x_469:
        /* <DEDUP_REMOVED lines=9> */
.L_x_560:


//--------------------- .text._Z7log_fwdPfS_i     --------------------------
	.section	.text._Z7log_fwdPfS_i,"ax",@progbits
	.align	128
        .global         _Z7log_fwdPfS_i
        .type           _Z7log_fwdPfS_i,@function
        .size           _Z7log_fwdPfS_i,(.L_x_590 - _Z7log_fwdPfS_i)
        .other          _Z7log_fwdPfS_i,@"STO_CUDA_ENTRY STV_DEFAULT"
_Z7log_fwdPfS_i:
.text._Z7log_fwdPfS_i:
        /* <DEDUP_REMOVED lines=12> */
[----:B------:R-:W-:Y:S02]  /*00c0*/  HFMA2 R9, -RZ, RZ, 1.5048828125, 33.21875 ;  /* 0x3e055027ff097431 */ /* 0x000fe400000001ff */
[----:B--2---:R-:W-:Y:S02]  /*00d0*/  FADD R0, R2, 1.0000000116860974231e-07 ;  /* 0x33d6bf9502007421 */ /* 0x004fe40000000000 */
[----:B------:R-:W0:Y:S03]  /*00e0*/  LDC.64 R2, c[0x0][0x388] ;  /* 0x0000e200ff027b82 */ /* 0x000e260000000a00 */
[----:B------:R-:W-:-:S13]  /*00f0*/  FSETP.GEU.AND P0, PT, R0, 1.175494350822287508e-38, PT ;  /* 0x008000000000780b */ /* 0x000fda0003f0e000 */
[----:B------:R-:W-:-:S05]  /*0100*/  @!P0 FMUL R0, R0, 8388608 ;  /* 0x4b00000000008820 */ /* 0x000fca0000400000 */
[----:B------:R-:W-:Y:S01]  /*0110*/  IADD3 R4, PT, PT, R0, -0x3f2aaaab, RZ ;  /* 0xc0d5555500047810 */ /* 0x000fe20007ffe0ff */
[----:B0-----:R-:W-:-:S03]  /*0120*/  IMAD.WIDE R2, R5, 0x4, R2 ;  /* 0x0000000405027825 */ /* 0x001fc600078e0202 */
[----:B------:R-:W-:-:S04]  /*0130*/  LOP3.LUT R7, R4, 0xff800000, RZ, 0xc0, !PT ;  /* 0xff80000004077812 */ /* 0x000fc800078ec0ff */
[-C--:B------:R-:W-:Y:S02]  /*0140*/  IADD3 R4, PT, PT, R0, -R7.reuse, RZ ;  /* 0x8000000700047210 */ /* 0x080fe40007ffe0ff */
[----:B------:R-:W-:-:S03]  /*0150*/  I2FP.F32.S32 R7, R7 ;  /* 0x0000000700077245 */ /* 0x000fc60000201400 */
[----:B------:R-:W-:Y:S01]  /*0160*/  FADD R6, R4, -1 ;  /* 0xbf80000004067421 */ /* 0x000fe20000000000 */
[----:B------:R-:W-:Y:S02]  /*0170*/  FSEL R4, RZ, -23, P0 ;  /* 0xc1b80000ff047808 */ /* 0x000fe40000000000 */
[----:B------:R-:W-:Y:S01]  /*0180*/  ISETP.GT.U32.AND P0, PT, R0, 0x7f7fffff, PT ;  /* 0x7f7fffff0000780c */ /* 0x000fe20003f04070 */
[C---:B------:R-:W-:Y:S02]  /*0190*/  FFMA R9, R6.reuse, -R9, 0.14084610342979431152 ;  /* 0x3e1039f606097423 */ /* 0x040fe40000000809 */
[----:B------:R-:W-:Y:S01]  /*01a0*/  FFMA R4, R7, 1.1920928955078125e-07, R4 ;  /* 0x3400000007047823 */ /* 0x000fe20000000004 */
[----:B------:R-:W-:Y:S01]  /*01b0*/  MOV R7, 0x7f800000 ;  /* 0x7f80000000077802 */ /* 0x000fe20000000f00 */
[----:B------:R-:W-:-:S04]  /*01c0*/  FFMA R9, R6, R9, -0.12148627638816833496 ;  /* 0xbdf8cdcc06097423 */ /* 0x000fc80000000009 */
[----:B------:R-:W-:-:S04]  /*01d0*/  FFMA R9, R6, R9, 0.13980610668659210205 ;  /* 0x3e0f295506097423 */ /* 0x000fc80000000009 */
[----:B------:R-:W-:-:S04]  /*01e0*/  FFMA R9, R6, R9, -0.16684235632419586182 ;  /* 0xbe2ad8b906097423 */ /* 0x000fc80000000009 */
[----:B------:R-:W-:-:S04]  /*01f0*/  FFMA R9, R6, R9, 0.20012299716472625732 ;  /* 0x3e4ced0b06097423 */ /* 0x000fc80000000009 */
[----:B------:R-:W-:-:S04]  /*0200*/  FFMA R9, R6, R9, -0.24999669194221496582 ;  /* 0xbe7fff2206097423 */ /* 0x000fc80000000009 */
[----:B------:R-:W-:-:S04]  /*0210*/  FFMA R9, R6, R9, 0.33333182334899902344 ;  /* 0x3eaaaa7806097423 */ /* 0x000fc80000000009 */
[----:B------:R-:W-:-:S04]  /*0220*/  FFMA R9, R6, R9, -0.5 ;  /* 0xbf00000006097423 */ /* 0x000fc80000000009 */
[----:B------:R-:W-:-:S04]  /*0230*/  FMUL R9, R6, R9 ;  /* 0x0000000906097220 */ /* 0x000fc80000400000 */
[----:B------:R-:W-:-:S04]  /*0240*/  FFMA R9, R6, R9, R6 ;  /* 0x0000000906097223 */ /* 0x000fc80000000006 */
[----:B------:R-:W-:Y:S01]  /*0250*/  FFMA R4, R4, 0.69314718246459960938, R9 ;  /* 0x3f31721804047823 */ /* 0x000fe20000000009 */
[C---:B------:R-:W-:Y:S01]  /*0260*/  @P0 FFMA R4, R0.reuse, R7, +INF ;  /* 0x7f80000000040423 */ /* 0x040fe20000000007 */
[----:B------:R-:W-:-:S04]  /*0270*/  FSETP.NEU.AND P0, PT, R0, RZ, PT ;  /* 0x000000ff0000720b */ /* 0x000fc80003f0d000 */
[----:B------:R-:W-:-:S05]  /*0280*/  FSEL R5, R4, -INF , P0 ;  /* 0xff80000004057808 */ /* 0x000fca0000000000 */
[----:B------:R-:W-:Y:S01]  /*0290*/  STG.E desc[UR4][R2.64], R5 ;  /* 0x0000000502007986 */ /* 0x000fe2000c101904 */
[----:B------:R-:W-:Y:S05]  /*02a0*/  EXIT ;  /* 0x000000000000794d */ /* 0x000fea0003800000 */
.L_x_470:
        /* <DEDUP_REMOVED lines=13> */
.L_x_590:


//--------------------- .text._Z10matmul_bwdPfS_S_S_S_iii --------------------------
	.section	.text._Z10matmul_bwdPfS_S_S_S_iii,"ax",@progbits
	.align	128
        .global         _Z10matmul_bwdPfS_S_S_S_iii
        .type           _Z10matmul_bwdPfS_S_S_S_iii,@function
        .size           _Z10matmul_bwdPfS_S_S_S_iii,(.L_x_591 - _Z10matmul_bwdPfS_S_S_S_iii)
        .other          _Z10matmul_bwdPfS_S_S_S_iii,@"STO_CUDA_ENTRY STV_DEFAULT"
_Z10matmul_bwdPfS_S_S_S_iii:
.text._Z10matmul_bwdPfS_S_S_S_iii:
[----:B------:R-:W-:Y:S01]  /*0000*/  LDC R1, c[0x0][0x37c] ;  /* 0x0000df00ff017b82 */ /* 0x000fe20000000800 */
[----:B------:R-:W0:Y:S07]  /*0010*/  S2R R3, SR_TID.X ;  /* 0x0000000000037919 */ /* 0x000e2e0000002100 */
[----:B------:R-:W1:Y:S01]  /*0020*/  LDC R5, c[0x0][0x364] ;  /* 0x0000d900ff057b82 */ /* 0x000e620000000800 */
[----:B------:R-:W2:Y:S01]  /*0030*/  LDCU UR6, c[0x0][0x3a8] ;  /* 0x00007500ff0677ac */ /* 0x000ea20008000800 */
[----:B------:R-:W1:Y:S06]  /*0040*/  S2R R2, SR_TID.Y ;  /* 0x0000000000027919 */ /* 0x000e6c0000002200 */
[----:B------:R-:W0:Y:S08]  /*0050*/  S2UR UR5, SR_CTAID.X ;  /* 0x00000000000579c3 */ /* 0x000e300000002500 */
[----:B------:R-:W0:Y:S08]  /*0060*/  LDC R0, c[0x0][0x360] ;  /* 0x0000d800ff007b82 */ /* 0x000e300000000800 */
[----:B------:R-:W1:Y:S08]  /*0070*/  S2UR UR4, SR_CTAID.Y ;  /* 0x00000000000479c3 */ /* 0x000e700000002600 */
[----:B------:R-:W3:Y:S01]  /*0080*/  LDC R19, c[0x0][0x3b0] ;  /* 0x0000ec00ff137b82 */ /* 0x000ee20000000800 */
[----:B0-----:R-:W-:-:S02]  /*0090*/  IMAD R0, R0, UR5, R3 ;  /* 0x0000000500007c24 */ /* 0x001fc4000f8e0203 */
[----:B-1----:R-:W-:-:S03]  /*00a0*/  IMAD R5, R5, UR4, R2 ;  /* 0x0000000405057c24 */ /* 0x002fc6000f8e0202 */
[----:B---3--:R-:W-:-:S04]  /*00b0*/  ISETP.GE.AND P0, PT, R0, R19, PT ;  /* 0x000000130000720c */ /* 0x008fc80003f06270 */
[----:B--2---:R-:W-:-:S13]  /*00c0*/  ISETP.GE.OR P0, PT, R5, UR6, P0 ;  /* 0x0000000605007c0c */ /* 0x004fda0008706670 */
[----:B------:R-:W-:Y:S05]  /*00d0*/  @P0 EXIT ;  /* 0x000000000000094d */ /* 0x000fea0003800000 */
[----:B------:R-:W0:Y:S08]  /*00e0*/  LDC R18, c[0x0][0x3ac] ;  /* 0x0000eb00ff127b82 */ /* 0x000e300000000800 */
[----:B------:R-:W1:Y:S01]  /*00f0*/  LDC.64 R2, c[0x0][0x390] ;  /* 0x0000e400ff027b82 */ /* 0x000e620000000a00 */
[----:B0-----:R-:W-:-:S13]  /*0100*/  ISETP.GE.AND P0, PT, R18, 0x1, PT ;  /* 0x000000011200780c */ /* 0x001fda0003f06270 */
[----:B-1----:R-:W-:Y:S05]  /*0110*/  @!P0 EXIT ;  /* 0x000000000000894d */ /* 0x002fea0003800000 */
[----:B------:R-:W0:Y:S01]  /*0120*/  LDCU.64 UR4, c[0x0][0x358] ;  /* 0x00006b00ff0477ac */ /* 0x000e220008000a00 */
[----:B------:R-:W-:Y:S01]  /*0130*/  ISETP.GE.U32.AND P0, PT, R18, 0x8, PT ;  /* 0x000000081200780c */ /* 0x000fe20003f06070 */
[C---:B------:R-:W-:Y:S02]  /*0140*/  IMAD R7, R5.reuse, R19, R0 ;  /* 0x0000001305077224 */ /* 0x040fe400078e0200 */
[----:B------:R-:W-:Y:S02]  /*0150*/  IMAD R20, R5, R18, RZ ;  /* 0x0000001205147224 */ /* 0x000fe400078e02ff */
[----:B------:R-:W-:-:S04]  /*0160*/  IMAD.WIDE R2, R7, 0x4, R2 ;  /* 0x0000000407027825 */ /* 0x000fc800078e0202 */
[----:B------:R-:W-:Y:S01]  /*0170*/  HFMA2 R23, -RZ, RZ, 0, 0 ;  /* 0x00000000ff177431 */ /* 0x000fe200000001ff */
[----:B0-----:R0:W5:Y:S03]  /*0180*/  LDG.E R21, desc[UR4][R2.64] ;  /* 0x0000000402157981 */ /* 0x001166000c1e1900 */
[----:B------:R-:W-:Y:S05]  /*0190*/  @!P0 BRA `(.L_x_471) ;  /* 0x0000000400688947 */ /* 0x000fea0003800000 */
[----:B------:R-:W1:Y:S01]  /*01a0*/  LDCU.64 UR6, c[0x0][0x380] ;  /* 0x00007000ff0677ac */ /* 0x000e620008000a00 */
[----:B------:R-:W2:Y:S01]  /*01b0*/  LDC.64 R4, c[0x0][0x3a0] ;  /* 0x0000e800ff047b82 */ /* 0x000ea20000000a00 */
[----:B------:R-:W-:Y:S01]  /*01c0*/  MOV R6, 0x10 ;  /* 0x0000001000067802 */ /* 0x000fe20000000f00 */
[----:B------:R-:W3:Y:S01]  /*01d0*/  LDCU.64 UR8, c[0x0][0x398] ;  /* 0x00007300ff0877ac */ /* 0x000ee20008000a00 */
[----:B------:R-:W-:Y:S02]  /*01e0*/  MOV R7, 0x0 ;  /* 0x0000000000077802 */ /* 0x000fe40000000f00 */
[----:B------:R-:W-:-:S03]  /*01f0*/  LOP3.LUT R23, R18, 0x7ffffff8, RZ, 0xc0, !PT ;  /* 0x7ffffff812177812 */ /* 0x000fc600078ec0ff */
[----:B0-----:R-:W0:Y:S01]  /*0200*/  LDC.64 R2, c[0x0][0x388] ;  /* 0x0000e200ff027b82 */ /* 0x001e220000000a00 */
[----:B------:R-:W-:Y:S01]  /*0210*/  IMAD.WIDE.U32 R6, R20, 0x4, R6 ;  /* 0x0000000414067825 */ /* 0x000fe200078e0006 */
[----:B------:R-:W-:Y:S02]  /*0220*/  MOV R25, R0 ;  /* 0x0000000000197202 */ /* 0x000fe40000000f00 */
[----:B------:R-:W-:Y:S02]  /*0230*/  IADD3 R22, PT, PT, -R23, RZ, RZ ;  /* 0x000000ff17167210 */ /* 0x000fe40007ffe1ff */
[C---:B-1----:R-:W-:Y:S02]  /*0240*/  IADD3 R14, P0, PT, R6.reuse, UR6, RZ ;  /* 0x00000006060e7c10 */ /* 0x042fe4000ff1e0ff */
[----:B---3--:R-:W-:Y:S02]  /*0250*/  IADD3 R10, P1, PT, R6, UR8, RZ ;  /* 0x00000008060a7c10 */ /* 0x008fe4000ff3e0ff */
[----:B------:R-:W-:-:S02]  /*0260*/  IADD3.X R17, PT, PT, R7, UR7, RZ, P0, !PT ;  /* 0x0000000707117c10 */ /* 0x000fc400087fe4ff */
[----:B------:R-:W-:-:S09]  /*0270*/  IADD3.X R11, PT, PT, R7, UR9, RZ, P1, !PT ;  /* 0x00000009070b7c10 */ /* 0x000fd20008ffe4ff */
.L_x_472:
[----:B0--3--:R-:W-:-:S05]  /*0280*/  IMAD.WIDE R12, R25, 0x4, R2 ;  /* 0x00000004190c7825 */ /* 0x009fca00078e0202 */
[----:B------:R-:W3:Y:S01]  /*0290*/  LDG.E R6, desc[UR4][R12.64] ;  /* 0x000000040c067981 */ /* 0x000ee2000c1e1900 */
[----:B------:R-:W-:Y:S02]  /*02a0*/  MOV R8, R10 ;  /* 0x0000000a00087202 */ /* 0x000fe40000000f00 */
[----:B------:R-:W-:Y:S02]  /*02b0*/  MOV R9, R11 ;  /* 0x0000000b00097202 */ /* 0x000fe40000000f00 */
[----:B------:R-:W-:Y:S01]  /*02c0*/  MOV R7, R17 ;  /* 0x0000001100077202 */ /* 0x000fe20000000f00 */
[----:B---3-5:R-:W-:Y:S01]  /*02d0*/  FMUL R27, R21, R6 ;  /* 0x00000006151b7220 */ /* 0x028fe20000400000 */
[----:B------:R-:W-:-:S04]  /*02e0*/  MOV R6, R14 ;  /* 0x0000000e00067202 */ /* 0x000fc80000000f00 */
[----:B------:R0:W-:Y:S04]  /*02f0*/  REDG.E.ADD.F32.FTZ.RN.STRONG.GPU desc[UR4][R8.64+-0x10], R27 ;  /* 0xfffff01b080079a6 */ /* 0x0001e8000c12f304 */
[----:B------:R-:W3:Y:S01]  /*0300*/  LDG.E R10, desc[UR4][R6.64+-0x10] ;  /* 0xfffff004060a7981 */ /* 0x000ee2000c1e1900 */
[----:B--2---:R-:W-:-:S04]  /*0310*/  IMAD.WIDE R16, R25, 0x4, R4 ;  /* 0x0000000419107825 */ /* 0x004fc800078e0204 */
[----:B---3--:R-:W-:Y:S01]  /*0320*/  FMUL R29, R21, R10 ;  /* 0x0000000a151d7220 */ /* 0x008fe20000400000 */
[----:B------:R-:W-:-:S04]  /*0330*/  IMAD.WIDE R10, R19, 0x4, R12 ;  /* 0x00000004130a7825 */ /* 0x000fc800078e020c */
[----:B------:R1:W-:Y:S04]  /*0340*/  REDG.E.ADD.F32.FTZ.RN.STRONG.GPU desc[UR4][R16.64], R29 ;  /* 0x0000001d100079a6 */ /* 0x0003e8000c12f304 */
[----:B------:R-:W2:Y:S02]  /*0350*/  LDG.E R14, desc[UR4][R10.64] ;  /* 0x000000040a0e7981 */ /* 0x000ea4000c1e1900 */
[----:B--2---:R-:W-:-:S05]  /*0360*/  FMUL R24, R21, R14 ;  /* 0x0000000e15187220 */ /* 0x004fca0000400000 */
[----:B------:R2:W-:Y:S04]  /*0370*/  REDG.E.ADD.F32.FTZ.RN.STRONG.GPU desc[UR4][R8.64+-0xc], R24 ;  /* 0xfffff418080079a6 */ /* 0x0005e8000c12f304 */
[----:B------:R-:W0:Y:S01]  /*0380*/  LDG.E R12, desc[UR4][R6.64+-0xc] ;  /* 0xfffff404060c7981 */ /* 0x000e22000c1e1900 */
[----:B------:R-:W-:-:S04]  /*0390*/  IMAD.WIDE R14, R19, 0x4, R16 ;  /* 0x00000004130e7825 */ /* 0x000fc800078e0210 */
[----:B0-----:R-:W-:Y:S01]  /*03a0*/  FMUL R27, R21, R12 ;  /* 0x0000000c151b7220 */ /* 0x001fe20000400000 */
[----:B------:R-:W-:-:S04]  /*03b0*/  IMAD.WIDE R12, R19, 0x4, R10 ;  /* 0x00000004130c7825 */ /* 0x000fc800078e020a */
[----:B------:R0:W-:Y:S04]  /*03c0*/  REDG.E.ADD.F32.FTZ.RN.STRONG.GPU desc[UR4][R14.64], R27 ;  /* 0x0000001b0e0079a6 */ /* 0x0001e8000c12f304 */
[----:B------:R-:W3:Y:S02]  /*03d0*/  LDG.E R26, desc[UR4][R12.64] ;  /* 0x000000040c1a7981 */ /* 0x000ee4000c1e1900 */
[----:B---3--:R-:W-:-:S05]  /*03e0*/  FMUL R26, R21, R26 ;  /* 0x0000001a151a7220 */ /* 0x008fca0000400000 */
[----:B------:R3:W-:Y:S04]  /*03f0*/  REDG.E.ADD.F32.FTZ.RN.STRONG.GPU desc[UR4][R8.64+-0x8], R26 ;  /* 0xfffff81a080079a6 */ /* 0x0007e8000c12f304 */
[----:B------:R-:W4:Y:S01]  /*0400*/  LDG.E R10, desc[UR4][R6.64+-0x8] ;  /* 0xfffff804060a7981 */ /* 0x000f22000c1e1900 */
[----:B-1----:R-:W-:-:S04]  /*0410*/  IMAD.WIDE R16, R19, 0x4, R14 ;  /* 0x0000000413107825 */ /* 0x002fc800078e020e */
[----:B----4-:R-:W-:Y:S01]  /*0420*/  FMUL R29, R21, R10 ;  /* 0x0000000a151d7220 */ /* 0x010fe20000400000 */
[----:B------:R-:W-:-:S04]  /*0430*/  IMAD.WIDE R10, R19, 0x4, R12 ;  /* 0x00000004130a7825 */ /* 0x000fc800078e020c */
[----:B------:R1:W-:Y:S04]  /*0440*/  REDG.E.ADD.F32.FTZ.RN.STRONG.GPU desc[UR4][R16.64], R29 ;  /* 0x0000001d100079a6 */ /* 0x0003e8000c12f304 */
[----:B--2---:R-:W2:Y:S02]  /*0450*/  LDG.E R24, desc[UR4][R10.64] ;  /* 0x000000040a187981 */ /* 0x004ea4000c1e1900 */
[----:B--2---:R-:W-:-:S05]  /*0460*/  FMUL R24, R21, R24 ;  /* 0x0000001815187220 */ /* 0x004fca0000400000 */
[----:B------:R2:W-:Y:S04]  /*0470*/  REDG.E.ADD.F32.FTZ.RN.STRONG.GPU desc[UR4][R8.64+-0x4], R24 ;  /* 0xfffffc18080079a6 */ /* 0x0005e8000c12f304 */
[----:B0-----:R-:W4:Y:S01]  /*0480*/  LDG.E R14, desc[UR4][R6.64+-0x4] ;  /* 0xfffffc04060e7981 */ /* 0x001f22000c1e1900 */
[----:B------:R-:W-:-:S04]  /*0490*/  IMAD.WIDE R12, R19, 0x4, R16 ;  /* 0x00000004130c7825 */ /* 0x000fc800078e0210 */
[----:B----4-:R-:W-:Y:S01]  /*04a0*/  FMUL R27, R21, R14 ;  /* 0x0000000e151b7220 */ /* 0x010fe20000400000 */
[----:B------:R-:W-:-:S04]  /*04b0*/  IMAD.WIDE R14, R19, 0x4, R10 ;  /* 0x00000004130e7825 */ /* 0x000fc800078e020a */
[----:B------:R0:W-:Y:S04]  /*04c0*/  REDG.E.ADD.F32.FTZ.RN.STRONG.GPU desc[UR4][R12.64], R27 ;  /* 0x0000001b0c0079a6 */ /* 0x0001e8000c12f304 */
[----:B---3--:R-:W3:Y:S02]  /*04d0*/  LDG.E R26, desc[UR4][R14.64] ;  /* 0x000000040e1a7981 */ /* 0x008ee4000c1e1900 */
[----:B---3--:R-:W-:-:S05]  /*04e0*/  FMUL R26, R21, R26 ;  /* 0x0000001a151a7220 */ /* 0x008fca0000400000 */
[----:B------:R3:W-:Y:S04]  /*04f0*/  REDG.E.ADD.F32.FTZ.RN.STRONG.GPU desc[UR4][R8.64], R26 ;  /* 0x0000001a080079a6 */ /* 0x0007e8000c12f304 */
[----:B-1----:R-:W4:Y:S01]  /*0500*/  LDG.E R16, desc[UR4][R6.64] ;  /* 0x0000000406107981 */ /* 0x002f22000c1e1900 */
[----:B------:R-:W-:-:S04]  /*0510*/  IMAD.WIDE R10, R19, 0x4, R12 ;  /* 0x00000004130a7825 */ /* 0x000fc800078e020c */
[----:B----4-:R-:W-:Y:S01]  /*0520*/  FMUL R29, R21, R16 ;  /* 0x00000010151d7220 */ /* 0x010fe20000400000 */
[----:B------:R-:W-:-:S04]  /*0530*/  IMAD.WIDE R16, R19, 0x4, R14 ;  /* 0x0000000413107825 */ /* 0x000fc800078e020e */
[----:B------:R1:W-:Y:S04]  /*0540*/  REDG.E.ADD.F32.FTZ.RN.STRONG.GPU desc[UR4][R10.64], R29 ;  /* 0x0000001d0a0079a6 */ /* 0x0003e8000c12f304 */
[----:B--2---:R-:W2:Y:S02]  /*0550*/  LDG.E R24, desc[UR4][R16.64] ;  /* 0x0000000410187981 */ /* 0x004ea4000c1e1900 */
[----:B--2---:R-:W-:-:S05]  /*0560*/  FMUL R24, R21, R24 ;  /* 0x0000001815187220 */ /* 0x004fca0000400000 */
[----:B------:R2:W-:Y:S04]  /*0570*/  REDG.E.ADD.F32.FTZ.RN.STRONG.GPU desc[UR4][R8.64+0x4], R24 ;  /* 0x00000418080079a6 */ /* 0x0005e8000c12f304 */
[----:B------:R-:W4:Y:S01]  /*0580*/  LDG.E R14, desc[UR4][R6.64+0x4] ;  /* 0x00000404060e7981 */ /* 0x000f22000c1e1900 */
[----:B0-----:R-:W-:-:S04]  /*0590*/  IMAD.WIDE R12, R19, 0x4, R10 ;  /* 0x00000004130c7825 */ /* 0x001fc800078e020a */
[----:B----4-:R-:W-:Y:S01]  /*05a0*/  FMUL R27, R21, R14 ;  /* 0x0000000e151b7220 */ /* 0x010fe20000400000 */
[----:B------:R-:W-:-:S04]  /*05b0*/  IMAD.WIDE R14, R19, 0x4, R16 ;  /* 0x00000004130e7825 */ /* 0x000fc800078e0210 */
[----:B------:R0:W-:Y:S04]  /*05c0*/  REDG.E.ADD.F32.FTZ.RN.STRONG.GPU desc[UR4][R12.64], R27 ;  /* 0x0000001b0c0079a6 */ /* 0x0001e8000c12f304 */
[----:B---3--:R-:W3:Y:S02]  /*05d0*/  LDG.E R26, desc[UR4][R14.64] ;  /* 0x000000040e1a7981 */ /* 0x008ee4000c1e1900 */
[----:B---3--:R-:W-:-:S05]  /*05e0*/  FMUL R26, R21, R26 ;  /* 0x0000001a151a7220 */ /* 0x008fca0000400000 */
[----:B------:R-:W-:Y:S04]  /*05f0*/  REDG.E.ADD.F32.FTZ.RN.STRONG.GPU desc[UR4][R8.64+0x8], R26 ;  /* 0x0000081a080079a6 */ /* 0x000fe8000c12f304 */
[----:B------:R-:W3:Y:S01]  /*0600*/  LDG.E R16, desc[UR4][R6.64+0x8] ;  /* 0x0000080406107981 */ /* 0x000ee2000c1e1900 */
[----:B-1----:R-:W-:-:S04]  /*0610*/  IMAD.WIDE R10, R19, 0x4, R12 ;  /* 0x00000004130a7825 */ /* 0x002fc800078e020c */
[----:B---3--:R-:W-:Y:S01]  /*0620*/  FMUL R29, R21, R16 ;  /* 0x00000010151d7220 */ /* 0x008fe20000400000 */
[----:B------:R-:W-:-:S04]  /*0630*/  IMAD.WIDE R16, R19, 0x4, R14 ;  /* 0x0000000413107825 */ /* 0x000fc800078e020e */
[----:B------:R1:W-:Y:S04]  /*0640*/  REDG.E.ADD.F32.FTZ.RN.STRONG.GPU desc[UR4][R10.64], R29 ;  /* 0x0000001d0a0079a6 */ /* 0x0003e8000c12f304 */
[----:B------:R-:W2:Y:S01]  /*0650*/  LDG.E R16, desc[UR4][R16.64] ;  /* 0x0000000410107981 */ /* 0x000ea2000c1e1900 */
[----:B------:R-:W-:Y:S01]  /*0660*/  IADD3 R22, PT, PT, R22, 0x8, RZ ;  /* 0x0000000816167810 */ /* 0x000fe20007ffe0ff */
[----:B--2---:R-:W-:-:S05]  /*0670*/  FMUL R24, R21, R16 ;  /* 0x0000001015187220 */ /* 0x004fca0000400000 */
[----:B------:R3:W-:Y:S04]  /*0680*/  REDG.E.ADD.F32.FTZ.RN.STRONG.GPU desc[UR4][R8.64+0xc], R24 ;  /* 0x00000c18080079a6 */ /* 0x0007e8000c12f304 */
[----:B------:R-:W2:Y:S01]  /*0690*/  LDG.E R14, desc[UR4][R6.64+0xc] ;  /* 0x00000c04060e7981 */ /* 0x000ea2000c1e1900 */
[----:B------:R-:W-:Y:S01]  /*06a0*/  ISETP.NE.AND P0, PT, R22, RZ, PT ;  /* 0x000000ff1600720c */ /* 0x000fe20003f05270 */
[C---:B0-----:R-:W-:Y:S01]  /*06b0*/  IMAD.WIDE R12, R19.reuse, 0x4, R10 ;  /* 0x00000004130c7825 */ /* 0x041fe200078e020a */
[----:B-1----:R-:W-:Y:S02]  /*06c0*/  IADD3 R10, P2, PT, R8, 0x20, RZ ;  /* 0x00000020080a7810 */ /* 0x002fe40007f5e0ff */
[----:B------:R-:W-:Y:S02]  /*06d0*/  LEA R25, R19, R25, 0x3 ;  /* 0x0000001913197211 */ /* 0x000fe400078e18ff */
[----:B------:R-:W-:Y:S01]  /*06e0*/  IADD3.X R11, PT, PT, RZ, R9, RZ, P2, !PT ;  /* 0x00000009ff0b7210 */ /* 0x000fe200017fe4ff */
[----:B--2---:R-:W-:Y:S01]  /*06f0*/  FMUL R15, R21, R14 ;  /* 0x0000000e150f7220 */ /* 0x004fe20000400000 */
[----:B------:R-:W-:-:S04]  /*0700*/  IADD3 R14, P1, PT, R6, 0x20, RZ ;  /* 0x00000020060e7810 */ /* 0x000fc80007f3e0ff */
[----:B------:R3:W-:Y:S01]  /*0710*/  REDG.E.ADD.F32.FTZ.RN.STRONG.GPU desc[UR4][R12.64], R15 ;  /* 0x0000000f0c0079a6 */ /* 0x0007e2000c12f304 */
[----:B------:R-:W-:Y:S01]  /*0720*/  IADD3.X R17, PT, PT, RZ, R7, RZ, P1, !PT ;  /* 0x00000007ff117210 */ /* 0x000fe20000ffe4ff */
[----:B------:R-:W-:Y:S07]  /*0730*/  @P0 BRA `(.L_x_472) ;  /* 0xfffffff800d00947 */ /* 0x000fee000383ffff */
.L_x_471:
[----:B0-----:R-:W-:-:S13]  /*0740*/  LOP3.LUT P0, R2, R18, 0x7, RZ, 0xc0, !PT ;  /* 0x0000000712027812 */ /* 0x001fda000780c0ff */
[----:B------:R-:W-:Y:S05]  /*0750*/  @!P0 EXIT ;  /* 0x000000000000894d */ /* 0x000fea0003800000 */
[----:B------:R-:W-:Y:S02]  /*0760*/  ISETP.GE.U32.AND P1, PT, R2, 0x4, PT ;  /* 0x000000040200780c */ /* 0x000fe40003f26070 */
[----:B---3--:R-:W-:-:S04]  /*0770*/  LOP3.LUT R12, R18, 0x3, RZ, 0xc0, !PT ;  /* 0x00000003120c7812 */ /* 0x008fc800078ec0ff */
[----:B------:R-:W-:-:S07]  /*0780*/  ISETP.NE.AND P0, PT, R12, RZ, PT ;  /* 0x000000ff0c00720c */ /* 0x000fce0003f05270 */
[----:B------:R-:W-:Y:S06]  /*0790*/  @!P1 BRA `(.L_x_473) ;  /* 0x0000000000cc9947 */ /* 0x000fec0003800000 */
[----:B------:R-:W0:Y:S01]  /*07a0*/  LDC.64 R2, c[0x0][0x388] ;  /* 0x0000e200ff027b82 */ /* 0x000e220000000a00 */
[----:B------:R-:W-:-:S07]  /*07b0*/  IMAD R9, R23, R19, R0 ;  /* 0x0000001317097224 */ /* 0x000fce00078e0200 */
[----:B------:R-:W1:Y:S08]  /*07c0*/  LDC.64 R4, c[0x0][0x398] ;  /* 0x0000e600ff047b82 */ /* 0x000e700000000a00 */
[----:B------:R-:W2:Y:S01]  /*07d0*/  LDC.64 R6, c[0x0][0x380] ;  /* 0x0000e000ff067b82 */ /* 0x000ea20000000a00 */
[----:B------:R-:W-:Y:S01]  /*07e0*/  IADD3 R11, PT, PT, R20, R23, RZ ;  /* 0x00000017140b7210 */ /* 0x000fe20007ffe0ff */
[----:B------:R-:W3:Y:S01]  /*07f0*/  LDCU.64 UR6, c[0x0][0x398] ;  /* 0x00007300ff0677ac */ /* 0x000ee20008000a00 */
[----:B------:R-:W4:Y:S01]  /*0800*/  LDCU.64 UR8, c[0x0][0x380] ;  /* 0x00007000ff0877ac */ /* 0x000f220008000a00 */
[----:B0-----:R-:W-:-:S05]  /*0810*/  IMAD.WIDE R2, R9, 0x4, R2 ;  /* 0x0000000409027825 */ /* 0x001fca00078e0202 */
[----:B------:R-:W3:Y:S01]  /*0820*/  LDG.E R8, desc[UR4][R2.64] ;  /* 0x0000000402087981 */ /* 0x000ee2000c1e1900 */
[----:B-1----:R-:W-:-:S04]  /*0830*/  IMAD.WIDE.U32 R4, R11, 0x4, R4 ;  /* 0x000000040b047825 */ /* 0x002fc800078e0004 */
[----:B--2---:R-:W-:Y:S02]  /*0840*/  IMAD.WIDE.U32 R10, R11, 0x4, R6 ;  /* 0x000000040b0a7825 */ /* 0x004fe400078e0006 */
[----:B------:R-:W0:Y:S02]  /*0850*/  LDC.64 R6, c[0x0][0x3a0] ;  /* 0x0000e800ff067b82 */ /* 0x000e240000000a00 */
[----:B---3-5:R-:W-:-:S05]  /*0860*/  FMUL R13, R21, R8 ;  /* 0x00000008150d7220 */ /* 0x028fca0000400000 */
[----:B------:R1:W-:Y:S04]  /*0870*/  REDG.E.ADD.F32.FTZ.RN.STRONG.GPU desc[UR4][R4.64], R13 ;  /* 0x0000000d040079a6 */ /* 0x0003e8000c12f304 */
[----:B------:R-:W2:Y:S01]  /*0880*/  LDG.E R10, desc[UR4][R10.64] ;  /* 0x000000040a0a7981 */ /* 0x000ea2000c1e1900 */
[----:B0-----:R-:W-:-:S04]  /*0890*/  IMAD.WIDE R6, R9, 0x4, R6 ;  /* 0x0000000409067825 */ /* 0x001fc800078e0206 */
[----:B------:R-:W-:Y:S01]  /*08a0*/  IMAD.WIDE R8, R19, 0x4, R2 ;  /* 0x0000000413087825 */ /* 0x000fe200078e0202 */
[----:B------:R-:W-:-:S03]  /*08b0*/  IADD3 R3, P1, PT, R20, R23, RZ ;  /* 0x0000001714037210 */ /* 0x000fc60007f3e0ff */
[----:B--2---:R-:W-:-:S05]  /*08c0*/  FMUL R15, R21, R10 ;  /* 0x0000000a150f7220 */ /* 0x004fca0000400000 */
[----:B------:R0:W-:Y:S04]  /*08d0*/  REDG.E.ADD.F32.FTZ.RN.STRONG.GPU desc[UR4][R6.64], R15 ;  /* 0x0000000f060079a6 */ /* 0x0001e8000c12f304 */
[----:B------:R-:W2:Y:S01]  /*08e0*/  LDG.E R14, desc[UR4][R8.64] ;  /* 0x00000004080e7981 */ /* 0x000ea2000c1e1900 */
[----:B-1----:R-:W-:Y:S02]  /*08f0*/  IADD3.X R4, PT, PT, RZ, RZ, RZ, P1, !PT ;  /* 0x000000ffff047210 */ /* 0x002fe40000ffe4ff */
[C---:B------:R-:W-:Y:S02]  /*0900*/  SHF.L.U32 R2, R3.reuse, 0x2, RZ ;  /* 0x0000000203027819 */ /* 0x040fe400000006ff */
[----:B------:R-:W-:Y:S02]  /*0910*/  SHF.L.U64.HI R3, R3, 0x2, R4 ;  /* 0x0000000203037819 */ /* 0x000fe40000010204 */
[----:B------:R-:W-:-:S02]  /*0920*/  IADD3 R4, P1, PT, R2, UR6, RZ ;  /* 0x0000000602047c10 */ /* 0x000fc4000ff3e0ff */
[----:B----4-:R-:W-:Y:S02]  /*0930*/  IADD3 R2, P2, PT, R2, UR8, RZ ;  /* 0x0000000802027c10 */ /* 0x010fe4000ff5e0ff */
[C---:B------:R-:W-:Y:S02]  /*0940*/  IADD3.X R5, PT, PT, R3.reuse, UR7, RZ, P1, !PT ;  /* 0x0000000703057c10 */ /* 0x040fe40008ffe4ff */
[----:B------:R-:W-:Y:S01]  /*0950*/  IADD3.X R3, PT, PT, R3, UR9, RZ, P2, !PT ;  /* 0x0000000903037c10 */ /* 0x000fe200097fe4ff */
[----:B--2---:R-:W-:-:S05]  /*0960*/  FMUL R13, R21, R14 ;  /* 0x0000000e150d7220 */ /* 0x004fca0000400000 */
[----:B------:R1:W-:Y:S04]  /*0970*/  REDG.E.ADD.F32.FTZ.RN.STRONG.GPU desc[UR4][R4.64+0x4], R13 ;  /* 0x0000040d040079a6 */ /* 0x0003e8000c12f304 */
[----:B------:R-:W2:Y:S01]  /*0980*/  LDG.E R10, desc[UR4][R2.64+0x4] ;  /* 0x00000404020a7981 */ /* 0x000ea2000c1e1900 */
[----:B0-----:R-:W-:-:S04]  /*0990*/  IMAD.WIDE R6, R19, 0x4, R6 ;  /* 0x0000000413067825 */ /* 0x001fc800078e0206 */
[----:B------:R-:W-:-:S04]  /*09a0*/  IMAD.WIDE R8, R19, 0x4, R8 ;  /* 0x0000000413087825 */ /* 0x000fc800078e0208 */
[----:B--2---:R-:W-:-:S05]  /*09b0*/  FMUL R17, R21, R10 ;  /* 0x0000000a15117220 */ /* 0x004fca0000400000 */
[----:B------:R0:W-:Y:S04]  /*09c0*/  REDG.E.ADD.F32.FTZ.RN.STRONG.GPU desc[UR4][R6.64], R17 ;  /* 0x00000011060079a6 */ /* 0x0001e8000c12f304 */
[----:B------:R-:W2:Y:S02]  /*09d0*/  LDG.E R10, desc[UR4][R8.64] ;  /* 0x00000004080a7981 */ /* 0x000ea4000c1e1900 */
[----:B--2---:R-:W-:-:S05]  /*09e0*/  FMUL R25, R21, R10 ;  /* 0x0000000a15197220 */ /* 0x004fca0000400000 */
[----:B------:R2:W-:Y:S04]  /*09f0*/  REDG.E.ADD.F32.FTZ.RN.STRONG.GPU desc[UR4][R4.64+0x8], R25 ;  /* 0x00000819040079a6 */ /* 0x0005e8000c12f304 */
[----:B------:R-:W1:Y:S01]  /*0a00*/  LDG.E R14, desc[UR4][R2.64+0x8] ;  /* 0x00000804020e7981 */ /* 0x000e62000c1e1900 */
[----:B------:R-:W-:-:S04]  /*0a10*/  IMAD.WIDE R10, R19, 0x4, R6 ;  /* 0x00000004130a7825 */ /* 0x000fc800078e0206 */
[----:B-1----:R-:W-:Y:S01]  /*0a20*/  FMUL R13, R21, R14 ;  /* 0x0000000e150d7220 */ /* 0x002fe20000400000 */
[----:B------:R-:W-:-:S04]  /*0a30*/  IMAD.WIDE R14, R19, 0x4, R8 ;  /* 0x00000004130e7825 */ /* 0x000fc800078e0208 */
[----:B------:R2:W-:Y:S04]  /*0a40*/  REDG.E.ADD.F32.FTZ.RN.STRONG.GPU desc[UR4][R10.64], R13 ;  /* 0x0000000d0a0079a6 */ /* 0x0005e8000c12f304 */
[----:B------:R-:W3:Y:S02]  /*0a50*/  LDG.E R14, desc[UR4][R14.64] ;  /* 0x000000040e0e7981 */ /* 0x000ee4000c1e1900 */
[----:B---3--:R-:W-:-:S05]  /*0a60*/  FMUL R27, R21, R14 ;  /* 0x0000000e151b7220 */ /* 0x008fca0000400000 */
[----:B------:R2:W-:Y:S04]  /*0a70*/  REDG.E.ADD.F32.FTZ.RN.STRONG.GPU desc[UR4][R4.64+0xc], R27 ;  /* 0x00000c1b040079a6 */ /* 0x0005e8000c12f304 */
[----:B------:R-:W3:Y:S01]  /*0a80*/  LDG.E R8, desc[UR4][R2.64+0xc] ;  /* 0x00000c0402087981 */ /* 0x000ee2000c1e1900 */
[----:B0-----:R-:W-:-:S04]  /*0a90*/  IMAD.WIDE R6, R19, 0x4, R10 ;  /* 0x0000000413067825 */ /* 0x001fc800078e020a */
[----:B---3--:R-:W-:-:S05]  /*0aa0*/  FMUL R9, R21, R8 ;  /* 0x0000000815097220 */ /* 0x008fca0000400000 */
[----:B------:R2:W-:Y:S01]  /*0ab0*/  REDG.E.ADD.F32.FTZ.RN.STRONG.GPU desc[UR4][R6.64], R9 ;  /* 0x00000009060079a6 */ /* 0x0005e2000c12f304 */
[----:B------:R-:W-:-:S07]  /*0ac0*/  IADD3 R23, PT, PT, R23, 0x4, RZ ;  /* 0x0000000417177810 */ /* 0x000fce0007ffe0ff */
.L_x_473:
[----:B------:R-:W-:Y:S05]  /*0ad0*/  @!P0 EXIT ;  /* 0x000000000000894d */ /* 0x000fea0003800000 */
[----:B------:R-:W-:Y:S02]  /*0ae0*/  ISETP.NE.AND P1, PT, R12, 0x1, PT ;  /* 0x000000010c00780c */ /* 0x000fe40003f25270 */
[----:B------:R-:W-:-:S04]  /*0af0*/  LOP3.LUT R18, R18, 0x1, RZ, 0xc0, !PT ;  /* 0x0000000112127812 */ /* 0x000fc800078ec0ff */
[----:B------:R-:W-:-:S07]  /*0b00*/  ISETP.NE.U32.AND P0, PT, R18, 0x1, PT ;  /* 0x000000011200780c */ /* 0x000fce0003f05070 */
[----:B------:R-:W-:Y:S06]  /*0b10*/  @!P1 BRA `(.L_x_474) ;  /* 0x00000000008c9947 */ /* 0x000fec0003800000 */
[----:B------:R-:W0:Y:S01]  /*0b20*/  LDC.64 R2, c[0x0][0x388] ;  /* 0x0000e200ff027b82 */ /* 0x000e220000000a00 */
[----:B------:R-:W-:-:S07]  /*0b30*/  IMAD R15, R23, R19, R0 ;  /* 0x00000013170f7224 */ /* 0x000fce00078e0200 */
[----:B--2---:R-:W1:Y:S08]  /*0b40*/  LDC.64 R4, c[0x0][0x398] ;  /* 0x0000e600ff047b82 */ /* 0x004e700000000a00 */
[----:B------:R-:W2:Y:S01]  /*0b50*/  LDC.64 R8, c[0x0][0x380] ;  /* 0x0000e000ff087b82 */ /* 0x000ea20000000a00 */
[----:B------:R-:W-:Y:S01]  /*0b60*/  IADD3 R13, PT, PT, R20, R23, RZ ;  /* 0x00000017140d7210 */ /* 0x000fe20007ffe0ff */
[----:B------:R-:W3:Y:S01]  /*0b70*/  LDCU.64 UR6, c[0x0][0x398] ;  /* 0x00007300ff0677ac */ /* 0x000ee20008000a00 */
[----:B------:R-:W4:Y:S01]  /*0b80*/  LDCU.64 UR8, c[0x0][0x380] ;  /* 0x00007000ff0877ac */ /* 0x000f220008000a00 */
[----:B0-----:R-:W-:-:S05]  /*0b90*/  IMAD.WIDE R2, R15, 0x4, R2 ;  /* 0x000000040f027825 */ /* 0x001fca00078e0202 */
[----:B------:R-:W3:Y:S01]  /*0ba0*/  LDG.E R10, desc[UR4][R2.64] ;  /* 0x00000004020a7981 */ /* 0x000ee2000c1e1900 */
[C---:B-1----:R-:W-:Y:S02]  /*0bb0*/  IMAD.WIDE.U32 R6, R13.reuse, 0x4, R4 ;  /* 0x000000040d067825 */ /* 0x042fe400078e0004 */
[----:B------:R-:W0:Y:S02]  /*0bc0*/  LDC.64 R4, c[0x0][0x3a0] ;  /* 0x0000e800ff047b82 */ /* 0x000e240000000a00 */
[----:B--2---:R-:W-:-:S04]  /*0bd0*/  IMAD.WIDE.U32 R8, R13, 0x4, R8 ;  /* 0x000000040d087825 */ /* 0x004fc800078e0008 */
        /* <DEDUP_REMOVED lines=20> */
[----:B--2---:R-:W-:-:S05]  /*0d20*/  FMUL R11, R21, R8 ;  /* 0x00000008150b7220 */ /* 0x004fca0000400000 */
[----:B------:R1:W-:Y:S01]  /*0d30*/  REDG.E.ADD.F32.FTZ.RN.STRONG.GPU desc[UR4][R4.64], R11 ;  /* 0x0000000b040079a6 */ /* 0x0003e2000c12f304 */
[----:B------:R-:W-:-:S07]  /*0d40*/  IADD3 R23, PT, PT, R23, 0x2, RZ ;  /* 0x0000000217177810 */ /* 0x000fce0007ffe0ff */
.L_x_474:
[----:B------:R-:W-:Y:S05]  /*0d50*/  @P0 EXIT ;  /* 0x000000000000094d */ /* 0x000fea0003800000 */
[----:B-12---:R-:W0:Y:S01]  /*0d60*/  LDC.64 R4, c[0x0][0x388] ;  /* 0x0000e200ff047b82 */ /* 0x006e220000000a00 */
[----:B------:R-:W-:-:S07]  /*0d70*/  IMAD R19, R23, R19, R0 ;  /* 0x0000001317137224 */ /* 0x000fce00078e0200 */
[----:B------:R-:W1:Y:S08]  /*0d80*/  LDC.64 R2, c[0x0][0x398] ;  /* 0x0000e600ff027b82 */ /* 0x000e700000000a00 */
[----:B------:R-:W2:Y:S01]  /*0d90*/  LDC.64 R8, c[0x0][0x380] ;  /* 0x0000e000ff087b82 */ /* 0x000ea20000000a00 */
[----:B0-----:R-:W-:-:S07]  /*0da0*/  IMAD.WIDE R4, R19, 0x4, R4 ;  /* 0x0000000413047825 */ /* 0x001fce00078e0204 */
[----:B------:R-:W0:Y:S01]  /*0db0*/  LDC.64 R6, c[0x0][0x3a0] ;  /* 0x0000e800ff067b82 */ /* 0x000e220000000a00 */
[----:B------:R-:W3:Y:S01]  /*0dc0*/  LDG.E R4, desc[UR4][R4.64] ;  /* 0x0000000404047981 */ /* 0x000ee2000c1e1900 */
[----:B------:R-:W-:-:S05]  /*0dd0*/  IADD3 R23, PT, PT, R20, R23, RZ ;  /* 0x0000001714177210 */ /* 0x000fca0007ffe0ff */
[----:B-1----:R-:W-:-:S04]  /*0de0*/  IMAD.WIDE.U32 R2, R23, 0x4, R2 ;  /* 0x0000000417027825 */ /* 0x002fc800078e0002 */
[----:B--2---:R-:W-:-:S04]  /*0df0*/  IMAD.WIDE.U32 R8, R23, 0x4, R8 ;  /* 0x0000000417087825 */ /* 0x004fc800078e0008 */
[----:B---3-5:R-:W-:-:S05]  /*0e00*/  FMUL R11, R21, R4 ;  /* 0x00000004150b7220 */ /* 0x028fca0000400000 */
[----:B------:R-:W-:Y:S04]  /*0e10*/  REDG.E.ADD.F32.FTZ.RN.STRONG.GPU desc[UR4][R2.64], R11 ;  /* 0x0000000b020079a6 */ /* 0x000fe8000c12f304 */
[----:B------:R-:W2:Y:S01]  /*0e20*/  LDG.E R8, desc[UR4][R8.64] ;  /* 0x0000000408087981 */ /* 0x000ea2000c1e1900 */
[----:B0-----:R-:W-:-:S04]  /*0e30*/  IMAD.WIDE R6, R19, 0x4, R6 ;  /* 0x0000000413067825 */ /* 0x001fc800078e0206 */
[----:B--2---:R-:W-:-:S05]  /*0e40*/  FMUL R21, R21, R8 ;  /* 0x0000000815157220 */ /* 0x004fca0000400000 */
[----:B------:R-:W-:Y:S01]  /*0e50*/  REDG.E.ADD.F32.FTZ.RN.STRONG.GPU desc[UR4][R6.64], R21 ;  /* 0x00000015060079a6 */ /* 0x000fe2000c12f304 */
[----:B------:R-:W-:Y:S05]  /*0e60*/  EXIT ;  /* 0x000000000000794d */ /* 0x000fea0003800000 */
.L_x_475:
        /* <DEDUP_REMOVED lines=9> */
.L_x_591:


//--------------------- .text._Z10matmul_fwdPfS_S_iii --------------------------
	.section	.text._Z10matmul_fwdPfS_S_iii,"ax",@progbits
	.align	128
        .global         _Z10matmul_fwdPfS_S_iii
        .type           _Z10matmul_fwdPfS_S_iii,@function
        .size           _Z10matmul_fwdPfS_S_iii,(.L_x_592 - _Z10matmul_fwdPfS_S_iii)
        .other          _Z10matmul_fwdPfS_S_iii,@"STO_CUDA_ENTRY STV_DEFAULT"
_Z10matmul_fwdPfS_S_iii:
.text._Z10matmul_fwdPfS_S_iii:
        /* <DEDUP_REMOVED lines=14> */
[----:B------:R-:W0:Y:S01]  /*00e0*/  LDC R19, c[0x0][0x39c] ;  /* 0x0000e700ff137b82 */ /* 0x000e220000000800 */
[----:B------:R-:W1:Y:S01]  /*00f0*/  LDCU.64 UR4, c[0x0][0x358] ;  /* 0x00006b00ff0477ac */ /* 0x000e620008000a00 */
[----:B------:R-:W-:Y:S01]  /*0100*/  HFMA2 R24, -RZ, RZ, 0, 0 ;  /* 0x00000000ff187431 */ /* 0x000fe200000001ff */
[----:B0-----:R-:W-:-:S13]  /*0110*/  ISETP.GE.AND P0, PT, R19, 0x1, PT ;  /* 0x000000011300780c */ /* 0x001fda0003f06270 */
[----:B-1----:R-:W-:Y:S05]  /*0120*/  @!P0 BRA `(.L_x_476) ;  /* 0x0000000400e08947 */ /* 0x002fea0003800000 */
[C---:B------:R-:W-:Y:S01]  /*0130*/  ISETP.GE.U32.AND P1, PT, R19.reuse, 0x8, PT ;  /* 0x000000081300780c */ /* 0x040fe20003f26070 */
[----:B------:R-:W-:Y:S01]  /*0140*/  IMAD R20, R16, R19, RZ ;  /* 0x0000001310147224 */ /* 0x000fe200078e02ff */
[----:B------:R-:W-:Y:S02]  /*0150*/  LOP3.LUT R27, R19, 0x7, RZ, 0xc0, !PT ;  /* 0x00000007131b7812 */ /* 0x000fe400078ec0ff */
[----:B------:R-:W-:Y:S02]  /*0160*/  MOV R24, RZ ;  /* 0x000000ff00187202 */ /* 0x000fe40000000f00 */
[----:B------:R-:W-:Y:S02]  /*0170*/  ISETP.NE.AND P0, PT, R27, RZ, PT ;  /* 0x000000ff1b00720c */ /* 0x000fe40003f05270 */
[----:B------:R-:W-:-:S05]  /*0180*/  MOV R21, RZ ;  /* 0x000000ff00157202 */ /* 0x000fca0000000f00 */
[----:B------:R-:W-:Y:S06]  /*0190*/  @!P1 BRA `(.L_x_477) ;  /* 0x0000000000c49947 */ /* 0x000fec0003800000 */
[----:B------:R-:W0:Y:S01]  /*01a0*/  LDC.64 R2, c[0x0][0x380] ;  /* 0x0000e000ff027b82 */ /* 0x000e220000000a00 */
[----:B------:R-:W-:Y:S02]  /*01b0*/  LOP3.LUT R21, R19, 0x7ffffff8, RZ, 0xc0, !PT ;  /* 0x7ffffff813157812 */ /* 0x000fe400078ec0ff */
[----:B------:R-:W-:Y:S02]  /*01c0*/  MOV R24, RZ ;  /* 0x000000ff00187202 */ /* 0x000fe40000000f00 */
[----:B------:R-:W-:Y:S02]  /*01d0*/  MOV R18, R0 ;  /* 0x0000000000127202 */ /* 0x000fe40000000f00 */
[----:B------:R-:W-:Y:S01]  /*01e0*/  IADD3 R22, PT, PT, -R21, RZ, RZ ;  /* 0x000000ff15167210 */ /* 0x000fe20007ffe1ff */
[----:B0-----:R-:W-:-:S03]  /*01f0*/  IMAD.WIDE.U32 R2, R20, 0x4, R2 ;  /* 0x0000000414027825 */ /* 0x001fc600078e0002 */
[----:B------:R-:W-:-:S04]  /*0200*/  IADD3 R4, P1, PT, R2, 0x10, RZ ;  /* 0x0000001002047810 */ /* 0x000fc80007f3e0ff */
[----:B------:R-:W-:-:S09]  /*0210*/  IADD3.X R5, PT, PT, RZ, R3, RZ, P1, !PT ;  /* 0x00000003ff057210 */ /* 0x000fd20000ffe4ff */
.L_x_478:
[----:B------:R-:W0:Y:S01]  /*0220*/  LDC.64 R14, c[0x0][0x388] ;  /* 0x0000e200ff0e7b82 */ /* 0x000e220000000a00 */
[----:B------:R-:W-:Y:S02]  /*0230*/  MOV R2, R4 ;  /* 0x0000000400027202 */ /* 0x000fe40000000f00 */
[----:B------:R-:W-:-:S05]  /*0240*/  MOV R3, R5 ;  /* 0x0000000500037202 */ /* 0x000fca0000000f00 */
[----:B------:R-:W2:Y:S04]  /*0250*/  LDG.E R25, desc[UR4][R2.64+-0x10] ;  /* 0xfffff00402197981 */ /* 0x000ea8000c1e1900 */
[----:B------:R-:W3:Y:S04]  /*0260*/  LDG.E R23, desc[UR4][R2.64+-0xc] ;  /* 0xfffff40402177981 */ /* 0x000ee8000c1e1900 */
[----:B------:R-:W4:Y:S04]  /*0270*/  LDG.E R29, desc[UR4][R2.64+-0x8] ;  /* 0xfffff804021d7981 */ /* 0x000f28000c1e1900 */
[----:B------:R-:W5:Y:S01]  /*0280*/  LDG.E R28, desc[UR4][R2.64+-0x4] ;  /* 0xfffffc04021c7981 */ /* 0x000f62000c1e1900 */
[----:B0-----:R-:W-:-:S05]  /*0290*/  IMAD.WIDE R14, R18, 0x4, R14 ;  /* 0x00000004120e7825 */ /* 0x001fca00078e020e */
[----:B------:R0:W2:Y:S01]  /*02a0*/  LDG.E R26, desc[UR4][R14.64] ;  /* 0x000000040e1a7981 */ /* 0x0000a2000c1e1900 */
[----:B------:R-:W-:-:S04]  /*02b0*/  IMAD.WIDE R12, R17, 0x4, R14 ;  /* 0x00000004110c7825 */ /* 0x000fc800078e020e */
[C---:B------:R-:W-:Y:S02]  /*02c0*/  IMAD.WIDE R4, R17.reuse, 0x4, R12 ;  /* 0x0000000411047825 */ /* 0x040fe400078e020c */
[----:B------:R-:W3:Y:S02]  /*02d0*/  LDG.E R12, desc[UR4][R12.64] ;  /* 0x000000040c0c7981 */ /* 0x000ee4000c1e1900 */
[C---:B------:R-:W-:Y:S02]  /*02e0*/  IMAD.WIDE R8, R17.reuse, 0x4, R4 ;  /* 0x0000000411087825 */ /* 0x040fe400078e0204 */
[----:B------:R-:W4:Y:S02]  /*02f0*/  LDG.E R4, desc[UR4][R4.64] ;  /* 0x0000000404047981 */ /* 0x000f24000c1e1900 */
[C---:B------:R-:W-:Y:S02]  /*0300*/  IMAD.WIDE R6, R17.reuse, 0x4, R8 ;  /* 0x0000000411067825 */ /* 0x040fe400078e0208 */
[----:B------:R-:W5:Y:S02]  /*0310*/  LDG.E R8, desc[UR4][R8.64] ;  /* 0x0000000408087981 */ /* 0x000f64000c1e1900 */
[----:B------:R-:W-:-:S02]  /*0320*/  IMAD.WIDE R10, R17, 0x4, R6 ;  /* 0x00000004110a7825 */ /* 0x000fc400078e0206 */
[----:B------:R-:W5:Y:S04]  /*0330*/  LDG.E R5, desc[UR4][R2.64] ;  /* 0x0000000402057981 */ /* 0x000f68000c1e1900 */
[----:B------:R-:W5:Y:S01]  /*0340*/  LDG.E R6, desc[UR4][R6.64] ;  /* 0x0000000406067981 */ /* 0x000f62000c1e1900 */
[----:B0-----:R-:W-:-:S03]  /*0350*/  IMAD.WIDE R14, R17, 0x4, R10 ;  /* 0x00000004110e7825 */ /* 0x001fc600078e020a */
[----:B------:R-:W5:Y:S04]  /*0360*/  LDG.E R10, desc[UR4][R10.64] ;  /* 0x000000040a0a7981 */ /* 0x000f68000c1e1900 */
[----:B------:R-:W5:Y:S04]  /*0370*/  LDG.E R13, desc[UR4][R14.64] ;  /* 0x000000040e0d7981 */ /* 0x000f68000c1e1900 */
[----:B------:R-:W5:Y:S04]  /*0380*/  LDG.E R7, desc[UR4][R2.64+0x4] ;  /* 0x0000040402077981 */ /* 0x000f68000c1e1900 */
[----:B------:R-:W5:Y:S01]  /*0390*/  LDG.E R9, desc[UR4][R2.64+0xc] ;  /* 0x00000c0402097981 */ /* 0x000f62000c1e1900 */
[----:B--2---:R-:W-:Y:S01]  /*03a0*/  FFMA R26, R25, R26, R24 ;  /* 0x0000001a191a7223 */ /* 0x004fe20000000018 */
[----:B------:R-:W-:-:S02]  /*03b0*/  IMAD.WIDE R24, R17, 0x4, R14 ;  /* 0x0000000411187825 */ /* 0x000fc400078e020e */
[----:B------:R-:W2:Y:S04]  /*03c0*/  LDG.E R14, desc[UR4][R2.64+0x8] ;  /* 0x00000804020e7981 */ /* 0x000ea8000c1e1900 */
[----:B------:R-:W2:Y:S01]  /*03d0*/  LDG.E R24, desc[UR4][R24.64] ;  /* 0x0000000418187981 */ /* 0x000ea2000c1e1900 */
[----:B---3--:R-:W-:Y:S01]  /*03e0*/  FFMA R12, R23, R12, R26 ;  /* 0x0000000c170c7223 */ /* 0x008fe2000000001a */
[----:B------:R-:W-:-:S03]  /*03f0*/  IADD3 R22, PT, PT, R22, 0x8, RZ ;  /* 0x0000000816167810 */ /* 0x000fc60007ffe0ff */
[----:B----4-:R-:W-:Y:S01]  /*0400*/  FFMA R29, R29, R4, R12 ;  /* 0x000000041d1d7223 */ /* 0x010fe2000000000c */
[----:B------:R-:W-:-:S03]  /*0410*/  ISETP.NE.AND P1, PT, R22, RZ, PT ;  /* 0x000000ff1600720c */ /* 0x000fc60003f25270 */
[----:B-----5:R-:W-:Y:S01]  /*0420*/  FFMA R8, R28, R8, R29 ;  /* 0x000000081c087223 */ /* 0x020fe2000000001d */
[----:B------:R-:W-:-:S03]  /*0430*/  IADD3 R4, P2, PT, R2, 0x20, RZ ;  /* 0x0000002002047810 */ /* 0x000fc60007f5e0ff */
[----:B------:R-:W-:Y:S01]  /*0440*/  FFMA R6, R5, R6, R8 ;  /* 0x0000000605067223 */ /* 0x000fe20000000008 */
[----:B------:R-:W-:Y:S02]  /*0450*/  IADD3.X R5, PT, PT, RZ, R3, RZ, P2, !PT ;  /* 0x00000003ff057210 */ /* 0x000fe400017fe4ff */
[----:B------:R-:W-:Y:S01]  /*0460*/  LEA R18, R17, R18, 0x3 ;  /* 0x0000001211127211 */ /* 0x000fe200078e18ff */
[----:B------:R-:W-:-:S04]  /*0470*/  FFMA R7, R7, R10, R6 ;  /* 0x0000000a07077223 */ /* 0x000fc80000000006 */
[----:B--2---:R-:W-:-:S04]  /*0480*/  FFMA R14, R14, R13, R7 ;  /* 0x0000000d0e0e7223 */ /* 0x004fc80000000007 */
[----:B------:R-:W-:Y:S01]  /*0490*/  FFMA R24, R9, R24, R14 ;  /* 0x0000001809187223 */ /* 0x000fe2000000000e */
[----:B------:R-:W-:Y:S06]  /*04a0*/  @P1 BRA `(.L_x_478) ;  /* 0xfffffffc005c1947 */ /* 0x000fec000383ffff */
.L_x_477:
[----:B------:R-:W-:Y:S05]  /*04b0*/  @!P0 BRA `(.L_x_476) ;  /* 0x0000000000fc8947 */ /* 0x000fea0003800000 */
[----:B------:R-:W-:Y:S02]  /*04c0*/  ISETP.GE.U32.AND P1, PT, R27, 0x4, PT ;  /* 0x000000041b00780c */ /* 0x000fe40003f26070 */
[----:B------:R-:W-:-:S04]  /*04d0*/  LOP3.LUT R14, R19, 0x3, RZ, 0xc0, !PT ;  /* 0x00000003130e7812 */ /* 0x000fc800078ec0ff */
[----:B------:R-:W-:-:S07]  /*04e0*/  ISETP.NE.AND P0, PT, R14, RZ, PT ;  /* 0x000000ff0e00720c */ /* 0x000fce0003f05270 */
[----:B------:R-:W-:Y:S06]  /*04f0*/  @!P1 BRA `(.L_x_479) ;  /* 0x00000000006c9947 */ /* 0x000fec0003800000 */
[----:B------:R-:W0:Y:S01]  /*0500*/  LDC.64 R4, c[0x0][0x388] ;  /* 0x0000e200ff047b82 */ /* 0x000e220000000a00 */
[----:B------:R-:W1:Y:S01]  /*0510*/  LDCU.64 UR6, c[0x0][0x380] ;  /* 0x00007000ff0677ac */ /* 0x000e620008000a00 */
[----:B------:R-:W-:Y:S01]  /*0520*/  IMAD R7, R21, R17, R0 ;  /* 0x0000001115077224 */ /* 0x000fe200078e0200 */
[CC--:B------:R-:W-:Y:S02]  /*0530*/  IADD3 R3, PT, PT, R20.reuse, R21.reuse, RZ ;  /* 0x0000001514037210 */ /* 0x0c0fe40007ffe0ff */
[----:B------:R-:W-:-:S03]  /*0540*/  IADD3 R8, P1, PT, R20, R21, RZ ;  /* 0x0000001514087210 */ /* 0x000fc60007f3e0ff */
[----:B------:R-:W2:Y:S01]  /*0550*/  LDC.64 R12, c[0x0][0x380] ;  /* 0x0000e000ff0c7b82 */ /* 0x000ea20000000a00 */
[----:B0-----:R-:W-:-:S04]  /*0560*/  IMAD.WIDE R4, R7, 0x4, R4 ;  /* 0x0000000407047825 */ /* 0x001fc800078e0204 */
[----:B------:R-:W-:Y:S02]  /*0570*/  IMAD.WIDE R6, R17, 0x4, R4 ;  /* 0x0000000411067825 */ /* 0x000fe400078e0204 */
[----:B------:R-:W3:Y:S02]  /*0580*/  LDG.E R4, desc[UR4][R4.64] ;  /* 0x0000000404047981 */ /* 0x000ee4000c1e1900 */
[----:B--2---:R-:W-:Y:S01]  /*0590*/  IMAD.WIDE.U32 R12, R3, 0x4, R12 ;  /* 0x00000004030c7825 */ /* 0x004fe200078e000c */
[----:B------:R-:W-:Y:S02]  /*05a0*/  IADD3.X R3, PT, PT, RZ, RZ, RZ, P1, !PT ;  /* 0x000000ffff037210 */ /* 0x000fe40000ffe4ff */
[----:B-1----:R-:W-:-:S03]  /*05b0*/  LEA R2, P1, R8, UR6, 0x2 ;  /* 0x0000000608027c11 */ /* 0x002fc6000f8210ff */
[----:B------:R-:W3:Y:S01]  /*05c0*/  LDG.E R13, desc[UR4][R12.64] ;  /* 0x000000040c0d7981 */ /* 0x000ee2000c1e1900 */
[----:B------:R-:W-:Y:S01]  /*05d0*/  LEA.HI.X R3, R8, UR7, R3, 0x2, P1 ;  /* 0x0000000708037c11 */ /* 0x000fe200088f1403 */
[C---:B------:R-:W-:Y:S02]  /*05e0*/  IMAD.WIDE R8, R17.reuse, 0x4, R6 ;  /* 0x0000000411087825 */ /* 0x040fe400078e0206 */
[----:B------:R-:W2:Y:S04]  /*05f0*/  LDG.E R6, desc[UR4][R6.64] ;  /* 0x0000000406067981 */ /* 0x000ea8000c1e1900 */
[----:B------:R-:W2:Y:S01]  /*0600*/  LDG.E R15, desc[UR4][R2.64+0x4] ;  /* 0x00000404020f7981 */ /* 0x000ea2000c1e1900 */
[----:B------:R-:W-:-:S03]  /*0610*/  IMAD.WIDE R10, R17, 0x4, R8 ;  /* 0x00000004110a7825 */ /* 0x000fc600078e0208 */
[----:B------:R-:W4:Y:S04]  /*0620*/  LDG.E R22, desc[UR4][R8.64] ;  /* 0x0000000408167981 */ /* 0x000f28000c1e1900 */
[----:B------:R-:W4:Y:S04]  /*0630*/  LDG.E R18, desc[UR4][R2.64+0x8] ;  /* 0x0000080402127981 */ /* 0x000f28000c1e1900 */
[----:B------:R-:W5:Y:S04]  /*0640*/  LDG.E R26, desc[UR4][R2.64+0xc] ;  /* 0x00000c04021a7981 */ /* 0x000f68000c1e1900 */
[----:B------:R-:W5:Y:S01]  /*0650*/  LDG.E R10, desc[UR4][R10.64] ;  /* 0x000000040a0a7981 */ /* 0x000f62000c1e1900 */
[----:B------:R-:W-:Y:S01]  /*0660*/  IADD3 R21, PT, PT, R21, 0x4, RZ ;  /* 0x0000000415157810 */ /* 0x000fe20007ffe0ff */
[----:B---3--:R-:W-:-:S04]  /*0670*/  FFMA R24, R13, R4, R24 ;  /* 0x000000040d187223 */ /* 0x008fc80000000018 */
[----:B--2---:R-:W-:-:S04]  /*0680*/  FFMA R15, R15, R6, R24 ;  /* 0x000000060f0f7223 */ /* 0x004fc80000000018 */
[----:B----4-:R-:W-:-:S04]  /*0690*/  FFMA R15, R18, R22, R15 ;  /* 0x00000016120f7223 */ /* 0x010fc8000000000f */
[----:B-----5:R-:W-:-:S07]  /*06a0*/  FFMA R24, R26, R10, R15 ;  /* 0x0000000a1a187223 */ /* 0x020fce000000000f */
.L_x_479:
[----:B------:R-:W-:Y:S05]  /*06b0*/  @!P0 BRA `(.L_x_476) ;  /* 0x00000000007c8947 */ /* 0x000fea0003800000 */
[----:B------:R-:W-:Y:S01]  /*06c0*/  ISETP.NE.AND P1, PT, R14, 0x1, PT ;  /* 0x000000010e00780c */ /* 0x000fe20003f25270 */
[----:B------:R-:W0:Y:S01]  /*06d0*/  LDC.64 R10, c[0x0][0x380] ;  /* 0x0000e000ff0a7b82 */ /* 0x000e220000000a00 */
[----:B------:R-:W-:-:S04]  /*06e0*/  LOP3.LUT R19, R19, 0x1, RZ, 0xc0, !PT ;  /* 0x0000000113137812 */ /* 0x000fc800078ec0ff */
[----:B------:R-:W-:-:S03]  /*06f0*/  ISETP.NE.U32.AND P0, PT, R19, 0x1, PT ;  /* 0x000000011300780c */ /* 0x000fc60003f05070 */
[----:B------:R-:W1:Y:S04]  /*0700*/  LDC.64 R8, c[0x0][0x388] ;  /* 0x0000e200ff087b82 */ /* 0x000e680000000a00 */
[CC--:B------:R-:W-:Y:S02]  /*0710*/  @P1 IADD3 R13, PT, PT, R20.reuse, R21.reuse, RZ ;  /* 0x00000015140d1210 */ /* 0x0c0fe40007ffe0ff */
[----:B------:R-:W-:Y:S02]  /*0720*/  @P1 IADD3 R12, P2, PT, R20, R21, RZ ;  /* 0x00000015140c1210 */ /* 0x000fe40007f5e0ff */
[----:B------:R-:W2:Y:S02]  /*0730*/  @P1 LDC.64 R2, c[0x0][0x380] ;  /* 0x0000e000ff021b82 */ /* 0x000ea40000000a00 */
[----:B------:R-:W-:-:S06]  /*0740*/  @P1 IADD3.X R14, PT, PT, RZ, RZ, RZ, P2, !PT ;  /* 0x000000ffff0e1210 */ /* 0x000fcc00017fe4ff */
[----:B------:R-:W3:Y:S01]  /*0750*/  LDC.64 R4, c[0x0][0x380] ;  /* 0x0000e000ff047b82 */ /* 0x000ee20000000a00 */
[----:B0-----:R-:W-:-:S04]  /*0760*/  @P1 IMAD.WIDE.U32 R10, R13, 0x4, R10 ;  /* 0x000000040d0a1825 */ /* 0x001fc800078e000a */
[C---:B------:R-:W-:Y:S01]  /*0770*/  @P1 IMAD R13, R21.reuse, R17, R0 ;  /* 0x00000011150d1224 */ /* 0x040fe200078e0200 */
[----:B------:R-:W-:Y:S01]  /*0780*/  @P1 IADD3 R21, PT, PT, R21, 0x2, RZ ;  /* 0x0000000215151810 */ /* 0x000fe20007ffe0ff */
[----:B------:R-:W4:Y:S01]  /*0790*/  @P1 LDG.E R11, desc[UR4][R10.64] ;  /* 0x000000040a0b1981 */ /* 0x000f22000c1e1900 */
[----:B------:R-:W0:Y:S01]  /*07a0*/  LDC.64 R6, c[0x0][0x388] ;  /* 0x0000e200ff067b82 */ /* 0x000e220000000a00 */
[----:B-1----:R-:W-:Y:S01]  /*07b0*/  @P1 IMAD.WIDE R8, R13, 0x4, R8 ;  /* 0x000000040d081825 */ /* 0x002fe200078e0208 */
[----:B------:R-:W-:Y:S02]  /*07c0*/  @!P0 IADD3 R15, PT, PT, R20, R21, RZ ;  /* 0x00000015140f8210 */ /* 0x000fe40007ffe0ff */
[----:B--2---:R-:W-:Y:S01]  /*07d0*/  @P1 LEA R2, P2, R12, R2, 0x2 ;  /* 0x000000020c021211 */ /* 0x004fe200078410ff */
[----:B------:R-:W-:-:S03]  /*07e0*/  @!P0 IMAD R21, R21, R17, R0 ;  /* 0x0000001115158224 */ /* 0x000fc600078e0200 */
[----:B------:R-:W-:Y:S01]  /*07f0*/  @P1 LEA.HI.X R3, R12, R3, R14, 0x2, P2 ;  /* 0x000000030c031211 */ /* 0x000fe200010f140e */
[----:B------:R-:W-:Y:S01]  /*0800*/  @P1 IMAD.WIDE R12, R17, 0x4, R8 ;  /* 0x00000004110c1825 */ /* 0x000fe200078e0208 */
[----:B------:R-:W4:Y:S03]  /*0810*/  @P1 LDG.E R14, desc[UR4][R8.64] ;  /* 0x00000004080e1981 */ /* 0x000f26000c1e1900 */
[----:B---3--:R-:W-:Y:S01]  /*0820*/  @!P0 IMAD.WIDE.U32 R4, R15, 0x4, R4 ;  /* 0x000000040f048825 */ /* 0x008fe200078e0004 */
[----:B------:R-:W2:Y:S04]  /*0830*/  @P1 LDG.E R2, desc[UR4][R2.64+0x4] ;  /* 0x0000040402021981 */ /* 0x000ea8000c1e1900 */
[----:B------:R-:W2:Y:S01]  /*0840*/  @P1 LDG.E R12, desc[UR4][R12.64] ;  /* 0x000000040c0c1981 */ /* 0x000ea2000c1e1900 */
[----:B0-----:R-:W-:-:S03]  /*0850*/  @!P0 IMAD.WIDE R6, R21, 0x4, R6 ;  /* 0x0000000415068825 */ /* 0x001fc600078e0206 */
[----:B------:R-:W3:Y:S04]  /*0860*/  @!P0 LDG.E R5, desc[UR4][R4.64] ;  /* 0x0000000404058981 */ /* 0x000ee8000c1e1900 */
[----:B------:R-:W3:Y:S01]  /*0870*/  @!P0 LDG.E R6, desc[UR4][R6.64] ;  /* 0x0000000406068981 */ /* 0x000ee2000c1e1900 */
[----:B----4-:R-:W-:-:S04]  /*0880*/  @P1 FFMA R11, R11, R14, R24 ;  /* 0x0000000e0b0b1223 */ /* 0x010fc80000000018 */
[----:B--2---:R-:W-:-:S04]  /*0890*/  @P1 FFMA R24, R2, R12, R11 ;  /* 0x0000000c02181223 */ /* 0x004fc8000000000b */
[----:B---3--:R-:W-:-:S07]  /*08a0*/  @!P0 FFMA R24, R5, R6, R24 ;  /* 0x0000000605188223 */ /* 0x008fce0000000018 */
.L_x_476:
[----:B------:R-:W0:Y:S01]  /*08b0*/  LDC.64 R2, c[0x0][0x390] ;  /* 0x0000e400ff027b82 */ /* 0x000e220000000a00 */
[----:B------:R-:W-:-:S04]  /*08c0*/  IMAD R17, R16, R17, R0 ;  /* 0x0000001110117224 */ /* 0x000fc800078e0200 */
[----:B0-----:R-:W-:-:S05]  /*08d0*/  IMAD.WIDE R2, R17, 0x4, R2 ;  /* 0x0000000411027825 */ /* 0x001fca00078e0202 */
[----:B------:R-:W-:Y:S01]  /*08e0*/  STG.E desc[UR4][R2.64], R24 ;  /* 0x0000001802007986 */ /* 0x000fe2000c101904 */
[----:B------:R-:W-:Y:S05]  /*08f0*/  EXIT ;  /* 0x000000000000794d */ /* 0x000fea0003800000 */
.L_x_480:
        /* <DEDUP_REMOVED lines=16> */
.L_x_592:


//--------------------- .text._Z11step_kernelPfS_fi --------------------------
	.section	.text._Z11step_kernelPfS_fi,"ax",@progbits
	.align	128
        .global         _Z11step_kernelPfS_fi
        .type           _Z11step_kernelPfS_fi,@function
        .size           _Z11step_kernelPfS_fi,(.L_x_593 - _Z11step_kernelPfS_fi)
        .other          _Z11step_kernelPfS_fi,@"STO_CUDA_ENTRY STV_DEFAULT"
_Z11step_kernelPfS_fi:
.text._Z11step_kernelPfS_fi:
        /* <DEDUP_REMOVED lines=12> */
[----:B0-----:R-:W-:-:S05]  /*00c0*/  IMAD.WIDE R2, R7, 0x4, R2 ;  /* 0x0000000407027825 */ /* 0x001fca00078e0202 */
[----:B-1----:R-:W2:Y:S01]  /*00d0*/  LDG.E R0, desc[UR4][R2.64] ;  /* 0x0000000402007981 */ /* 0x002ea2000c1e1900 */
[----:B---3--:R-:W-:-:S05]  /*00e0*/  IMAD.WIDE R4, R7, 0x4, R4 ;  /* 0x0000000407047825 */ /* 0x008fca00078e0204 */
[----:B------:R-:W2:Y:S02]  /*00f0*/  LDG.E R7, desc[UR4][R4.64] ;  /* 0x0000000404077981 */ /* 0x000ea4000c1e1900 */
[----:B--2---:R-:W-:-:S05]  /*0100*/  FFMA R7, -R0, UR6, R7 ;  /* 0x0000000600077c23 */ /* 0x004fca0008000107 */
[----:B------:R-:W-:Y:S04]  /*0110*/  STG.E desc[UR4][R4.64], R7 ;  /* 0x0000000704007986 */ /* 0x000fe8000c101904 */
[----:B------:R-:W-:Y:S01]  /*0120*/  STG.E desc[UR4][R2.64], RZ ;  /* 0x000000ff02007986 */ /* 0x000fe2000c101904 */
[----:B------:R-:W-:Y:S05]  /*0130*/  EXIT ;  /* 0x000000000000794d */ /* 0x000fea0003800000 */
.L_x_481:
        /* <DEDUP_REMOVED lines=12> */
.L_x_593:


//--------------------- .text._Z8tanh_bwdPfS_S_i  --------------------------
	.section	.text._Z8tanh_bwdPfS_S_i,"ax",@progbits
	.align	128
        .global         _Z8tanh_bwdPfS_S_i
        .type           _Z8tanh_bwdPfS_S_i,@function
        .size           _Z8tanh_bwdPfS_S_i,(.L_x_594 - _Z8tanh_bwdPfS_S_i)
        .other          _Z8tanh_bwdPfS_S_i,@"STO_CUDA_ENTRY STV_DEFAULT"
_Z8tanh_bwdPfS_S_i:
.text._Z8tanh_bwdPfS_S_i:
        /* <DEDUP_REMOVED lines=16> */
[----:B---3--:R-:W-:-:S04]  /*0100*/  IMAD.WIDE R4, R9, 0x4, R4 ;  /* 0x0000000409047825 */ /* 0x008fc800078e0204 */
[----:B----4-:R-:W-:-:S04]  /*0110*/  FFMA R0, -R2, R2, 1 ;  /* 0x3f80000002007423 */ /* 0x010fc80000000102 */
[----:B--2---:R-:W-:-:S05]  /*0120*/  FMUL R9, R0, R7 ;  /* 0x0000000700097220 */ /* 0x004fca0000400000 */
[----:B------:R-:W-:Y:S01]  /*0130*/  REDG.E.ADD.F32.FTZ.RN.STRONG.GPU desc[UR4][R4.64], R9 ;  /* 0x00000009040079a6 */ /* 0x000fe2000c12f304 */
[----:B------:R-:W-:Y:S05]  /*0140*/  EXIT ;  /* 0x000000000000794d */ /* 0x000fea0003800000 */
.L_x_482:
        /* <DEDUP_REMOVED lines=11> */
.L_x_594:


//--------------------- .text._Z8tanh_fwdPfS_i    --------------------------
	.section	.text._Z8tanh_fwdPfS_i,"ax",@progbits
	.align	128
        .global         _Z8tanh_fwdPfS_i
        .type           _Z8tanh_fwdPfS_i,@function
        .size           _Z8tanh_fwdPfS_i,(.L_x_595 - _Z8tanh_fwdPfS_i)
        .other          _Z8tanh_fwdPfS_i,@"STO_CUDA_ENTRY STV_DEFAULT"
_Z8tanh_fwdPfS_i:
.text._Z8tanh_fwdPfS_i:
        /* <DEDUP_REMOVED lines=11> */
[----:B0-----:R-:W-:-:S05]  /*00b0*/  IMAD.WIDE R2, R7, 0x4, R2 ;  /* 0x0000000407027825 */ /* 0x001fca00078e0202 */
[----:B-1----:R2:W3:Y:S01]  /*00c0*/  LDG.E R6, desc[UR4][R2.64] ;  /* 0x0000000402067981 */ /* 0x0024e2000c1e1900 */
[----:B------:R-:W-:Y:S01]  /*00d0*/  MOV R10, 0x3c80f082 ;  /* 0x3c80f082000a7802 */ /* 0x000fe20000000f00 */
[----:B------:R-:W-:Y:S02]  /*00e0*/  HFMA2 R9, -RZ, RZ, 1.875, 0 ;  /* 0x3f800000ff097431 */ /* 0x000fe400000001ff */
[----:B--2---:R-:W-:-:S04]  /*00f0*/  IMAD.WIDE R2, R7, 0x4, R4 ;  /* 0x0000000407027825 */ /* 0x004fc800078e0204 */
[C---:B---3--:R-:W-:Y:S01]  /*0100*/  FMUL R0, |R6|.reuse, 2.8853900432586669922 ;  /* 0x4038aa3b06007820 */ /* 0x048fe20000400200 */
[C---:B------:R-:W-:Y:S01]  /*0110*/  FMUL R11, R6.reuse, R6 ;  /* 0x00000006060b7220 */ /* 0x040fe20000400000 */
[C---:B------:R-:W-:Y:S02]  /*0120*/  FSETP.GE.AND P1, PT, |R6|.reuse, 0.60000002384185791016, PT ;  /* 0x3f19999a0600780b */ /* 0x040fe40003f26200 */
[----:B------:R-:W-:Y:S01]  /*0130*/  FSETP.GE.AND P0, PT, |R6|, 9.010913848876953125, PT ;  /* 0x41102cb40600780b */ /* 0x000fe20003f06200 */
[C---:B------:R-:W-:Y:S01]  /*0140*/  FFMA R10, R11.reuse, R10, -0.052303962409496307373 ;  /* 0xbd563cae0b0a7423 */ /* 0x040fe2000000000a */
[----:B------:R-:W0:Y:S02]  /*0150*/  MUFU.EX2 R0, R0 ;  /* 0x0000000000007308 */ /* 0x000e240000000800 */
[----:B0-----:R-:W-:Y:S01]  /*0160*/  FADD R8, R0, 1 ;  /* 0x3f80000000087421 */ /* 0x001fe20000000000 */
[----:B------:R-:W-:-:S04]  /*0170*/  FFMA R0, R11, R10, 0.1331529766321182251 ;  /* 0x3e0859410b007423 */ /* 0x000fc8000000000a */
[C---:B------:R-:W-:Y:S01]  /*0180*/  FFMA R0, R11.reuse, R0, -0.33332768082618713379 ;  /* 0xbeaaa9ed0b007423 */ /* 0x040fe20000000000 */
[----:B------:R-:W0:Y:S03]  /*0190*/  MUFU.RCP R8, R8 ;  /* 0x0000000800087308 */ /* 0x000e260000001000 */
[----:B------:R-:W-:Y:S01]  /*01a0*/  FFMA R11, R11, R0, RZ ;  /* 0x000000000b0b7223 */ /* 0x000fe200000000ff */
[----:B0-----:R-:W-:-:S05]  /*01b0*/  FFMA R9, R8, -2, R9 ;  /* 0xc000000008097823 */ /* 0x001fca0000000009 */
[----:B------:R-:W-:-:S04]  /*01c0*/  FSEL R9, R9, 1, !P0 ;  /* 0x3f80000009097808 */ /* 0x000fc80004000000 */
[--C-:B------:R-:W-:Y:S01]  /*01d0*/  LOP3.LUT R9, R9, 0x80000000, R6.reuse, 0xb8, !PT ;  /* 0x8000000009097812 */ /* 0x100fe200078eb806 */
[----:B------:R-:W-:-:S05]  /*01e0*/  @!P1 FFMA R9, R6, R11, R6 ;  /* 0x0000000b06099223 */ /* 0x000fca0000000006 */
[----:B------:R-:W-:Y:S01]  /*01f0*/  STG.E desc[UR4][R2.64], R9 ;  /* 0x0000000902007986 */ /* 0x000fe2000c101904 */
[----:B------:R-:W-:Y:S05]  /*0200*/  EXIT ;  /* 0x000000000000794d */ /* 0x000fea0003800000 */
.L_x_483:
        /* <DEDUP_REMOVED lines=15> */
.L_x_595:


//--------------------- .text._Z11sigmoid_bwdPfS_S_i --------------------------
	.section	.text._Z11sigmoid_bwdPfS_S_i,"ax",@progbits
	.align	128
        .global         _Z11sigmoid_bwdPfS_S_i
        .type           _Z11sigmoid_bwdPfS_S_i,@function
        .size           _Z11sigmoid_bwdPfS_S_i,(.L_x_596 - _Z11sigmoid_bwdPfS_S_i)
        .other          _Z11sigmoid_bwdPfS_S_i,@"STO_CUDA_ENTRY STV_DEFAULT"
_Z11sigmoid_bwdPfS_S_i:
.text._Z11sigmoid_bwdPfS_S_i:
        /* <DEDUP_REMOVED lines=17> */
[----:B----4-:R-:W-:-:S04]  /*0110*/  FADD R11, -R2, 1 ;  /* 0x3f800000020b7421 */ /* 0x010fc80000000100 */
[----:B------:R-:W-:-:S04]  /*0120*/  FMUL R11, R2, R11 ;  /* 0x0000000b020b7220 */ /* 0x000fc80000400000 */
[----:B--2---:R-:W-:-:S05]  /*0130*/  FMUL R11, R11, R6 ;  /* 0x000000060b0b7220 */ /* 0x004fca0000400000 */
[----:B------:R-:W-:Y:S01]  /*0140*/  REDG.E.ADD.F32.FTZ.RN.STRONG.GPU desc[UR4][R4.64], R11 ;  /* 0x0000000b040079a6 */ /* 0x000fe2000c12f304 */
[----:B------:R-:W-:Y:S05]  /*0150*/  EXIT ;  /* 0x000000000000794d */ /* 0x000fea0003800000 */
.L_x_484:
        /* <DEDUP_REMOVED lines=10> */
.L_x_596:


//--------------------- .text._Z11sigmoid_fwdPfS_i --------------------------
	.section	.text._Z11sigmoid_fwdPfS_i,"ax",@progbits
	.align	128
        .global         _Z11sigmoid_fwdPfS_i
        .type           _Z11sigmoid_fwdPfS_i,@function
        .size           _Z11sigmoid_fwdPfS_i,(.L_x_561 - _Z11sigmoid_fwdPfS_i)
        .other          _Z11sigmoid_fwdPfS_i,@"STO_CUDA_ENTRY STV_DEFAULT"
_Z11sigmoid_fwdPfS_i:
.text._Z11sigmoid_fwdPfS_i:
        /* <DEDUP_REMOVED lines=12> */
[----:B------:R-:W-:Y:S01]  /*00c0*/  IMAD.MOV.U32 R7, RZ, RZ, 0x3bbb989d ;  /* 0x3bbb989dff077424 */ /* 0x000fe200078e00ff */
[----:B------:R-:W-:Y:S01]  /*00d0*/  BSSY.RECONVERGENT B0, `(.L_x_485) ;  /* 0x0000015000007945 */ /* 0x000fe20003800200 */
[----:B------:R-:W-:Y:S02]  /*00e0*/  IMAD.MOV.U32 R9, RZ, RZ, 0x437c0000 ;  /* 0x437c0000ff097424 */ /* 0x000fe400078e00ff */
[----:B--2---:R-:W-:-:S04]  /*00f0*/  FFMA.SAT R0, R4, -R7, 0.5 ;  /* 0x3f00000004007423 */ /* 0x004fc80000002807 */
[----:B------:R-:W-:-:S04]  /*0100*/  FFMA.RM R0, R0, R9, 12582913 ;  /* 0x4b40000100007423 */ /* 0x000fc80000004009 */
[C---:B------:R-:W-:Y:S01]  /*0110*/  FADD R7, R0.reuse, -12583039 ;  /* 0xcb40007f00077421 */ /* 0x040fe20000000000 */
[----:B------:R-:W-:-:S03]  /*0120*/  SHF.L.U32 R0, R0, 0x17, RZ ;  /* 0x0000001700007819 */ /* 0x000fc600000006ff */
[----:B------:R-:W-:-:S04]  /*0130*/  FFMA R7, R4, -1.4426950216293334961, -R7 ;  /* 0xbfb8aa3b04077823 */ /* 0x000fc80000000807 */
[----:B------:R-:W-:-:S06]  /*0140*/  FFMA R7, R4, -1.925963033500011079e-08, R7 ;  /* 0xb2a5706004077823 */ /* 0x000fcc0000000007 */
[----:B------:R-:W0:Y:S02]  /*0150*/  MUFU.EX2 R7, R7 ;  /* 0x0000000700077308 */ /* 0x000e240000000800 */
[----:B0-----:R-:W-:-:S04]  /*0160*/  FFMA R0, R0, R7, 1 ;  /* 0x3f80000000007423 */ /* 0x001fc80000000007 */
[----:B------:R-:W-:-:S05]  /*0170*/  VIADD R2, R0, 0x1800000 ;  /* 0x0180000000027836 */ /* 0x000fca0000000000 */
[----:B------:R-:W-:-:S04]  /*0180*/  LOP3.LUT R2, R2, 0x7f800000, RZ, 0xc0, !PT ;  /* 0x7f80000002027812 */ /* 0x000fc800078ec0ff */
[----:B------:R-:W-:-:S13]  /*0190*/  ISETP.GT.U32.AND P0, PT, R2, 0x1ffffff, PT ;  /* 0x01ffffff0200780c */ /* 0x000fda0003f04070 */
[----:B------:R-:W-:Y:S05]  /*01a0*/  @P0 BRA `(.L_x_486) ;  /* 0x00000000000c0947 */ /* 0x000fea0003800000 */
[----:B------:R-:W-:-:S07]  /*01b0*/  MOV R4, 0x1d0 ;  /* 0x000001d000047802 */ /* 0x000fce0000000f00 */
[----:B------:R-:W-:Y:S05]  /*01c0*/  CALL.REL.NOINC `($__internal_22_$__cuda_sm20_rcp_rn_f32_slowpath) ;  /* 0x0000000000287944 */ /* 0x000fea0003c00000 */
[----:B------:R-:W-:Y:S05]  /*01d0*/  BRA `(.L_x_487) ;  /* 0x0000000000107947 */ /* 0x000fea0003800000 */
.L_x_486:
[----:B------:R-:W0:Y:S02]  /*01e0*/  MUFU.RCP R7, R0 ;  /* 0x0000000000077308 */ /* 0x000e240000001000 */
[----:B0-----:R-:W-:-:S04]  /*01f0*/  FFMA R2, R0, R7, -1 ;  /* 0xbf80000000027423 */ /* 0x001fc80000000007 */
[----:B------:R-:W-:-:S04]  /*0200*/  FADD.FTZ R2, -R2, -RZ ;  /* 0x800000ff02027221 */ /* 0x000fc80000010100 */
[----:B------:R-:W-:-:S07]  /*0210*/  FFMA R7, R7, R2, R7 ;  /* 0x0000000207077223 */ /* 0x000fce0000000007 */
.L_x_487:
[----:B------:R-:W-:Y:S05]  /*0220*/  BSYNC.RECONVERGENT B0 ;  /* 0x0000000000007941 */ /* 0x000fea0003800200 */
.L_x_485:
[----:B------:R-:W0:Y:S02]  /*0230*/  LDC.64 R4, c[0x0][0x388] ;  /* 0x0000e200ff047b82 */ /* 0x000e240000000a00 */
[----:B0-----:R-:W-:-:S05]  /*0240*/  IMAD.WIDE R2, R3, 0x4, R4 ;  /* 0x0000000403027825 */ /* 0x001fca00078e0204 */
[----:B------:R-:W-:Y:S01]  /*0250*/  STG.E desc[UR4][R2.64], R7 ;  /* 0x0000000702007986 */ /* 0x000fe2000c101904 */
[----:B------:R-:W-:Y:S05]  /*0260*/  EXIT ;  /* 0x000000000000794d */ /* 0x000fea0003800000 */
        .weak           $__internal_22_$__cuda_sm20_rcp_rn_f32_slowpath
        .type           $__internal_22_$__cuda_sm20_rcp_rn_f32_slowpath,@function
        .size           $__internal_22_$__cuda_sm20_rcp_rn_f32_slowpath,(.L_x_561 - $__internal_22_$__cuda_sm20_rcp_rn_f32_slowpath)
$__internal_22_$__cuda_sm20_rcp_rn_f32_slowpath:
[----:B------:R-:W-:Y:S01]  /*0270*/  IMAD.SHL.U32 R2, R0, 0x2, RZ ;  /* 0x0000000200027824 */ /* 0x000fe200078e00ff */
[----:B------:R-:W-:Y:S04]  /*0280*/  BSSY.RECONVERGENT B1, `(.L_x_488) ;  /* 0x0000030000017945 */ /* 0x000fe80003800200 */
        /* <DEDUP_REMOVED lines=13> */
.L_x_489:
[----:B------:R-:W-:-:S05]  /*0360*/  VIADD R5, R2, 0xffffff03 ;  /* 0xffffff0302057836 */ /* 0x000fca0000000000 */
[----:B------:R-:W-:-:S13]  /*0370*/  ISETP.GT.U32.AND P0, PT, R5, 0x1, PT ;  /* 0x000000010500780c */ /* 0x000fda0003f04070 */
[----:B------:R-:W-:Y:S05]  /*0380*/  @P0 BRA `(.L_x_491) ;  /* 0x0000000000780947 */ /* 0x000fea0003800000 */
[----:B------:R-:W-:Y:S01]  /*0390*/  LOP3.LUT R6, R0, 0x7fffff, RZ, 0xc0, !PT ;  /* 0x007fffff00067812 */ /* 0x000fe200078ec0ff */
[----:B------:R-:W-:-:S03]  /*03a0*/  IMAD.MOV.U32 R10, RZ, RZ, 0x3 ;  /* 0x00000003ff0a7424 */ /* 0x000fc600078e00ff */
        /* <DEDUP_REMOVED lines=24> */
[----:B------:R-:W-:-:S05]  /*0530*/  @!P0 VIADD R5, R5, 0x1 ;  /* 0x0000000105058836 */ /* 0x000fca0000000000 */
[----:B------:R-:W-:-:S04]  /*0540*/  @!P1 SHF.L.U32 R5, R5, 0x1, RZ ;  /* 0x0000000105059819 */ /* 0x000fc800000006ff */
[----:B------:R-:W-:Y:S01]  /*0550*/  LOP3.LUT R5, R5, 0x80000000, R0, 0xf8, !PT ;  /* 0x8000000005057812 */ /* 0x000fe200078ef800 */
[----:B------:R-:W-:Y:S06]  /*0560*/  BRA `(.L_x_490) ;  /* 0x0000000000047947 */ /* 0x000fec0003800000 */
.L_x_491:
[----:B------:R0:W1:Y:S02]  /*0570*/  MUFU.RCP R5, R0 ;  /* 0x0000000000057308 */ /* 0x0000640000001000 */
.L_x_490:
[----:B------:R-:W-:Y:S05]  /*0580*/  BSYNC.RECONVERGENT B1 ;  /* 0x0000000000017941 */ /* 0x000fea0003800200 */
.L_x_488:
[----:B-1----:R-:W-:Y:S02]  /*0590*/  IMAD.MOV.U32 R7, RZ, RZ, R5 ;  /* 0x000000ffff077224 */ /* 0x002fe400078e0005 */
[----:B------:R-:W-:-:S04]  /*05a0*/  HFMA2 R5, -RZ, RZ, 0, 0 ;  /* 0x00000000ff057431 */ /* 0x000fc800000001ff */
[----:B0-----:R-:W-:Y:S05]  /*05b0*/  RET.REL.NODEC R4 `(_Z11sigmoid_fwdPfS_i) ;  /* 0xfffffff804907950 */ /* 0x001fea0003c3ffff */
.L_x_492:
        /* <DEDUP_REMOVED lines=12> */
.L_x_561:


//--------------------- .text._Z8relu_bwdPfS_S_i  --------------------------
	.section	.text._Z8relu_bwdPfS_S_i,"ax",@progbits
	.align	128
        .global         _Z8relu_bwdPfS_S_i
        .type           _Z8relu_bwdPfS_S_i,@function
        .size           _Z8relu_bwdPfS_S_i,(.L_x_598 - _Z8relu_bwdPfS_S_i)
        .other          _Z8relu_bwdPfS_S_i,@"STO_CUDA_ENTRY STV_DEFAULT"
_Z8relu_bwdPfS_S_i:
.text._Z8relu_bwdPfS_S_i:
        /* <DEDUP_REMOVED lines=17> */
[----:B----4-:R-:W-:-:S05]  /*0110*/  FSET.BF.GT.AND R0, R4, RZ, PT ;  /* 0x000000ff0400720a */ /* 0x010fca0003804000 */
[----:B--2---:R-:W-:-:S05]  /*0120*/  FMUL R9, R0, R7 ;  /* 0x0000000700097220 */ /* 0x004fca0000400000 */
[----:B------:R-:W-:Y:S01]  /*0130*/  REDG.E.ADD.F32.FTZ.RN.STRONG.GPU desc[UR4][R2.64], R9 ;  /* 0x00000009020079a6 */ /* 0x000fe2000c12f304 */
[----:B------:R-:W-:Y:S05]  /*0140*/  EXIT ;  /* 0x000000000000794d */ /* 0x000fea0003800000 */
.L_x_493:
        /* <DEDUP_REMOVED lines=11> */
.L_x_598:


//--------------------- .text._Z8gelu_bwdPfS_S_i  --------------------------
	.section	.text._Z8gelu_bwdPfS_S_i,"ax",@progbits
	.align	128
        .global         _Z8gelu_bwdPfS_S_i
        .type           _Z8gelu_bwdPfS_S_i,@function
        .size           _Z8gelu_bwdPfS_S_i,(.L_x_599 - _Z8gelu_bwdPfS_S_i)
        .other          _Z8gelu_bwdPfS_S_i,@"STO_CUDA_ENTRY STV_DEFAULT"
_Z8gelu_bwdPfS_S_i:
.text._Z8gelu_bwdPfS_S_i:
        /* <DEDUP_REMOVED lines=12> */
[----:B-1----:R0:W3:Y:S01]  /*00c0*/  LDG.E R6, desc[UR4][R6.64] ;  /* 0x0000000406067981 */ /* 0x0020e2000c1e1900 */
[----:B--2---:R-:W-:-:S05]  /*00d0*/  IMAD.WIDE R4, R2, 0x4, R4 ;  /* 0x0000000402047825 */ /* 0x004fca00078e0204 */
[----:B------:R1:W2:Y:S01]  /*00e0*/  LDG.E R3, desc[UR4][R4.64] ;  /* 0x0000000404037981 */ /* 0x0002a2000c1e1900 */
[----:B------:R-:W-:Y:S01]  /*00f0*/  MOV R10, 0x3c80f082 ;  /* 0x3c80f082000a7802 */ /* 0x000fe20000000f00 */
[----:B0-----:R-:W-:Y:S02]  /*0100*/  HFMA2 R7, -RZ, RZ, 1.875, 0 ;  /* 0x3f800000ff077431 */ /* 0x001fe400000001ff */
[C---:B---3--:R-:W-:Y:S01]  /*0110*/  FMUL R9, R6.reuse, R6 ;  /* 0x0000000606097220 */ /* 0x048fe20000400000 */
[----:B------:R-:W-:-:S03]  /*0120*/  FMUL R11, R6, 0.13414499163627624512 ;  /* 0x3e095d4e060b7820 */ /* 0x000fc60000400000 */
[C---:B------:R-:W-:Y:S01]  /*0130*/  FMUL R9, R6.reuse, R9 ;  /* 0x0000000906097220 */ /* 0x040fe20000400000 */
[----:B------:R-:W-:-:S03]  /*0140*/  FFMA R11, R6, R11, 1 ;  /* 0x3f800000060b7423 */ /* 0x000fc6000000000b */
[----:B------:R-:W-:-:S04]  /*0150*/  FFMA R9, R9, 0.044714998453855514526, R6 ;  /* 0x3d37271309097823 */ /* 0x000fc80000000006 */
[----:B------:R-:W-:-:S04]  /*0160*/  FMUL R9, R9, 0.79788458347320556641 ;  /* 0x3f4c422a09097820 */ /* 0x000fc80000400000 */
[C---:B------:R-:W-:Y:S01]  /*0170*/  FMUL R0, |R9|.reuse, 2.8853900432586669922 ;  /* 0x4038aa3b09007820 */ /* 0x040fe20000400200 */
[C---:B-1----:R-:W-:Y:S01]  /*0180*/  FMUL R5, R9.reuse, R9 ;  /* 0x0000000909057220 */ /* 0x042fe20000400000 */
[C---:B------:R-:W-:Y:S02]  /*0190*/  FSETP.GE.AND P1, PT, |R9|.reuse, 0.60000002384185791016, PT ;  /* 0x3f19999a0900780b */ /* 0x040fe40003f26200 */
[----:B------:R-:W-:Y:S01]  /*01a0*/  FSETP.GE.AND P0, PT, |R9|, 9.010913848876953125, PT ;  /* 0x41102cb40900780b */ /* 0x000fe20003f06200 */
[C---:B------:R-:W-:Y:S01]  /*01b0*/  FFMA R10, R5.reuse, R10, -0.052303962409496307373 ;  /* 0xbd563cae050a7423 */ /* 0x040fe2000000000a */
[----:B------:R-:W0:Y:S03]  /*01c0*/  MUFU.EX2 R0, R0 ;  /* 0x0000000000007308 */ /* 0x000e260000000800 */
[----:B------:R-:W-:Y:S01]  /*01d0*/  FFMA R10, R5, R10, 0.1331529766321182251 ;  /* 0x3e085941050a7423 */ /* 0x000fe2000000000a */
[----:B0-----:R-:W-:-:S03]  /*01e0*/  FADD R8, R0, 1 ;  /* 0x3f80000000087421 */ /* 0x001fc60000000000 */
[----:B------:R-:W-:-:S04]  /*01f0*/  FFMA R0, R5, R10, -0.33332768082618713379 ;  /* 0xbeaaa9ed05007423 */ /* 0x000fc8000000000a */
[----:B------:R-:W-:Y:S01]  /*0200*/  FFMA R0, R5, R0, RZ ;  /* 0x0000000005007223 */ /* 0x000fe200000000ff */
[----:B------:R-:W0:Y:S02]  /*0210*/  MUFU.RCP R8, R8 ;  /* 0x0000000800087308 */ /* 0x000e240000001000 */
[----:B0-----:R-:W-:-:S05]  /*0220*/  FFMA R4, R8, -2, R7 ;  /* 0xc000000008047823 */ /* 0x001fca0000000007 */
[----:B------:R-:W-:-:S04]  /*0230*/  FSEL R4, R4, 1, !P0 ;  /* 0x3f80000004047808 */ /* 0x000fc80004000000 */
[--C-:B------:R-:W-:Y:S01]  /*0240*/  LOP3.LUT R7, R4, 0x80000000, R9.reuse, 0xb8, !PT ;  /* 0x8000000004077812 */ /* 0x100fe200078eb809 */
[----:B------:R-:W-:Y:S01]  /*0250*/  @!P1 FFMA R7, R9, R0, R9 ;  /* 0x0000000009079223 */ /* 0x000fe20000000009 */
[----:B------:R-:W0:Y:S01]  /*0260*/  LDC.64 R4, c[0x0][0x390] ;  /* 0x0000e400ff047b82 */ /* 0x000e220000000a00 */
[----:B------:R-:W-:Y:S02]  /*0270*/  FMUL R9, R6, 0.5 ;  /* 0x3f00000006097820 */ /* 0x000fe40000400000 */
[C---:B------:R-:W-:Y:S01]  /*0280*/  FFMA R0, -R7.reuse, R7, 1 ;  /* 0x3f80000007007423 */ /* 0x040fe20000000107 */
[----:B------:R-:W-:-:S03]  /*0290*/  FADD R7, R7, 1 ;  /* 0x3f80000007077421 */ /* 0x000fc60000000000 */
[----:B------:R-:W-:-:S04]  /*02a0*/  FMUL R0, R0, R9 ;  /* 0x0000000900007220 */ /* 0x000fc80000400000 */
[----:B------:R-:W-:-:S04]  /*02b0*/  FMUL R0, R0, 0.79788458347320556641 ;  /* 0x3f4c422a00007820 */ /* 0x000fc80000400000 */
[----:B------:R-:W-:-:S04]  /*02c0*/  FMUL R0, R0, R11 ;  /* 0x0000000b00007220 */ /* 0x000fc80000400000 */
[----:B------:R-:W-:-:S04]  /*02d0*/  FFMA R0, R7, 0.5, R0 ;  /* 0x3f00000007007823 */ /* 0x000fc80000000000 */
[----:B--2---:R-:W-:Y:S01]  /*02e0*/  FMUL R3, R0, R3 ;  /* 0x0000000300037220 */ /* 0x004fe20000400000 */
[----:B0-----:R-:W-:-:S05]  /*02f0*/  IMAD.WIDE R4, R2, 0x4, R4 ;  /* 0x0000000402047825 */ /* 0x001fca00078e0204 */
[----:B------:R-:W-:Y:S01]  /*0300*/  REDG.E.ADD.F32.FTZ.RN.STRONG.GPU desc[UR4][R4.64], R3 ;  /* 0x00000003040079a6 */ /* 0x000fe2000c12f304 */
[----:B------:R-:W-:Y:S05]  /*0310*/  EXIT ;  /* 0x000000000000794d */ /* 0x000fea0003800000 */
.L_x_494:
        /* <DEDUP_REMOVED lines=14> */
.L_x_599:


//--------------------- .text._Z8gelu_fwdPfS_i    --------------------------
	.section	.text._Z8gelu_fwdPfS_i,"ax",@progbits
	.align	128
        .global         _Z8gelu_fwdPfS_i
        .type           _Z8gelu_fwdPfS_i,@function
        .size           _Z8gelu_fwdPfS_i,(.L_x_600 - _Z8gelu_fwdPfS_i)
        .other          _Z8gelu_fwdPfS_i,@"STO_CUDA_ENTRY STV_DEFAULT"
_Z8gelu_fwdPfS_i:
.text._Z8gelu_fwdPfS_i:
        /* <DEDUP_REMOVED lines=12> */
[----:B------:R-:W-:Y:S01]  /*00c0*/  MOV R10, 0x3c80f082 ;  /* 0x3c80f082000a7802 */ /* 0x000fe20000000f00 */
[----:B------:R-:W-:Y:S01]  /*00d0*/  HFMA2 R11, -RZ, RZ, 1.875, 0 ;  /* 0x3f800000ff0b7431 */ /* 0x000fe200000001ff */
[----:B0-----:R-:W0:Y:S02]  /*00e0*/  LDC.64 R2, c[0x0][0x388] ;  /* 0x0000e200ff027b82 */ /* 0x001e240000000a00 */
[----:B0-----:R-:W-:-:S04]  /*00f0*/  IMAD.WIDE R2, R5, 0x4, R2 ;  /* 0x0000000405027825 */ /* 0x001fc800078e0202 */
[----:B--2---:R-:W-:-:S04]  /*0100*/  FMUL R7, R4, 0.044714998453855514526 ;  /* 0x3d37271304077820 */ /* 0x004fc80000400000 */
[----:B------:R-:W-:-:S04]  /*0110*/  FMUL R7, R4, R7 ;  /* 0x0000000704077220 */ /* 0x000fc80000400000 */
[C---:B------:R-:W-:Y:S01]  /*0120*/  FFMA R7, R4.reuse, R7, R4 ;  /* 0x0000000704077223 */ /* 0x040fe20000000004 */
[----:B------:R-:W-:-:S03]  /*0130*/  FMUL R4, R4, 0.5 ;  /* 0x3f00000004047820 */ /* 0x000fc60000400000 */
[----:B------:R-:W-:-:S04]  /*0140*/  FMUL R7, R7, 0.79788458347320556641 ;  /* 0x3f4c422a07077820 */ /* 0x000fc80000400000 */
[C---:B------:R-:W-:Y:S01]  /*0150*/  FMUL R0, |R7|.reuse, 2.8853900432586669922 ;  /* 0x4038aa3b07007820 */ /* 0x040fe20000400200 */
        /* <DEDUP_REMOVED lines=13> */
[----:B------:R-:W-:-:S04]  /*0230*/  @!P1 FFMA R8, R7, R0, R7 ;  /* 0x0000000007089223 */ /* 0x000fc80000000007 */
[----:B------:R-:W-:-:S04]  /*0240*/  FADD R7, R8, 1 ;  /* 0x3f80000008077421 */ /* 0x000fc80000000000 */
[----:B------:R-:W-:-:S05]  /*0250*/  FMUL R7, R4, R7 ;  /* 0x0000000704077220 */ /* 0x000fca0000400000 */
[----:B------:R-:W-:Y:S01]  /*0260*/  STG.E desc[UR4][R2.64], R7 ;  /* 0x0000000702007986 */ /* 0x000fe2000c101904 */
[----:B------:R-:W-:Y:S05]  /*0270*/  EXIT ;  /* 0x000000000000794d */ /* 0x000fea0003800000 */
.L_x_495:
        /* <DEDUP_REMOVED lines=16> */
.L_x_600:


//--------------------- .text._Z8relu_fwdPfS_i    --------------------------
	.section	.text._Z8relu_fwdPfS_i,"ax",@progbits
	.align	128
        .global         _Z8relu_fwdPfS_i
        .type           _Z8relu_fwdPfS_i,@function
        .size           _Z8relu_fwdPfS_i,(.L_x_601 - _Z8relu_fwdPfS_i)
        .other          _Z8relu_fwdPfS_i,@"STO_CUDA_ENTRY STV_DEFAULT"
_Z8relu_fwdPfS_i:
.text._Z8relu_fwdPfS_i:
        /* <DEDUP_REMOVED lines=13> */
[----:B--2---:R-:W-:Y:S01]  /*00d0*/  IMAD.WIDE R4, R7, 0x4, R4 ;  /* 0x0000000407047825 */ /* 0x004fe200078e0204 */
[----:B---3--:R-:W-:-:S05]  /*00e0*/  FMNMX R7, RZ, R2, !PT ;  /* 0x00000002ff077209 */ /* 0x008fca0007800000 */
[----:B------:R-:W-:Y:S01]  /*00f0*/  STG.E desc[UR4][R4.64], R7 ;  /* 0x0000000704007986 */ /* 0x000fe2000c101904 */
[----:B------:R-:W-:Y:S05]  /*0100*/  EXIT ;  /* 0x000000000000794d */ /* 0x000fea0003800000 */
.L_x_496:
        /* <DEDUP_REMOVED lines=15> */
.L_x_601:


//--------------------- .text._Z7pow_bwdPffS_S_i  --------------------------
	.section	.text._Z7pow_bwdPffS_S_i,"ax",@progbits
	.align	128
        .global         _Z7pow_bwdPffS_S_i
        .type           _Z7pow_bwdPffS_S_i,@function
        .size           _Z7pow_bwdPffS_S_i,(.L_x_602 - _Z7pow_bwdPffS_S_i)
        .other          _Z7pow_bwdPffS_S_i,@"STO_CUDA_ENTRY STV_DEFAULT"
_Z7pow_bwdPffS_S_i:
.text._Z7pow_bwdPffS_S_i:
        /* <DEDUP_REMOVED lines=12> */
[----:B------:R-:W-:Y:S01]  /*00c0*/  HFMA2 R13, -RZ, RZ, 0.771484375, 0.21533203125 ;  /* 0x3a2c32e4ff0d7431 */ /* 0x000fe200000001ff */
[----:B------:R-:W-:Y:S01]  /*00d0*/  BSSY.RECONVERGENT B0, `(.L_x_497) ;  /* 0x000005d000007945 */ /* 0x000fe20003800200 */
[C---:B--2---:R-:W-:Y:S01]  /*00e0*/  FMUL R5, |R2|.reuse, 16777216 ;  /* 0x4b80000002057820 */ /* 0x044fe20000400200 */
[----:B------:R-:W-:-:S04]  /*00f0*/  FSETP.GEU.AND P0, PT, |R2|, 1.175494350822287508e-38, PT ;  /* 0x008000000200780b */ /* 0x000fc80003f0e200 */
[----:B------:R-:W-:Y:S02]  /*0100*/  FSEL R5, R5, |R2|, !P0 ;  /* 0x4000000205057208 */ /* 0x000fe40004000000 */
[----:B------:R-:W-:Y:S02]  /*0110*/  FSEL R3, RZ, -24, P0 ;  /* 0xc1c00000ff037808 */ /* 0x000fe40000000000 */
[----:B------:R-:W-:-:S04]  /*0120*/  IADD3 R4, PT, PT, R5, -0x3f3504f3, RZ ;  /* 0xc0cafb0d05047810 */ /* 0x000fc80007ffe0ff */
[----:B------:R-:W-:-:S04]  /*0130*/  LOP3.LUT R4, R4, 0xff800000, RZ, 0xc0, !PT ;  /* 0xff80000004047812 */ /* 0x000fc800078ec0ff */
[-C--:B------:R-:W-:Y:S02]  /*0140*/  IADD3 R5, PT, PT, R5, -R4.reuse, RZ ;  /* 0x8000000405057210 */ /* 0x080fe40007ffe0ff */
[----:B------:R-:W-:-:S03]  /*0150*/  I2FP.F32.S32 R4, R4 ;  /* 0x0000000400047245 */ /* 0x000fc60000201400 */
[C---:B------:R-:W-:Y:S01]  /*0160*/  FADD R6, R5.reuse, 1 ;  /* 0x3f80000005067421 */ /* 0x040fe20000000000 */
[----:B------:R-:W-:Y:S01]  /*0170*/  FADD R5, R5, -1 ;  /* 0xbf80000005057421 */ /* 0x000fe20000000000 */
[----:B------:R-:W-:Y:S02]  /*0180*/  FFMA R4, R4, 1.1920928955078125e-07, R3 ;  /* 0x3400000004047823 */ /* 0x000fe40000000003 */
[----:B------:R-:W0:Y:S01]  /*0190*/  LDC R3, c[0x0][0x388] ;  /* 0x0000e200ff037b82 */ /* 0x000e220000000800 */
[----:B------:R-:W-:Y:S01]  /*01a0*/  FADD R7, R5, R5 ;  /* 0x0000000505077221 */ /* 0x000fe20000000000 */
[----:B------:R-:W1:Y:S03]  /*01b0*/  MUFU.RCP R6, R6 ;  /* 0x0000000600067308 */ /* 0x000e660000001000 */
[----:B-1----:R-:W-:-:S04]  /*01c0*/  FMUL R7, R6, R7 ;  /* 0x0000000706077220 */ /* 0x002fc80000400000 */
[----:B------:R-:W-:Y:S01]  /*01d0*/  FADD R9, R5, -R7 ;  /* 0x8000000705097221 */ /* 0x000fe20000000000 */
[C---:B------:R-:W-:Y:S01]  /*01e0*/  FMUL R8, R7.reuse, R7 ;  /* 0x0000000707087220 */ /* 0x040fe20000400000 */
[----:B------:R-:W-:Y:S02]  /*01f0*/  FFMA R11, R7, 1.4426950216293334961, R4 ;  /* 0x3fb8aa3b070b7823 */ /* 0x000fe40000000004 */
[----:B------:R-:W-:Y:S01]  /*0200*/  FADD R10, R9, R9 ;  /* 0x00000009090a7221 */ /* 0x000fe20000000000 */
[----:B------:R-:W-:Y:S01]  /*0210*/  FFMA R9, R8, R13, 0.0032181653659790754318 ;  /* 0x3b52e7db08097423 */ /* 0x000fe2000000000d */
        /* <DEDUP_REMOVED lines=10> */
[----:B------:R-:W-:-:S04]  /*02c0*/  FFMA R5, R5, R6, R4 ;  /* 0x0000000605057223 */ /* 0x000fc80000000004 */
[----:B------:R-:W-:Y:S01]  /*02d0*/  FFMA R8, R7, R8, R5 ;  /* 0x0000000807087223 */ /* 0x000fe20000000005 */
[----:B0-----:R-:W-:-:S03]  /*02e0*/  FADD R7, R3, -1 ;  /* 0xbf80000003077421 */ /* 0x001fc60000000000 */
[----:B------:R-:W-:-:S04]  /*02f0*/  FADD R4, R11, R8 ;  /* 0x000000080b047221 */ /* 0x000fc80000000000 */
[----:B------:R-:W-:Y:S01]  /*0300*/  FMUL R6, R7, R4 ;  /* 0x0000000407067220 */ /* 0x000fe20000400000 */
[----:B------:R-:W-:-:S03]  /*0310*/  FADD R11, -R11, R4 ;  /* 0x000000040b0b7221 */ /* 0x000fc60000000100 */
[----:B------:R-:W0:Y:S01]  /*0320*/  FRND R9, R6 ;  /* 0x0000000600097307 */ /* 0x000e220000201000 */
[----:B------:R-:W-:Y:S01]  /*0330*/  FADD R8, R8, -R11 ;  /* 0x8000000b08087221 */ /* 0x000fe20000000000 */
[C---:B------:R-:W-:Y:S01]  /*0340*/  FFMA R5, R7.reuse, R4, -R6 ;  /* 0x0000000407057223 */ /* 0x040fe20000000806 */
[----:B------:R-:W-:Y:S02]  /*0350*/  MOV R11, 0x391fcb8e ;  /* 0x391fcb8e000b7802 */ /* 0x000fe40000000f00 */
[C---:B------:R-:W-:Y:S01]  /*0360*/  FSETP.GT.AND P1, PT, |R6|.reuse, 152, PT ;  /* 0x431800000600780b */ /* 0x040fe20003f24200 */
[----:B------:R-:W-:Y:S01]  /*0370*/  FFMA R5, R7, R8, R5 ;  /* 0x0000000807057223 */ /* 0x000fe20000000005 */
[C---:B------:R-:W-:Y:S01]  /*0380*/  FSETP.GEU.AND P2, PT, R6.reuse, RZ, PT ;  /* 0x000000ff0600720b */ /* 0x040fe20003f4e000 */
[----:B------:R-:W1:Y:S01]  /*0390*/  F2I.NTZ R10, R6 ;  /* 0x00000006000a7305 */ /* 0x000e620000203100 */
[----:B0-----:R-:W-:Y:S01]  /*03a0*/  FADD R4, R6, -R9 ;  /* 0x8000000906047221 */ /* 0x001fe20000000000 */
[----:B------:R-:W-:-:S03]  /*03b0*/  FSETP.GT.AND P0, PT, R9, RZ, PT ;  /* 0x000000ff0900720b */ /* 0x000fc60003f04000 */
[----:B------:R-:W-:Y:S01]  /*03c0*/  FADD R8, R5, R4 ;  /* 0x0000000405087221 */ /* 0x000fe20000000000 */
[----:B------:R-:W-:Y:S02]  /*03d0*/  SEL R9, RZ, 0x83000000, P0 ;  /* 0x83000000ff097807 */ /* 0x000fe40000000000 */
[----:B------:R-:W-:Y:S01]  /*03e0*/  FSETP.NEU.AND P0, PT, R2, 1, PT ;  /* 0x3f8000000200780b */ /* 0x000fe20003f0d000 */
[----:B------:R-:W-:-:S03]  /*03f0*/  FFMA R5, R8, R11, 0.0013391353422775864601 ;  /* 0x3aaf85ed08057423 */ /* 0x000fc6000000000b */
[----:B------:R-:W-:Y:S01]  /*0400*/  FSETP.EQ.OR P0, PT, R7, RZ, !P0 ;  /* 0x000000ff0700720b */ /* 0x000fe20004702400 */
[----:B------:R-:W-:-:S04]  /*0410*/  FFMA R5, R8, R5, 0.0096188392490148544312 ;  /* 0x3c1d985608057423 */ /* 0x000fc80000000005 */
[C---:B------:R-:W-:Y:S02]  /*0420*/  FFMA R11, R8.reuse, R5, 0.055503588169813156128 ;  /* 0x3d6357bb080b7423 */ /* 0x040fe40000000005 */
[----:B------:R-:W0:Y:S02]  /*0430*/  LDC.64 R4, c[0x0][0x398] ;  /* 0x0000e600ff047b82 */ /* 0x000e240000000a00 */
[----:B------:R-:W-:-:S04]  /*0440*/  FFMA R11, R8, R11, 0.24022644758224487305 ;  /* 0x3e75fdec080b7423 */ /* 0x000fc8000000000b */
[----:B------:R-:W-:-:S04]  /*0450*/  FFMA R11, R8, R11, 0.69314718246459960938 ;  /* 0x3f317218080b7423 */ /* 0x000fc8000000000b */
[----:B------:R-:W-:Y:S01]  /*0460*/  FFMA R11, R8, R11, 1 ;  /* 0x3f800000080b7423 */ /* 0x000fe2000000000b */
[----:B------:R-:W-:Y:S02]  /*0470*/  IADD3 R8, PT, PT, R9, 0x7f000000, RZ ;  /* 0x7f00000009087810 */ /* 0x000fe40007ffe0ff */
[----:B-1----:R-:W-:-:S03]  /*0480*/  LEA R9, R10, -R9, 0x17 ;  /* 0x800000090a097211 */ /* 0x002fc600078eb8ff */
[----:B------:R-:W-:-:S04]  /*0490*/  FMUL R8, R11, R8 ;  /* 0x000000080b087220 */ /* 0x000fc80000400000 */
[----:B------:R-:W-:Y:S01]  /*04a0*/  FMUL R9, R8, R9 ;  /* 0x0000000908097220 */ /* 0x000fe20000400000 */
[----:B------:R-:W-:Y:S01]  /*04b0*/  HFMA2 R8, -RZ, RZ, 1.875, 0 ;  /* 0x3f800000ff087431 */ /* 0x000fe200000001ff */
[----:B------:R-:W-:Y:S01]  /*04c0*/  @P1 FSEL R9, RZ, +INF , !P2 ;  /* 0x7f800000ff091808 */ /* 0x000fe20005000000 */
[----:B0-----:R-:W-:Y:S01]  /*04d0*/  IMAD.WIDE R4, R0, 0x4, R4 ;  /* 0x0000000400047825 */ /* 0x001fe200078e0204 */
[----:B------:R-:W-:Y:S06]  /*04e0*/  @P0 BRA `(.L_x_498) ;  /* 0x00000000006c0947 */ /* 0x000fec0003800000 */
[----:B------:R-:W-:-:S04]  /*04f0*/  FSETP.NAN.AND P0, PT, |R7|, |R7|, PT ;  /* 0x400000070700720b */ /* 0x000fc80003f08200 */
[----:B------:R-:W-:-:S13]  /*0500*/  FSETP.NUM.AND P0, PT, |R2|, |R2|, !P0 ;  /* 0x400000020200720b */ /* 0x000fda0004707200 */
[----:B------:R-:W-:Y:S01]  /*0510*/  @!P0 FADD R8, R2, R7 ;  /* 0x0000000702088221 */ /* 0x000fe20000000000 */
[----:B------:R-:W-:Y:S06]  /*0520*/  @!P0 BRA `(.L_x_498) ;  /* 0x00000000005c8947 */ /* 0x000fec0003800000 */
[----:B------:R-:W-:Y:S01]  /*0530*/  FMUL R10, R7, 0.5 ;  /* 0x3f000000070a7820 */ /* 0x000fe20000400000 */
[----:B------:R-:W-:-:S04]  /*0540*/  FSETP.NEU.AND P0, PT, |R2|, +INF , PT ;  /* 0x7f8000000200780b */ /* 0x000fc80003f0d200 */
[----:B------:R-:W-:Y:S01]  /*0550*/  FSETP.NEU.AND P0, PT, R2, RZ, P0 ;  /* 0x000000ff0200720b */ /* 0x000fe2000070d000 */
[----:B------:R-:W0:Y:S03]  /*0560*/  FRND.TRUNC R10, R10 ;  /* 0x0000000a000a7307 */ /* 0x000e26000020d000 */
[----:B------:R-:W-:Y:S01]  /*0570*/  FSETP.GEU.OR P1, PT, R3, 1, P0 ;  /* 0x3f8000000300780b */ /* 0x000fe2000072e400 */
[----:B0-----:R-:W-:-:S04]  /*0580*/  FADD R6, R10, R10 ;  /* 0x0000000a0a067221 */ /* 0x001fc80000000000 */
[----:B------:R-:W-:-:S04]  /*0590*/  FADD R11, R7, -R6 ;  /* 0x80000006070b7221 */ /* 0x000fc80000000000 */
[----:B------:R-:W-:Y:S01]  /*05a0*/  @!P0 FADD R6, R2, R2 ;  /* 0x0000000202068221 */ /* 0x000fe20000000000 */
[----:B------:R-:W-:-:S04]  /*05b0*/  FSETP.NEU.AND P2, PT, |R11|, 1, !P0 ;  /* 0x3f8000000b00780b */ /* 0x000fc8000474d200 */
[----:B------:R-:W-:-:S09]  /*05c0*/  @!P1 LOP3.LUT R6, R6, 0x7f800000, RZ, 0x3c, !PT ;  /* 0x7f80000006069812 */ /* 0x000fd200078e3cff */
[----:B------:R-:W-:-:S04]  /*05d0*/  @P2 LOP3.LUT R6, R6, 0x7fffffff, RZ, 0xc0, !PT ;  /* 0x7fffffff06062812 */ /* 0x000fc800078ec0ff */
[----:B------:R-:W-:Y:S01]  /*05e0*/  @!P0 MOV R8, R6 ;  /* 0x0000000600088202 */ /* 0x000fe20000000f00 */
[----:B------:R-:W-:Y:S06]  /*05f0*/  @!P0 BRA `(.L_x_498) ;  /* 0x0000000000288947 */ /* 0x000fec0003800000 */
        /* <DEDUP_REMOVED lines=10> */
.L_x_498:
[----:B------:R-:W-:Y:S05]  /*06a0*/  BSYNC.RECONVERGENT B0 ;  /* 0x0000000000007941 */ /* 0x000fea0003800200 */
.L_x_497:
[----:B------:R-:W0:Y:S02]  /*06b0*/  LDC.64 R6, c[0x0][0x390] ;  /* 0x0000e400ff067b82 */ /* 0x000e240000000a00 */
[----:B0-----:R-:W-:-:S06]  /*06c0*/  IMAD.WIDE R6, R0, 0x4, R6 ;  /* 0x0000000400067825 */ /* 0x001fcc00078e0206 */
[----:B------:R-:W2:Y:S01]  /*06d0*/  LDG.E R7, desc[UR4][R6.64] ;  /* 0x0000000406077981 */ /* 0x000ea2000c1e1900 */
[----:B------:R-:W-:-:S04]  /*06e0*/  FMUL R8, R8, R3 ;  /* 0x0000000308087220 */ /* 0x000fc80000400000 */
[----:B--2---:R-:W-:-:S05]  /*06f0*/  FMUL R3, R8, R7 ;  /* 0x0000000708037220 */ /* 0x004fca0000400000 */
[----:B------:R-:W-:Y:S01]  /*0700*/  REDG.E.ADD.F32.FTZ.RN.STRONG.GPU desc[UR4][R4.64], R3 ;  /* 0x00000003040079a6 */ /* 0x000fe2000c12f304 */
[----:B------:R-:W-:Y:S05]  /*0710*/  EXIT ;  /* 0x000000000000794d */ /* 0x000fea0003800000 */
.L_x_499:
        /* <DEDUP_REMOVED lines=14> */
.L_x_602:


//--------------------- .text._Z7pow_fwdPffS_i    --------------------------
	.section	.text._Z7pow_fwdPffS_i,"ax",@progbits
	.align	128
        .global         _Z7pow_fwdPffS_i
        .type           _Z7pow_fwdPffS_i,@function
        .size           _Z7pow_fwdPffS_i,(.L_x_603 - _Z7pow_fwdPffS_i)
        .other          _Z7pow_fwdPffS_i,@"STO_CUDA_ENTRY STV_DEFAULT"
_Z7pow_fwdPffS_i:
.text._Z7pow_fwdPffS_i:
        /* <DEDUP_REMOVED lines=36> */
[----:B------:R-:W0:Y:S02]  /*0240*/  LDC R3, c[0x0][0x388] ;  /* 0x0000e200ff037b82 */ /* 0x000e240000000800 */
[----:B------:R-:W-:Y:S01]  /*0250*/  FMUL R5, R6, R5 ;  /* 0x0000000506057220 */ /* 0x000fe20000400000 */
[----:B------:R-:W-:Y:S01]  /*0260*/  FFMA R6, R8, 1.4426950216293334961, R9 ;  /* 0x3fb8aa3b08067823 */ /* 0x000fe20000000009 */
[----:B------:R-:W-:-:S03]  /*0270*/  FFMA R7, R4, R7, 0.12022458761930465698 ;  /* 0x3df6384f04077423 */ /* 0x000fc60000000007 */
[----:B------:R-:W-:Y:S01]  /*0280*/  FFMA R9, R5, 1.4426950216293334961, R6 ;  /* 0x3fb8aa3b05097823 */ /* 0x000fe20000000006 */
[----:B------:R-:W-:-:S03]  /*0290*/  FMUL R7, R4, R7 ;  /* 0x0000000704077220 */ /* 0x000fc60000400000 */
[----:B------:R-:W-:Y:S01]  /*02a0*/  FFMA R4, R8, 1.9251366722983220825e-08, R9 ;  /* 0x32a55e3408047823 */ /* 0x000fe20000000009 */
[----:B------:R-:W-:Y:S01]  /*02b0*/  FMUL R6, R7, 3 ;  /* 0x4040000007067820 */ /* 0x000fe20000400000 */
[----:B------:R-:W-:-:S03]  /*02c0*/  MOV R9, 0x391fcb8e ;  /* 0x391fcb8e00097802 */ /* 0x000fc60000000f00 */
[----:B------:R-:W-:-:S04]  /*02d0*/  FFMA R4, R5, R6, R4 ;  /* 0x0000000605047223 */ /* 0x000fc80000000004 */
[----:B------:R-:W-:-:S04]  /*02e0*/  FFMA R7, R8, R7, R4 ;  /* 0x0000000708077223 */ /* 0x000fc80000000004 */
[----:B------:R-:W-:-:S04]  /*02f0*/  FADD R4, R12, R7 ;  /* 0x000000070c047221 */ /* 0x000fc80000000000 */
[----:B0-----:R-:W-:Y:S01]  /*0300*/  FMUL R5, R4, R3 ;  /* 0x0000000304057220 */ /* 0x001fe20000400000 */
[----:B------:R-:W-:-:S03]  /*0310*/  FADD R12, -R12, R4 ;  /* 0x000000040c0c7221 */ /* 0x000fc60000000100 */
[----:B------:R-:W0:Y:S01]  /*0320*/  FRND R6, R5 ;  /* 0x0000000500067307 */ /* 0x000e220000201000 */
[----:B------:R-:W-:Y:S01]  /*0330*/  FADD R12, R7, -R12 ;  /* 0x8000000c070c7221 */ /* 0x000fe20000000000 */
[-C--:B------:R-:W-:Y:S01]  /*0340*/  FFMA R7, R4, R3.reuse, -R5 ;  /* 0x0000000304077223 */ /* 0x080fe20000000805 */
[C---:B------:R-:W-:Y:S02]  /*0350*/  FSETP.GT.AND P1, PT, |R5|.reuse, 152, PT ;  /* 0x431800000500780b */ /* 0x040fe40003f24200 */
[C---:B------:R-:W-:Y:S01]  /*0360*/  FSETP.GEU.AND P2, PT, R5.reuse, RZ, PT ;  /* 0x000000ff0500720b */ /* 0x040fe20003f4e000 */
[----:B------:R-:W-:Y:S02]  /*0370*/  FFMA R7, R12, R3, R7 ;  /* 0x000000030c077223 */ /* 0x000fe40000000007 */
[----:B------:R1:W2:Y:S01]  /*0380*/  F2I.NTZ R8, R5 ;  /* 0x0000000500087305 */ /* 0x0002a20000203100 */
[----:B0-----:R-:W-:Y:S01]  /*0390*/  FADD R4, R5, -R6 ;  /* 0x8000000605047221 */ /* 0x001fe20000000000 */
[----:B------:R-:W-:Y:S01]  /*03a0*/  FSETP.GT.AND P0, PT, R6, RZ, PT ;  /* 0x000000ff0600720b */ /* 0x000fe20003f04000 */
[----:B-1----:R-:W-:-:S02]  /*03b0*/  HFMA2 R5, -RZ, RZ, 1.875, 0 ;  /* 0x3f800000ff057431 */ /* 0x002fc400000001ff */
[----:B------:R-:W-:-:S04]  /*03c0*/  FADD R4, R7, R4 ;  /* 0x0000000407047221 */ /* 0x000fc80000000000 */
[----:B------:R-:W-:Y:S01]  /*03d0*/  FFMA R7, R4, R9, 0.0013391353422775864601 ;  /* 0x3aaf85ed04077423 */ /* 0x000fe20000000009 */
[----:B------:R-:W-:Y:S02]  /*03e0*/  SEL R9, RZ, 0x83000000, P0 ;  /* 0x83000000ff097807 */ /* 0x000fe40000000000 */
[----:B------:R-:W-:Y:S01]  /*03f0*/  FSETP.NEU.AND P0, PT, R2, 1, PT ;  /* 0x3f8000000200780b */ /* 0x000fe20003f0d000 */
[C---:B------:R-:W-:Y:S01]  /*0400*/  FFMA R7, R4.reuse, R7, 0.0096188392490148544312 ;  /* 0x3c1d985604077423 */ /* 0x040fe20000000007 */
[----:B------:R-:W-:Y:S02]  /*0410*/  IADD3 R6, PT, PT, R9, 0x7f000000, RZ ;  /* 0x7f00000009067810 */ /* 0x000fe40007ffe0ff */
[----:B------:R-:W-:Y:S01]  /*0420*/  FSETP.EQ.OR P0, PT, R3, RZ, !P0 ;  /* 0x000000ff0300720b */ /* 0x000fe20004702400 */
[----:B------:R-:W-:Y:S01]  /*0430*/  FFMA R7, R4, R7, 0.055503588169813156128 ;  /* 0x3d6357bb04077423 */ /* 0x000fe20000000007 */
[----:B--2---:R-:W-:-:S03]  /*0440*/  LEA R9, R8, -R9, 0x17 ;  /* 0x8000000908097211 */ /* 0x004fc600078eb8ff */
        /* <DEDUP_REMOVED lines=15> */
[----:B------:R-:W-:Y:S01]  /*0540*/  FSETP.GEU.OR P1, PT, R3, RZ, P0 ;  /* 0x000000ff0300720b */ /* 0x000fe2000072e400 */
[----:B0-----:R-:W-:-:S04]  /*0550*/  FADD R4, R7, R7 ;  /* 0x0000000707047221 */ /* 0x001fc80000000000 */
[----:B------:R-:W-:-:S04]  /*0560*/  FADD R8, -R4, R3 ;  /* 0x0000000304087221 */ /* 0x000fc80000000100 */
        /* <DEDUP_REMOVED lines=16> */
.L_x_501:
[----:B------:R-:W-:Y:S05]  /*0670*/  BSYNC.RECONVERGENT B0 ;  /* 0x0000000000007941 */ /* 0x000fea0003800200 */
.L_x_500:
[----:B------:R-:W0:Y:S02]  /*0680*/  LDC.64 R2, c[0x0][0x390] ;  /* 0x0000e400ff027b82 */ /* 0x000e240000000a00 */
[----:B0-----:R-:W-:-:S05]  /*0690*/  IMAD.WIDE R2, R0, 0x4, R2 ;  /* 0x0000000400027825 */ /* 0x001fca00078e0202 */
[----:B------:R-:W-:Y:S01]  /*06a0*/  STG.E desc[UR4][R2.64], R5 ;  /* 0x0000000502007986 */ /* 0x000fe2000c101904 */
[----:B------:R-:W-:Y:S05]  /*06b0*/  EXIT ;  /* 0x000000000000794d */ /* 0x000fea0003800000 */
.L_x_502:
        /* <DEDUP_REMOVED lines=12> */
.L_x_603:


//--------------------- .text._Z7div_bwdPfS_S_S_S_i --------------------------
	.section	.text._Z7div_bwdPfS_S_S_S_i,"ax",@progbits
	.align	128
        .global         _Z7div_bwdPfS_S_S_S_i
        .type           _Z7div_bwdPfS_S_S_S_i,@function
        .size           _Z7div_bwdPfS_S_S_S_i,(.L_x_562 - _Z7div_bwdPfS_S_S_S_i)
        .other          _Z7div_bwdPfS_S_S_S_i,@"STO_CUDA_ENTRY STV_DEFAULT"
_Z7div_bwdPfS_S_S_S_i:
.text._Z7div_bwdPfS_S_S_S_i:
        /* <DEDUP_REMOVED lines=12> */
[----:B0-----:R-:W-:-:S05]  /*00c0*/  IMAD.WIDE R6, R2, 0x4, R6 ;  /* 0x0000000402067825 */ /* 0x001fca00078e0206 */
[----:B-1----:R-:W4:Y:S01]  /*00d0*/  LDG.E R3, desc[UR4][R6.64] ;  /* 0x0000000406037981 */ /* 0x002f22000c1e1900 */
[----:B--2---:R-:W-:-:S05]  /*00e0*/  IMAD.WIDE R4, R2, 0x4, R4 ;  /* 0x0000000402047825 */ /* 0x004fca00078e0204 */
[----:B------:R-:W2:Y:S01]  /*00f0*/  LDG.E R0, desc[UR4][R4.64] ;  /* 0x0000000404007981 */ /* 0x000ea2000c1e1900 */
[----:B------:R-:W-:Y:S01]  /*0100*/  BSSY.RECONVERGENT B0, `(.L_x_503) ;  /* 0x000000d000007945 */ /* 0x000fe20003800200 */
[----:B---3--:R-:W-:Y:S01]  /*0110*/  IMAD.WIDE R8, R2, 0x4, R8 ;  /* 0x0000000402087825 */ /* 0x008fe200078e0208 */
[----:B----4-:R-:W0:Y:S08]  /*0120*/  MUFU.RCP R10, R3 ;  /* 0x00000003000a7308 */ /* 0x010e300000001000 */
[----:B--2---:R-:W1:Y:S01]  /*0130*/  FCHK P0, R0, R3 ;  /* 0x0000000300007302 */ /* 0x004e620000000000 */
[----:B0-----:R-:W-:-:S04]  /*0140*/  FFMA R11, -R3, R10, 1 ;  /* 0x3f800000030b7423 */ /* 0x001fc8000000010a */
[----:B------:R-:W-:-:S04]  /*0150*/  FFMA R11, R10, R11, R10 ;  /* 0x0000000b0a0b7223 */ /* 0x000fc8000000000a */
[----:B------:R-:W-:-:S04]  /*0160*/  FFMA R10, R0, R11, RZ ;  /* 0x0000000b000a7223 */ /* 0x000fc800000000ff */
[----:B------:R-:W-:-:S04]  /*0170*/  FFMA R12, -R3, R10, R0 ;  /* 0x0000000a030c7223 */ /* 0x000fc80000000100 */
[----:B------:R-:W-:Y:S01]  /*0180*/  FFMA R15, R11, R12, R10 ;  /* 0x0000000c0b0f7223 */ /* 0x000fe2000000000a */
[----:B-1----:R-:W-:Y:S06]  /*0190*/  @!P0 BRA `(.L_x_504) ;  /* 0x00000000000c8947 */ /* 0x002fec0003800000 */
[----:B------:R-:W-:-:S07]  /*01a0*/  MOV R10, 0x1c0 ;  /* 0x000001c0000a7802 */ /* 0x000fce0000000f00 */
[----:B------:R-:W-:Y:S05]  /*01b0*/  CALL.REL.NOINC `($__internal_23_$__cuda_sm3x_div_rn_noftz_f32_slowpath) ;  /* 0x00000000006c7944 */ /* 0x000fea0003c00000 */
[----:B------:R-:W-:-:S07]  /*01c0*/  IMAD.MOV.U32 R15, RZ, RZ, R0 ;  /* 0x000000ffff0f7224 */ /* 0x000fce00078e0000 */
.L_x_504:
[----:B------:R-:W-:Y:S05]  /*01d0*/  BSYNC.RECONVERGENT B0 ;  /* 0x0000000000007941 */ /* 0x000fea0003800200 */
.L_x_503:
[----:B------:R-:W0:Y:S01]  /*01e0*/  LDC.64 R10, c[0x0][0x380] ;  /* 0x0000e000ff0a7b82 */ /* 0x000e220000000a00 */
[----:B------:R1:W-:Y:S04]  /*01f0*/  REDG.E.ADD.F32.FTZ.RN.STRONG.GPU desc[UR4][R8.64], R15 ;  /* 0x0000000f080079a6 */ /* 0x0003e8000c12f304 */
[----:B------:R-:W2:Y:S03]  /*0200*/  LDG.E R6, desc[UR4][R6.64] ;  /* 0x0000000406067981 */ /* 0x000ea6000c1e1900 */
[----:B------:R-:W3:Y:S01]  /*0210*/  LDC.64 R12, c[0x0][0x3a0] ;  /* 0x0000e800ff0c7b82 */ /* 0x000ee20000000a00 */
[----:B------:R3:W4:Y:S01]  /*0220*/  LDG.E R0, desc[UR4][R4.64] ;  /* 0x0000000404007981 */ /* 0x000722000c1e1900 */
[----:B0-----:R-:W-:-:S06]  /*0230*/  IMAD.WIDE R10, R2, 0x4, R10 ;  /* 0x00000004020a7825 */ /* 0x001fcc00078e020a */
[----:B------:R-:W4:Y:S01]  /*0240*/  LDG.E R11, desc[UR4][R10.64] ;  /* 0x000000040a0b7981 */ /* 0x000f22000c1e1900 */
[----:B------:R-:W-:Y:S01]  /*0250*/  BSSY.RECONVERGENT B0, `(.L_x_505) ;  /* 0x000000f000007945 */ /* 0x000fe20003800200 */
[----:B---3--:R-:W-:-:S04]  /*0260*/  IMAD.WIDE R4, R2, 0x4, R12 ;  /* 0x0000000402047825 */ /* 0x008fc800078e020c */
[----:B--2---:R-:W-:-:S04]  /*0270*/  FMUL R3, R6, R6 ;  /* 0x0000000606037220 */ /* 0x004fc80000400000 */
[----:B------:R-:W0:Y:S01]  /*0280*/  MUFU.RCP R14, R3 ;  /* 0x00000003000e7308 */ /* 0x000e220000001000 */
[----:B----4-:R-:W-:Y:S01]  /*0290*/  FMUL R0, R0, -R11 ;  /* 0x8000000b00007220 */ /* 0x010fe20000400000 */
[----:B0-----:R-:W-:-:S06]  /*02a0*/  FFMA R17, -R3, R14, 1 ;  /* 0x3f80000003117423 */ /* 0x001fcc000000010e */
[----:B------:R-:W0:Y:S01]  /*02b0*/  FCHK P0, R0, R3 ;  /* 0x0000000300007302 */ /* 0x000e220000000000 */
[----:B------:R-:W-:-:S04]  /*02c0*/  FFMA R17, R14, R17, R14 ;  /* 0x000000110e117223 */ /* 0x000fc8000000000e */
[----:B------:R-:W-:-:S04]  /*02d0*/  FFMA R6, R0, R17, RZ ;  /* 0x0000001100067223 */ /* 0x000fc800000000ff */
[----:B------:R-:W-:-:S04]  /*02e0*/  FFMA R7, -R3, R6, R0 ;  /* 0x0000000603077223 */ /* 0x000fc80000000100 */
[----:B------:R-:W-:Y:S01]  /*02f0*/  FFMA R7, R17, R7, R6 ;  /* 0x0000000711077223 */ /* 0x000fe20000000006 */
[----:B01----:R-:W-:Y:S06]  /*0300*/  @!P0 BRA `(.L_x_506) ;  /* 0x00000000000c8947 */ /* 0x003fec0003800000 */
[----:B------:R-:W-:-:S07]  /*0310*/  MOV R10, 0x330 ;  /* 0x00000330000a7802 */ /* 0x000fce0000000f00 */
[----:B------:R-:W-:Y:S05]  /*0320*/  CALL.REL.NOINC `($__internal_23_$__cuda_sm3x_div_rn_noftz_f32_slowpath) ;  /* 0x0000000000107944 */ /* 0x000fea0003c00000 */
[----:B------:R-:W-:-:S07]  /*0330*/  IMAD.MOV.U32 R7, RZ, RZ, R0 ;  /* 0x000000ffff077224 */ /* 0x000fce00078e0000 */
.L_x_506:
[----:B------:R-:W-:Y:S05]  /*0340*/  BSYNC.RECONVERGENT B0 ;  /* 0x0000000000007941 */ /* 0x000fea0003800200 */
.L_x_505:
[----:B------:R-:W-:Y:S01]  /*0350*/  REDG.E.ADD.F32.FTZ.RN.STRONG.GPU desc[UR4][R4.64], R7 ;  /* 0x00000007040079a6 */ /* 0x000fe2000c12f304 */
[----:B------:R-:W-:Y:S05]  /*0360*/  EXIT ;  /* 0x000000000000794d */ /* 0x000fea0003800000 */
        .weak           $__internal_23_$__cuda_sm3x_div_rn_noftz_f32_slowpath
        .type           $__internal_23_$__cuda_sm3x_div_rn_noftz_f32_slowpath,@function
        .size           $__internal_23_$__cuda_sm3x_div_rn_noftz_f32_slowpath,(.L_x_562 - $__internal_23_$__cuda_sm3x_div_rn_noftz_f32_slowpath)
$__internal_23_$__cuda_sm3x_div_rn_noftz_f32_slowpath:
[----:B------:R-:W-:Y:S01]  /*0370*/  SHF.R.U32.HI R12, RZ, 0x17, R3 ;  /* 0x00000017ff0c7819 */ /* 0x000fe20000011603 */
[----:B------:R-:W-:Y:S01]  /*0380*/  BSSY.RECONVERGENT B1, `(.L_x_507) ;  /* 0x0000062000017945 */ /* 0x000fe20003800200 */
[----:B------:R-:W-:Y:S02]  /*0390*/  SHF.R.U32.HI R11, RZ, 0x17, R0 ;  /* 0x00000017ff0b7819 */ /* 0x000fe40000011600 */
        /* <DEDUP_REMOVED lines=31> */
.L_x_508:
[----:B------:R-:W-:Y:S01]  /*0590*/  LEA R14, R12, 0xc0800000, 0x17 ;  /* 0xc08000000c0e7811 */ /* 0x000fe200078eb8ff */
[----:B------:R-:W-:Y:S01]  /*05a0*/  VIADD R13, R13, 0xffffff81 ;  /* 0xffffff810d0d7836 */ /* 0x000fe20000000000 */
[----:B------:R-:W-:Y:S03]  /*05b0*/  BSSY.RECONVERGENT B2, `(.L_x_513) ;  /* 0x0000035000027945 */ /* 0x000fe60003800200 */
[----:B------:R-:W-:Y:S02]  /*05c0*/  IMAD.IADD R14, R3, 0x1, -R14 ;  /* 0x00000001030e7824 */ /* 0x000fe400078e0a0e */
[C---:B------:R-:W-:Y:S02]  /*05d0*/  IMAD R0, R13.reuse, -0x800000, R0 ;  /* 0xff8000000d007824 */ /* 0x040fe400078e0200 */
        /* <DEDUP_REMOVED lines=46> */
.L_x_515:
[----:B------:R-:W-:-:S04]  /*08c0*/  LOP3.LUT R0, R0, 0x80000000, RZ, 0xc0, !PT ;  /* 0x8000000000007812 */ /* 0x000fc800078ec0ff */
[----:B------:R-:W-:Y:S01]  /*08d0*/  LOP3.LUT R0, R0, 0x7f800000, RZ, 0xfc, !PT ;  /* 0x7f80000000007812 */ /* 0x000fe200078efcff */
[----:B------:R-:W-:Y:S06]  /*08e0*/  BRA `(.L_x_516) ;  /* 0x0000000000047947 */ /* 0x000fec0003800000 */
.L_x_514:
[----:B------:R-:W-:-:S07]  /*08f0*/  IMAD R0, R11, 0x800000, R0 ;  /* 0x008000000b007824 */ /* 0x000fce00078e0200 */
.L_x_516:
[----:B------:R-:W-:Y:S05]  /*0900*/  BSYNC.RECONVERGENT B2 ;  /* 0x0000000000027941 */ /* 0x000fea0003800200 */
.L_x_513:
[----:B------:R-:W-:Y:S05]  /*0910*/  BRA `(.L_x_517) ;  /* 0x0000000000207947 */ /* 0x000fea0003800000 */
.L_x_512:
[----:B------:R-:W-:-:S04]  /*0920*/  LOP3.LUT R0, R3, 0x80000000, R0, 0x48, !PT ;  /* 0x8000000003007812 */ /* 0x000fc800078e4800 */
[----:B------:R-:W-:Y:S01]  /*0930*/  LOP3.LUT R0, R0, 0x7f800000, RZ, 0xfc, !PT ;  /* 0x7f80000000007812 */ /* 0x000fe200078efcff */
[----:B------:R-:W-:Y:S06]  /*0940*/  BRA `(.L_x_517) ;  /* 0x0000000000147947 */ /* 0x000fec0003800000 */
.L_x_511:
[----:B------:R-:W-:Y:S01]  /*0950*/  LOP3.LUT R0, R3, 0x80000000, R0, 0x48, !PT ;  /* 0x8000000003007812 */ /* 0x000fe200078e4800 */
[----:B------:R-:W-:Y:S06]  /*0960*/  BRA `(.L_x_517) ;  /* 0x00000000000c7947 */ /* 0x000fec0003800000 */
.L_x_510:
[----:B------:R-:W0:Y:S01]  /*0970*/  MUFU.RSQ R0, -QNAN ;  /* 0xffc0000000007908 */ /* 0x000e220000001400 */
[----:B------:R-:W-:Y:S05]  /*0980*/  BRA `(.L_x_517) ;  /* 0x0000000000047947 */ /* 0x000fea0003800000 */
.L_x_509:
[----:B------:R-:W-:-:S07]  /*0990*/  FADD.FTZ R0, R0, R3 ;  /* 0x0000000300007221 */ /* 0x000fce0000010000 */
.L_x_517:
[----:B------:R-:W-:Y:S05]  /*09a0*/  BSYNC.RECONVERGENT B1 ;  /* 0x0000000000017941 */ /* 0x000fea0003800200 */
.L_x_507:
[----:B------:R-:W-:-:S04]  /*09b0*/  IMAD.MOV.U32 R11, RZ, RZ, 0x0 ;  /* 0x00000000ff0b7424 */ /* 0x000fc800078e00ff */
[----:B0-----:R-:W-:Y:S05]  /*09c0*/  RET.REL.NODEC R10 `(_Z7div_bwdPfS_S_S_S_i) ;  /* 0xfffffff40a8c7950 */ /* 0x001fea0003c3ffff */
.L_x_518:
        /* <DEDUP_REMOVED lines=11> */
.L_x_562:


//--------------------- .text._Z7div_fwdPfS_S_i   --------------------------
	.section	.text._Z7div_fwdPfS_S_i,"ax",@progbits
	.align	128
        .global         _Z7div_fwdPfS_S_i
        .type           _Z7div_fwdPfS_S_i,@function
        .size           _Z7div_fwdPfS_S_i,(.L_x_563 - _Z7div_fwdPfS_S_i)
        .other          _Z7div_fwdPfS_S_i,@"STO_CUDA_ENTRY STV_DEFAULT"
_Z7div_fwdPfS_S_i:
.text._Z7div_fwdPfS_S_i:
        /* <DEDUP_REMOVED lines=12> */
[----:B-1----:R-:W3:Y:S01]  /*00c0*/  LDG.E R3, desc[UR4][R6.64] ;  /* 0x0000000406037981 */ /* 0x002ee2000c1e1900 */
[----:B--2---:R-:W-:-:S05]  /*00d0*/  IMAD.WIDE R4, R2, 0x4, R4 ;  /* 0x0000000402047825 */ /* 0x004fca00078e0204 */
[----:B------:R-:W2:Y:S01]  /*00e0*/  LDG.E R0, desc[UR4][R4.64] ;  /* 0x0000000404007981 */ /* 0x000ea2000c1e1900 */
[----:B------:R-:W-:Y:S01]  /*00f0*/  BSSY.RECONVERGENT B0, `(.L_x_519) ;  /* 0x000000c000007945 */ /* 0x000fe20003800200 */
[----:B---3--:R-:W0:Y:S08]  /*0100*/  MUFU.RCP R8, R3 ;  /* 0x0000000300087308 */ /* 0x008e300000001000 */
        /* <DEDUP_REMOVED lines=8> */
[----:B------:R-:W-:Y:S05]  /*0190*/  CALL.REL.NOINC `($__internal_24_$__cuda_sm3x_div_rn_noftz_f32_slowpath) ;  /* 0x0000000000187944 */ /* 0x000fea0003c00000 */
[----:B------:R-:W-:-:S07]  /*01a0*/  IMAD.MOV.U32 R9, RZ, RZ, R0 ;  /* 0x000000ffff097224 */ /* 0x000fce00078e0000 */
.L_x_520:
[----:B------:R-:W-:Y:S05]  /*01b0*/  BSYNC.RECONVERGENT B0 ;  /* 0x0000000000007941 */ /* 0x000fea0003800200 */
.L_x_519:
[----:B------:R-:W0:Y:S02]  /*01c0*/  LDC.64 R4, c[0x0][0x390] ;  /* 0x0000e400ff047b82 */ /* 0x000e240000000a00 */
[----:B0-----:R-:W-:-:S05]  /*01d0*/  IMAD.WIDE R2, R2, 0x4, R4 ;  /* 0x0000000402027825 */ /* 0x001fca00078e0204 */
[----:B------:R-:W-:Y:S01]  /*01e0*/  STG.E desc[UR4][R2.64], R9 ;  /* 0x0000000902007986 */ /* 0x000fe2000c101904 */
[----:B------:R-:W-:Y:S05]  /*01f0*/  EXIT ;  /* 0x000000000000794d */ /* 0x000fea0003800000 */
        .weak           $__internal_24_$__cuda_sm3x_div_rn_noftz_f32_slowpath
        .type           $__internal_24_$__cuda_sm3x_div_rn_noftz_f32_slowpath,@function
        .size           $__internal_24_$__cuda_sm3x_div_rn_noftz_f32_slowpath,(.L_x_563 - $__internal_24_$__cuda_sm3x_div_rn_noftz_f32_slowpath)
$__internal_24_$__cuda_sm3x_div_rn_noftz_f32_slowpath:
        /* <DEDUP_REMOVED lines=36> */
.L_x_522:
        /* <DEDUP_REMOVED lines=51> */
.L_x_529:
[----:B------:R-:W-:-:S04]  /*0770*/  LOP3.LUT R0, R0, 0x80000000, RZ, 0xc0, !PT ;  /* 0x8000000000007812 */ /* 0x000fc800078ec0ff */
[----:B------:R-:W-:Y:S01]  /*0780*/  LOP3.LUT R0, R0, 0x7f800000, RZ, 0xfc, !PT ;  /* 0x7f80000000007812 */ /* 0x000fe200078efcff */
[----:B------:R-:W-:Y:S06]  /*0790*/  BRA `(.L_x_530) ;  /* 0x0000000000047947 */ /* 0x000fec0003800000 */
.L_x_528:
[----:B------:R-:W-:-:S07]  /*07a0*/  IMAD R0, R6, 0x800000, R0 ;  /* 0x0080000006007824 */ /* 0x000fce00078e0200 */
.L_x_530:
[----:B------:R-:W-:Y:S05]  /*07b0*/  BSYNC.RECONVERGENT B2 ;  /* 0x0000000000027941 */ /* 0x000fea0003800200 */
.L_x_527:
[----:B------:R-:W-:Y:S05]  /*07c0*/  BRA `(.L_x_531) ;  /* 0x0000000000207947 */ /* 0x000fea0003800000 */
.L_x_526:
[----:B------:R-:W-:-:S04]  /*07d0*/  LOP3.LUT R0, R8, 0x80000000, R7, 0x48, !PT ;  /* 0x8000000008007812 */ /* 0x000fc800078e4807 */
[----:B------:R-:W-:Y:S01]  /*07e0*/  LOP3.LUT R0, R0, 0x7f800000, RZ, 0xfc, !PT ;  /* 0x7f80000000007812 */ /* 0x000fe200078efcff */
[----:B------:R-:W-:Y:S06]  /*07f0*/  BRA `(.L_x_531) ;  /* 0x0000000000147947 */ /* 0x000fec0003800000 */
.L_x_525:
[----:B------:R-:W-:Y:S01]  /*0800*/  LOP3.LUT R0, R8, 0x80000000, R7, 0x48, !PT ;  /* 0x8000000008007812 */ /* 0x000fe200078e4807 */
[----:B------:R-:W-:Y:S06]  /*0810*/  BRA `(.L_x_531) ;  /* 0x00000000000c7947 */ /* 0x000fec0003800000 */
.L_x_524:
[----:B------:R-:W0:Y:S01]  /*0820*/  MUFU.RSQ R0, -QNAN ;  /* 0xffc0000000007908 */ /* 0x000e220000001400 */
[----:B------:R-:W-:Y:S05]  /*0830*/  BRA `(.L_x_531) ;  /* 0x0000000000047947 */ /* 0x000fea0003800000 */
.L_x_523:
[----:B------:R-:W-:-:S07]  /*0840*/  FADD.FTZ R0, R0, R3 ;  /* 0x0000000300007221 */ /* 0x000fce0000010000 */
.L_x_531:
[----:B------:R-:W-:Y:S05]  /*0850*/  BSYNC.RECONVERGENT B1 ;  /* 0x0000000000017941 */ /* 0x000fea0003800200 */
.L_x_521:
[----:B------:R-:W-:-:S04]  /*0860*/  IMAD.MOV.U32 R5, RZ, RZ, 0x0 ;  /* 0x00000000ff057424 */ /* 0x000fc800078e00ff */
[----:B0-----:R-:W-:Y:S05]  /*0870*/  RET.REL.NODEC R4 `(_Z7div_fwdPfS_S_i) ;  /* 0xfffffff404e07950 */ /* 0x001fea0003c3ffff */
.L_x_532:
        /* <DEDUP_REMOVED lines=16> */
.L_x_563:


//--------------------- .text._Z7mul_bwdPfS_S_S_S_i --------------------------
	.section	.text._Z7mul_bwdPfS_S_S_S_i,"ax",@progbits
	.align	128
        .global         _Z7mul_bwdPfS_S_S_S_i
        .type           _Z7mul_bwdPfS_S_S_S_i,@function
        .size           _Z7mul_bwdPfS_S_S_S_i,(.L_x_606 - _Z7mul_bwdPfS_S_S_S_i)
        .other          _Z7mul_bwdPfS_S_S_S_i,@"STO_CUDA_ENTRY STV_DEFAULT"
_Z7mul_bwdPfS_S_S_S_i:
.text._Z7mul_bwdPfS_S_S_S_i:
        /* <DEDUP_REMOVED lines=12> */
[----:B0-----:R-:W-:-:S07]  /*00c0*/  IMAD.WIDE R4, R13, 0x4, R4 ;  /* 0x000000040d047825 */ /* 0x001fce00078e0204 */
[----:B------:R-:W0:Y:S01]  /*00d0*/  LDC.64 R8, c[0x0][0x380] ;  /* 0x0000e000ff087b82 */ /* 0x000e220000000a00 */
[----:B-1----:R-:W4:Y:S01]  /*00e0*/  LDG.E R4, desc[UR4][R4.64] ;  /* 0x0000000404047981 */ /* 0x002f22000c1e1900 */
[----:B--2---:R-:W-:-:S05]  /*00f0*/  IMAD.WIDE R6, R13, 0x4, R6 ;  /* 0x000000040d067825 */ /* 0x004fca00078e0206 */
[----:B------:R-:W4:Y:S01]  /*0100*/  LDG.E R11, desc[UR4][R6.64] ;  /* 0x00000004060b7981 */ /* 0x000f22000c1e1900 */
[----:B---3--:R-:W-:-:S04]  /*0110*/  IMAD.WIDE R2, R13, 0x4, R2 ;  /* 0x000000040d027825 */ /* 0x008fc800078e0202 */
[----:B0-----:R-:W-:-:S04]  /*0120*/  IMAD.WIDE R8, R13, 0x4, R8 ;  /* 0x000000040d087825 */ /* 0x001fc800078e0208 */
[----:B----4-:R-:W-:Y:S02]  /*0130*/  FMUL R15, R4, R11 ;  /* 0x0000000b040f7220 */ /* 0x010fe40000400000 */
[----:B------:R-:W0:Y:S03]  /*0140*/  LDC.64 R10, c[0x0][0x3a0] ;  /* 0x0000e800ff0a7b82 */ /* 0x000e260000000a00 */
[----:B------:R-:W-:Y:S04]  /*0150*/  REDG.E.ADD.F32.FTZ.RN.STRONG.GPU desc[UR4][R2.64], R15 ;  /* 0x0000000f020079a6 */ /* 0x000fe8000c12f304 */
[----:B------:R-:W2:Y:S04]  /*0160*/  LDG.E R17, desc[UR4][R6.64] ;  /* 0x0000000406117981 */ /* 0x000ea8000c1e1900 */
[----:B------:R-:W2:Y:S01]  /*0170*/  LDG.E R8, desc[UR4][R8.64] ;  /* 0x0000000408087981 */ /* 0x000ea2000c1e1900 */
[----:B0-----:R-:W-:-:S04]  /*0180*/  IMAD.WIDE R4, R13, 0x4, R10 ;  /* 0x000000040d047825 */ /* 0x001fc800078e020a */
[----:B--2---:R-:W-:-:S05]  /*0190*/  FMUL R17, R8, R17 ;  /* 0x0000001108117220 */ /* 0x004fca0000400000 */
[----:B------:R-:W-:Y:S01]  /*01a0*/  REDG.E.ADD.F32.FTZ.RN.STRONG.GPU desc[UR4][R4.64], R17 ;  /* 0x00000011040079a6 */ /* 0x000fe2000c12f304 */
[----:B------:R-:W-:Y:S05]  /*01b0*/  EXIT ;  /* 0x000000000000794d */ /* 0x000fea0003800000 */
.L_x_533:
        /* <DEDUP_REMOVED lines=12> */
.L_x_606:


//--------------------- .text._Z7mul_fwdPfS_S_i   --------------------------
	.section	.text._Z7mul_fwdPfS_S_i,"ax",@progbits
	.align	128
        .global         _Z7mul_fwdPfS_S_i
        .type           _Z7mul_fwdPfS_S_i,@function
        .size           _Z7mul_fwdPfS_S_i,(.L_x_607 - _Z7mul_fwdPfS_S_i)
        .other          _Z7mul_fwdPfS_S_i,@"STO_CUDA_ENTRY STV_DEFAULT"
_Z7mul_fwdPfS_S_i:
.text._Z7mul_fwdPfS_S_i:
        /* <DEDUP_REMOVED lines=15> */
[----:B------:R-:W4:Y:S01]  /*00f0*/  LDG.E R5, desc[UR4][R4.64] ;  /* 0x0000000404057981 */ /* 0x000f22000c1e1900 */
[----:B---3--:R-:W-:-:S04]  /*0100*/  IMAD.WIDE R6, R9, 0x4, R6 ;  /* 0x0000000409067825 */ /* 0x008fc800078e0206 */
[----:B----4-:R-:W-:-:S05]  /*0110*/  FMUL R9, R2, R5 ;  /* 0x0000000502097220 */ /* 0x010fca0000400000 */
[----:B------:R-:W-:Y:S01]  /*0120*/  STG.E desc[UR4][R6.64], R9 ;  /* 0x0000000906007986 */ /* 0x000fe2000c101904 */
[----:B------:R-:W-:Y:S05]  /*0130*/  EXIT ;  /* 0x000000000000794d */ /* 0x000fea0003800000 */
.L_x_534:
        /* <DEDUP_REMOVED lines=12> */
.L_x_607:


//--------------------- .text._Z7sub_bwdPfS_S_i   --------------------------
	.section	.text._Z7sub_bwdPfS_S_i,"ax",@progbits
	.align	128
        .global         _Z7sub_bwdPfS_S_i
        .type           _Z7sub_bwdPfS_S_i,@function
        .size           _Z7sub_bwdPfS_S_i,(.L_x_608 - _Z7sub_bwdPfS_S_i)
        .other          _Z7sub_bwdPfS_S_i,@"STO_CUDA_ENTRY STV_DEFAULT"
_Z7sub_bwdPfS_S_i:
.text._Z7sub_bwdPfS_S_i:
        /* <DEDUP_REMOVED lines=15> */
[----:B----4-:R-:W-:Y:S04]  /*00f0*/  REDG.E.ADD.F32.FTZ.RN.STRONG.GPU desc[UR4][R2.64], R11 ;  /* 0x0000000b020079a6 */ /* 0x010fe8000c12f304 */
[----:B------:R-:W2:Y:S01]  /*0100*/  LDG.E R0, desc[UR4][R4.64] ;  /* 0x0000000404007981 */ /* 0x000ea2000c1e1900 */
[----:B---3--:R-:W-:-:S04]  /*0110*/  IMAD.WIDE R6, R9, 0x4, R6 ;  /* 0x0000000409067825 */ /* 0x008fc800078e0206 */
[----:B--2---:R-:W-:-:S05]  /*0120*/  FADD R9, -R0, -RZ ;  /* 0x800000ff00097221 */ /* 0x004fca0000000100 */
[----:B------:R-:W-:Y:S01]  /*0130*/  REDG.E.ADD.F32.FTZ.RN.STRONG.GPU desc[UR4][R6.64], R9 ;  /* 0x00000009060079a6 */ /* 0x000fe2000c12f304 */
[----:B------:R-:W-:Y:S05]  /*0140*/  EXIT ;  /* 0x000000000000794d */ /* 0x000fea0003800000 */
.L_x_535:
        /* <DEDUP_REMOVED lines=11> */
.L_x_608:


//--------------------- .text._Z7sub_fwdPfS_S_i   --------------------------
	.section	.text._Z7sub_fwdPfS_S_i,"ax",@progbits
	.align	128
        .global         _Z7sub_fwdPfS_S_i
        .type           _Z7sub_fwdPfS_S_i,@function
        .size           _Z7sub_fwdPfS_S_i,(.L_x_609 - _Z7sub_fwdPfS_S_i)
        .other          _Z7sub_fwdPfS_S_i,@"STO_CUDA_ENTRY STV_DEFAULT"
_Z7sub_fwdPfS_S_i:
.text._Z7sub_fwdPfS_S_i:
        /* <DEDUP_REMOVED lines=17> */
[----:B----4-:R-:W-:-:S05]  /*0110*/  FADD R9, R2, -R5 ;  /* 0x8000000502097221 */ /* 0x010fca0000000000 */
[----:B------:R-:W-:Y:S01]  /*0120*/  STG.E desc[UR4][R6.64], R9 ;  /* 0x0000000906007986 */ /* 0x000fe2000c101904 */
[----:B------:R-:W-:Y:S05]  /*0130*/  EXIT ;  /* 0x000000000000794d */ /* 0x000fea0003800000 */
.L_x_536:
        /* <DEDUP_REMOVED lines=12> */
.L_x_609:


//--------------------- .text._Z7add_bwdPfS_S_i   --------------------------
	.section	.text._Z7add_bwdPfS_S_i,"ax",@progbits
	.align	128
        .global         _Z7add_bwdPfS_S_i
        .type           _Z7add_bwdPfS_S_i,@function
        .size           _Z7add_bwdPfS_S_i,(.L_x_610 - _Z7add_bwdPfS_S_i)
        .other          _Z7add_bwdPfS_S_i,@"STO_CUDA_ENTRY STV_DEFAULT"
_Z7add_bwdPfS_S_i:
.text._Z7add_bwdPfS_S_i:
        /* <DEDUP_REMOVED lines=17> */
[----:B---3--:R-:W-:-:S05]  /*0110*/  IMAD.WIDE R6, R9, 0x4, R6 ;  /* 0x0000000409067825 */ /* 0x008fca00078e0206 */
[----:B--2---:R-:W-:Y:S01]  /*0120*/  REDG.E.ADD.F32.FTZ.RN.STRONG.GPU desc[UR4][R6.64], R13 ;  /* 0x0000000d060079a6 */ /* 0x004fe2000c12f304 */
[----:B------:R-:W-:Y:S05]  /*0130*/  EXIT ;  /* 0x000000000000794d */ /* 0x000fea0003800000 */
.L_x_537:
        /* <DEDUP_REMOVED lines=12> */
.L_x_610:


//--------------------- .text._Z7add_fwdPfS_S_i   --------------------------
	.section	.text._Z7add_fwdPfS_S_i,"ax",@progbits
	.align	128
        .global         _Z7add_fwdPfS_S_i
        .type           _Z7add_fwdPfS_S_i,@function
        .size           _Z7add_fwdPfS_S_i,(.L_x_611 - _Z7add_fwdPfS_S_i)
        .other          _Z7add_fwdPfS_S_i,@"STO_CUDA_ENTRY STV_DEFAULT"
_Z7add_fwdPfS_S_i:
.text._Z7add_fwdPfS_S_i:
        /* <DEDUP_REMOVED lines=17> */
[----:B----4-:R-:W-:-:S05]  /*0110*/  FADD R9, R2, R5 ;  /* 0x0000000502097221 */ /* 0x010fca0000000000 */
[----:B------:R-:W-:Y:S01]  /*0120*/  STG.E desc[UR4][R6.64], R9 ;  /* 0x0000000906007986 */ /* 0x000fe2000c101904 */
[----:B------:R-:W-:Y:S05]  /*0130*/  EXIT ;  /* 0x000000000000794d */ /* 0x000fea0003800000 */
.L_x_538:
        /* <DEDUP_REMOVED lines=12> */
.L_x_611:


//--------------------- .nv.global.init           --------------------------
	.section	.nv.global.init,"aw",@progbits
	.align	4
.nv.global.init:
	.type		mrg32k3aM1SubSeq,@object
	.size		mrg32k3aM1SubSeq,(mrg32k3aM2SubSeq - mrg32k3aM1SubSeq)
mrg32k3aM1SubSeq:
        /*0000*/ 	.byte	0x0b, 0xcc, 0xee, 0x04, 0x73, 0x29, 0x8b, 0x6f, 0xf6, 0x53, 0x03, 0xf6, 0x23, 0xf6, 0xea, 0xda
        /* <DEDUP_REMOVED lines=125> */
	.type		mrg32k3aM2SubSeq,@object
	.size		mrg32k3aM2SubSeq,(mrg32k3aM1 - mrg32k3aM2SubSeq)
mrg32k3aM2SubSeq:
        /* <DEDUP_REMOVED lines=126> */
	.type		mrg32k3aM1,@object
	.size		mrg32k3aM1,(mrg32k3aM1Seq - mrg32k3aM1)
mrg32k3aM1:
        /* <DEDUP_REMOVED lines=144> */
	.type		mrg32k3aM1Seq,@object
	.size		mrg32k3aM1Seq,(mrg32k3aM2 - mrg32k3aM1Seq)
mrg32k3aM1Seq:
        /* <DEDUP_REMOVED lines=144> */
	.type		mrg32k3aM2,@object
	.size		mrg32k3aM2,(mrg32k3aM2Seq - mrg32k3aM2)
mrg32k3aM2:
        /* <DEDUP_REMOVED lines=144> */
	.type		mrg32k3aM2Seq,@object
	.size		mrg32k3aM2Seq,(precalc_xorwow_matrix - mrg32k3aM2Seq)
mrg32k3aM2Seq:
        /* <DEDUP_REMOVED lines=144> */
	.type		precalc_xorwow_matrix,@object
	.size		precalc_xorwow_matrix,(precalc_xorwow_offset_matrix - precalc_xorwow_matrix)
precalc_xorwow_matrix:
        /* <DEDUP_REMOVED lines=6400> */
	.type		precalc_xorwow_offset_matrix,@object
	.size		precalc_xorwow_offset_matrix,(.L_1 - precalc_xorwow_offset_matrix)
precalc_xorwow_offset_matrix:
        /* <DEDUP_REMOVED lines=6400> */
.L_1:


//--------------------- .nv.shared.reserved.0     --------------------------
	.section	.nv.shared.reserved.0,"aw",@nobits
	.weak		__nv_reservedSMEM_offset_0_alias
	.size		__nv_reservedSMEM_offset_0_alias, 0, 64
	.other		__nv_reservedSMEM_offset_0_alias,@"STO_CUDA_RESERVED_SHARED STV_DEFAULT"
__nv_reservedSMEM_offset_0_alias:
	.zero		0
	.zero		64


//--------------------- .nv.constant0.softmax_fwd_kernel --------------------------
	.section	.nv.constant0.softmax_fwd_kernel,"a",@progbits
	.sectionflags	@""
	.align	4
.nv.constant0.softmax_fwd_kernel:
	.zero		920


//--------------------- .nv.constant0.aft_full_bwd --------------------------
	.section	.nv.constant0.aft_full_bwd,"a",@progbits
	.sectionflags	@""
	.align	4
.nv.constant0.aft_full_bwd:
	.zero		977


//--------------------- .nv.constant0._Z18xavier_init_kernelPfiiim --------------------------
	.section	.nv.constant0._Z18xavier_init_kernelPfiiim,"a",@progbits
	.sectionflags	@""
	.align	4
.nv.constant0._Z18xavier_init_kernelPfiiim:
	.zero		928


//--------------------- .nv.constant0._Z15mean_bwd_kernelPfS_i --------------------------
	.section	.nv.constant0._Z15mean_bwd_kernelPfS_i,"a",@progbits
	.sectionflags	@""
	.align	4
.nv.constant0._Z15mean_bwd_kernelPfS_i:
	.zero		916


//--------------------- .nv.constant0._Z15mean_fwd_kernelPfS_i --------------------------
	.section	.nv.constant0._Z15mean_fwd_kernelPfS_i,"a",@progbits
	.sectionflags	@""
	.align	4
.nv.constant0._Z15mean_fwd_kernelPfS_i:
	.zero		916


//--------------------- .nv.constant0._Z14sum_bwd_kernelPfS_i --------------------------
	.section	.nv.constant0._Z14sum_bwd_kernelPfS_i,"a",@progbits
	.sectionflags	@""
	.align	4
.nv.constant0._Z14sum_bwd_kernelPfS_i:
	.zero		916


//--------------------- .nv.constant0._Z14sum_fwd_kernelPfS_i --------------------------
	.section	.nv.constant0._Z14sum_fwd_kernelPfS_i,"a",@progbits
	.sectionflags	@""
	.align	4
.nv.constant0._Z14sum_fwd_kernelPfS_i:
	.zero		916


//--------------------- .nv.constant0._Z26compute_cost_matrix_kernelPfS_S_ii --------------------------
	.section	.nv.constant0._Z26compute_cost_matrix_kernelPfS_S_ii,"a",@progbits
	.sectionflags	@""
	.align	4
.nv.constant0._Z26compute_cost_matrix_kernelPfS_S_ii:
	.zero		928


//--------------------- .nv.constant0._Z7abs_bwdPfS_S_i --------------------------
	.section	.nv.constant0._Z7abs_bwdPfS_S_i,"a",@progbits
	.sectionflags	@""
	.align	4
.nv.constant0._Z7abs_bwdPfS_S_i:
	.zero		924


//--------------------- .nv.constant0._Z7abs_fwdPfS_i --------------------------
	.section	.nv.constant0._Z7abs_fwdPfS_i,"a",@progbits
	.sectionflags	@""
	.align	4
.nv.constant0._Z7abs_fwdPfS_i:
	.zero		916


//--------------------- .nv.constant0._Z16slice_bwd_kernelPfS_ii --------------------------
	.section	.nv.constant0._Z16slice_bwd_kernelPfS_ii,"a",@progbits
	.sectionflags	@""
	.align	4
.nv.constant0._Z16slice_bwd_kernelPfS_ii:
	.zero		920


//--------------------- .nv.constant0._Z16slice_fwd_kernelPfS_ii --------------------------
	.section	.nv.constant0._Z16slice_fwd_kernelPfS_ii,"a",@progbits
	.sectionflags	@""
	.align	4
.nv.constant0._Z16slice_fwd_kernelPfS_ii:
	.zero		920


//--------------------- .nv.constant0._Z17clip_grads_kernelPffi --------------------------
	.section	.nv.constant0._Z17clip_grads_kernelPffi,"a",@progbits
	.sectionflags	@""
	.align	4
.nv.constant0._Z17clip_grads_kernelPffi:
	.zero		912


//--------------------- .nv.constant0._Z11adam_kernelPfS_S_S_iiffff --------------------------
	.section	.nv.constant0._Z11adam_kernelPfS_S_S_iiffff,"a",@progbits
	.sectionflags	@""
	.align	4
.nv.constant0._Z11adam_kernelPfS_S_S_iiffff:
	.zero		952


//--------------------- .nv.constant0._Z17cross_entropy_bwdPfPiS_iif --------------------------
	.section	.nv.constant0._Z17cross_entropy_bwdPfPiS_iif,"a",@progbits
	.sectionflags	@""
	.align	4
.nv.constant0._Z17cross_entropy_bwdPfPiS_iif:
	.zero		932


//--------------------- .nv.constant0._Z17cross_entropy_fwdPfPiS_ii --------------------------
	.section	.nv.constant0._Z17cross_entropy_fwdPfPiS_ii,"a",@progbits
	.sectionflags	@""
	.align	4
.nv.constant0._Z17cross_entropy_fwdPfPiS_ii:
	.zero		928


//--------------------- .nv.constant0._Z13embedding_bwdPiPfS0_S0_ii --------------------------
	.section	.nv.constant0._Z13embedding_bwdPiPfS0_S0_ii,"a",@progbits
	.sectionflags	@""
	.align	4
.nv.constant0._Z13embedding_bwdPiPfS0_S0_ii:
	.zero		936


//--------------------- .nv.constant0._Z13embedding_fwdPiPfS0_S0_ii --------------------------
	.section	.nv.constant0._Z13embedding_fwdPiPfS0_S0_ii,"a",@progbits
	.sectionflags	@""
	.align	4
.nv.constant0._Z13embedding_fwdPiPfS0_S0_ii:
	.zero		936


//--------------------- .nv.constant0._Z13layernorm_bwdPfS_S_S_S_S_iif --------------------------
	.section	.nv.constant0._Z13layernorm_bwdPfS_S_S_S_S_iif,"a",@progbits
	.sectionflags	@""
	.align	4
.nv.constant0._Z13layernorm_bwdPfS_S_S_S_S_iif:
	.zero		956


//--------------------- .nv.constant0._Z13layernorm_fwdPfS_S_S_iif --------------------------
	.section	.nv.constant0._Z13layernorm_fwdPfS_S_S_iif,"a",@progbits
	.sectionflags	@""
	.align	4
.nv.constant0._Z13layernorm_fwdPfS_S_S_iif:
	.zero		940


//--------------------- .nv.constant0._Z16concat_axis1_bwdPfPS_iii --------------------------
	.section	.nv.constant0._Z16concat_axis1_bwdPfPS_iii,"a",@progbits
	.sectionflags	@""
	.align	4
.nv.constant0._Z16concat_axis1_bwdPfPS_iii:
	.zero		924


//--------------------- .nv.constant0._Z16concat_axis1_fwdPPfS_iii --------------------------
	.section	.nv.constant0._Z16concat_axis1_fwdPPfS_iii,"a",@progbits
	.sectionflags	@""
	.align	4
.nv.constant0._Z16concat_axis1_fwdPPfS_iii:
	.zero		924


//--------------------- .nv.constant0._Z13aft_cross_bwdPfS_S_S_S_S_S_S_S_iii --------------------------
	.section	.nv.constant0._Z13aft_cross_bwdPfS_S_S_S_S_S_S_S_iii,"a",@progbits
	.sectionflags	@""
	.align	4
.nv.constant0._Z13aft_cross_bwdPfS_S_S_S_S_S_S_S_iii:
	.zero		980


//--------------------- .nv.constant0._Z13aft_cross_fwdPfS_S_S_S_iii --------------------------
	.section	.nv.constant0._Z13aft_cross_fwdPfS_S_S_S_iii,"a",@progbits
	.sectionflags	@""
	.align	4
.nv.constant0._Z13aft_cross_fwdPfS_S_S_S_iii:
	.zero		948


//--------------------- .nv.constant0._Z12aft_full_fwdPfS_S_S_S_iib --------------------------
	.section	.nv.constant0._Z12aft_full_fwdPfS_S_S_S_iib,"a",@progbits
	.sectionflags	@""
	.align	4
.nv.constant0._Z12aft_full_fwdPfS_S_S_S_iib:
	.zero		945


//--------------------- .nv.constant0._Z7log_bwdPfS_S_i --------------------------
	.section	.nv.constant0._Z7log_bwdPfS_S_i,"a",@progbits
	.sectionflags	@""
	.align	4
.nv.constant0._Z7log_bwdPfS_S_i:
	.zero		924


//--------------------- .nv.constant0._Z7log_fwdPfS_i --------------------------
	.section	.nv.constant0._Z7log_fwdPfS_i,"a",@progbits
	.sectionflags	@""
	.align	4
.nv.constant0._Z7log_fwdPfS_i:
	.zero		916


//--------------------- .nv.constant0._Z10matmul_bwdPfS_S_S_S_iii --------------------------
	.section	.nv.constant0._Z10matmul_bwdPfS_S_S_S_iii,"a",@progbits
	.sectionflags	@""
	.align	4
.nv.constant0._Z10matmul_bwdPfS_S_S_S_iii:
	.zero		948


//--------------------- .nv.constant0._Z10matmul_fwdPfS_S_iii --------------------------
	.section	.nv.constant0._Z10matmul_fwdPfS_S_iii,"a",@progbits
	.sectionflags	@""
	.align	4
.nv.constant0._Z10matmul_fwdPfS_S_iii:
	.zero		932


//--------------------- .nv.constant0._Z11step_kernelPfS_fi --------------------------
	.section	.nv.constant0._Z11step_kernelPfS_fi,"a",@progbits
	.sectionflags	@""
	.align	4
.nv.constant0._Z11step_kernelPfS_fi:
	.zero		920


//--------------------- .nv.constant0._Z8tanh_bwdPfS_S_i --------------------------
	.section	.nv.constant0._Z8tanh_bwdPfS_S_i,"a",@progbits
	.sectionflags	@""
	.align	4
.nv.constant0._Z8tanh_bwdPfS_S_i:
	.zero		924


//--------------------- .nv.constant0._Z8tanh_fwdPfS_i --------------------------
	.section	.nv.constant0._Z8tanh_fwdPfS_i,"a",@progbits
	.sectionflags	@""
	.align	4
.nv.constant0._Z8tanh_fwdPfS_i:
	.zero		916


//--------------------- .nv.constant0._Z11sigmoid_bwdPfS_S_i --------------------------
	.section	.nv.constant0._Z11sigmoid_bwdPfS_S_i,"a",@progbits
	.sectionflags	@""
	.align	4
.nv.constant0._Z11sigmoid_bwdPfS_S_i:
	.zero		924


//--------------------- .nv.constant0._Z11sigmoid_fwdPfS_i --------------------------
	.section	.nv.constant0._Z11sigmoid_fwdPfS_i,"a",@progbits
	.sectionflags	@""
	.align	4
.nv.constant0._Z11sigmoid_fwdPfS_i:
	.zero		916


//--------------------- .nv.constant0._Z8relu_bwdPfS_S_i --------------------------
	.section	.nv.constant0._Z8relu_bwdPfS_S_i,"a",@progbits
	.sectionflags	@""
	.align	4
.nv.constant0._Z8relu_bwdPfS_S_i:
	.zero		924


//--------------------- .nv.constant0._Z8gelu_bwdPfS_S_i --------------------------
	.section	.nv.constant0._Z8gelu_bwdPfS_S_i,"a",@progbits
	.sectionflags	@""
	.align	4
.nv.constant0._Z8gelu_bwdPfS_S_i:
	.zero		924


//--------------------- .nv.constant0._Z8gelu_fwdPfS_i --------------------------
	.section	.nv.constant0._Z8gelu_fwdPfS_i,"a",@progbits
	.sectionflags	@""
	.align	4
.nv.constant0._Z8gelu_fwdPfS_i:
	.zero		916


//--------------------- .nv.constant0._Z8relu_fwdPfS_i --------------------------
	.section	.nv.constant0._Z8relu_fwdPfS_i,"a",@progbits
	.sectionflags	@""
	.align	4
.nv.constant0._Z8relu_fwdPfS_i:
	.zero		916


//--------------------- .nv.constant0._Z7pow_bwdPffS_S_i --------------------------
	.section	.nv.constant0._Z7pow_bwdPffS_S_i,"a",@progbits
	.sectionflags	@""
	.align	4
.nv.constant0._Z7pow_bwdPffS_S_i:
	.zero		932


//--------------------- .nv.constant0._Z7pow_fwdPffS_i --------------------------
	.section	.nv.constant0._Z7pow_fwdPffS_i,"a",@progbits
	.sectionflags	@""
	.align	4
.nv.constant0._Z7pow_fwdPffS_i:
	.zero		924


//--------------------- .nv.constant0._Z7div_bwdPfS_S_S_S_i --------------------------
	.section	.nv.constant0._Z7div_bwdPfS_S_S_S_i,"a",@progbits
	.sectionflags	@""
	.align	4
.nv.constant0._Z7div_bwdPfS_S_S_S_i:
	.zero		940


//--------------------- .nv.constant0._Z7div_fwdPfS_S_i --------------------------
	.section	.nv.constant0._Z7div_fwdPfS_S_i,"a",@progbits
	.sectionflags	@""
	.align	4
.nv.constant0._Z7div_fwdPfS_S_i:
	.zero		924


//--------------------- .nv.constant0._Z7mul_bwdPfS_S_S_S_i --------------------------
	.section	.nv.constant0._Z7mul_bwdPfS_S_S_S_i,"a",@progbits
	.sectionflags	@""
	.align	4
.nv.constant0._Z7mul_bwdPfS_S_S_S_i:
	.zero		940


//--------------------- .nv.constant0._Z7mul_fwdPfS_S_i --------------------------
	.section	.nv.constant0._Z7mul_fwdPfS_S_i,"a",@progbits
	.sectionflags	@""
	.align	4
.nv.constant0._Z7mul_fwdPfS_S_i:
	.zero		924


//--------------------- .nv.constant0._Z7sub_bwdPfS_S_i --------------------------
	.section	.nv.constant0._Z7sub_bwdPfS_S_i,"a",@progbits
	.sectionflags	@""
	.align	4
.nv.constant0._Z7sub_bwdPfS_S_i:
	.zero		924


//--------------------- .nv.constant0._Z7sub_fwdPfS_S_i --------------------------
	.section	.nv.constant0._Z7sub_fwdPfS_S_i,"a",@progbits
	.sectionflags	@""
	.align	4
.nv.constant0._Z7sub_fwdPfS_S_i:
	.zero		924


//--------------------- .nv.constant0._Z7add_bwdPfS_S_i --------------------------
	.section	.nv.constant0._Z7add_bwdPfS_S_i,"a",@progbits
	.sectionflags	@""
	.align	4
.nv.constant0._Z7add_bwdPfS_S_i:
	.zero		924


//--------------------- .nv.constant0._Z7add_fwdPfS_S_i --------------------------
	.section	.nv.constant0._Z7add_fwdPfS_S_i,"a",@progbits
	.sectionflags	@""
	.align	4
.nv.constant0._Z7add_fwdPfS_S_i:
	.zero		924


//--------------------- SYMBOLS --------------------------

	.type		.nv.reservedSmem.offset0,@object
	.size		.nv.reservedSmem.offset0,0x4
